def matmul_kernel(
    a_ptr,
    b_ptr,
    c_ptr,
    M,
    N,
    K,
    stride_am,
    stride_ak,
    stride_bk,
    stride_bn,
    stride_cm,
    stride_cn,
    BLOCK_M: tl.constexpr,
    BLOCK_N: tl.constexpr,
    BLOCK_K: tl.constexpr,
    GROUP_M: tl.constexpr,
):
    pid = tl.program_id(axis=0)
    num_pid_m = tl.cdiv(M, BLOCK_M)
    num_pid_n = tl.cdiv(N, BLOCK_N)
    num_pid_in_group = GROUP_M * num_pid_n
    group_id = pid // num_pid_in_group
    first_pid_m = group_id * GROUP_M
    group_size_m = min(num_pid_m - first_pid_m, GROUP_M)
    pid_m = first_pid_m + ((pid % num_pid_in_group) % group_size_m)
    pid_n = (pid % num_pid_in_group) // group_size_m

    offs_am = (pid_m * BLOCK_M + tl.arange(0, BLOCK_M)) % M
    offs_bn = (pid_n * BLOCK_N + tl.arange(0, BLOCK_N)) % N
    offs_k = tl.arange(0, BLOCK_K)
    a_ptrs = a_ptr + offs_am[:, None] * stride_am + offs_k[None, :] * stride_ak
    b_ptrs = b_ptr + offs_k[:, None] * stride_bk + offs_bn[None, :] * stride_bn

    acc = tl.zeros((BLOCK_M, BLOCK_N), dtype=tl.float32)
    for kk in range(0, tl.cdiv(K, BLOCK_K)):
        a = tl.load(a_ptrs, mask=offs_k[None, :] < K - kk * BLOCK_K, other=0.0)
        b = tl.load(b_ptrs, mask=offs_k[:, None] < K - kk * BLOCK_K, other=0.0)
        acc = tl.dot(a, b, acc)
        a_ptrs += BLOCK_K * stride_ak
        b_ptrs += BLOCK_K * stride_bk

    c = acc.to(c_ptr.dtype.element_ty)
    offs_cm = pid_m * BLOCK_M + tl.arange(0, BLOCK_M)
    offs_cn = pid_n * BLOCK_N + tl.arange(0, BLOCK_N)
    c_ptrs = c_ptr + offs_cm[:, None] * stride_cm + offs_cn[None, :] * stride_cn
    mask = (offs_cm[:, None] < M) & (offs_cn[None, :] < N)
    tl.store(c_ptrs, c, mask=mask)

# config = {"BLOCK_K": 32, "BLOCK_M": 512, "BLOCK_N": 64, "GROUP_M": 8, "arch": "sm_100", "dtype": "fp16", "num_ctas": 1, "num_stages": 2, "num_warps": 2}
# arch = sm_100


// ===== COMPILED SASS (sm_100a) =====

	.target	sm_100a

	.elftype	@"ET_EXEC"


//--------------------- .note.nv.tkinfo           --------------------------
	.section	.note.nv.tkinfo,"",@"SHT_NOTE"
	.sectionflags	@"SHF_NOTE_NV_TKINFO"
	.tkinfo
        /*0018*/ 	.word	0x00000081
        /*0030*/ 	.string	""
        /*0030*/ 	.string	"ptxas-blackwell"
        /*0030*/ 	.string	"Cuda compilation tools, release 12.9, V12.9.86"
        /*0030*/ 	.string	"Build cuda_12.9.r12.9/compiler.36037853_0"
        /*0030*/ 	.string	"-v  -suppress-debug-info  -lineinfo  -arch sm_100a "



//--------------------- .note.nv.cuver            --------------------------
	.section	.note.nv.cuver,"",@"SHT_NOTE"
	.sectionflags	@"SHF_NOTE_NV_CUVER"
        /*0018*/ 	.short	0x0001
        /*001a*/ 	.short	0x0064
        /*001c*/ 	.short	0x0001
        /*001e*/ 	.short	0x0000
        /*0020*/ 	.short	0x0001
        /*0022*/ 	.short	0x0000


//--------------------- .nv.info                  --------------------------
	.section	.nv.info,"",@"SHT_CUDA_INFO"
	.align	4


	//----- nvinfo : EIATTR_REGCOUNT
	.align		4
        /*0000*/ 	.byte	0x04, 0x2f
        /*0002*/ 	.short	(.L_1 - .L_0)
	.align		4
.L_0:
        /*0004*/ 	.word	index@(matmul_kernel)
        /*0008*/ 	.word	0x00000020


	//----- nvinfo : EIATTR_FRAME_SIZE
	.align		4
.L_1:
        /*000c*/ 	.byte	0x04, 0x11
        /*000e*/ 	.short	(.L_3 - .L_2)
	.align		4
.L_2:
        /*0010*/ 	.word	index@(matmul_kernel)
        /*0014*/ 	.word	0x00002928


	//----- nvinfo : EIATTR_MIN_STACK_SIZE
	.align		4
.L_3:
        /*0018*/ 	.byte	0x04, 0x12
        /*001a*/ 	.short	(.L_5 - .L_4)
	.align		4
.L_4:
        /*001c*/ 	.word	index@(matmul_kernel)
        /*0020*/ 	.word	0x00002928
.L_5:


//--------------------- .nv.info.matmul_kernel    --------------------------
	.section	.nv.info.matmul_kernel,"",@"SHT_CUDA_INFO"
	.sectionflags	@""
	.align	4


	//----- nvinfo : EIATTR_CUDA_API_VERSION
	.align		4
        /*0000*/ 	.byte	0x04, 0x37
        /*0002*/ 	.short	(.L_7 - .L_6)
.L_6:
        /*0004*/ 	.word	0x00000081


	//----- nvinfo : EIATTR_KPARAM_INFO
	.align		4
.L_7:
        /*0008*/ 	.byte	0x04, 0x17
        /*000a*/ 	.short	(.L_9 - .L_8)
.L_8:
        /*000c*/ 	.word	0x00000000
        /*0010*/ 	.short	0x000d
        /*0012*/ 	.short	0x0048
        /*0014*/ 	.byte	0x00, 0xf4, 0x21, 0x00


	//----- nvinfo : EIATTR_KPARAM_INFO
	.align		4
.L_9:
        /*0018*/ 	.byte	0x04, 0x17
        /*001a*/ 	.short	(.L_11 - .L_10)
.L_10:
        /*001c*/ 	.word	0x00000000
        /*0020*/ 	.short	0x000c
        /*0022*/ 	.short	0x0040
        /*0024*/ 	.byte	0x00, 0xf4, 0x21, 0x00


	//----- nvinfo : EIATTR_KPARAM_INFO
	.align		4
.L_11:
        /*0028*/ 	.byte	0x04, 0x17
        /*002a*/ 	.short	(.L_13 - .L_12)
.L_12:
        /*002c*/ 	.word	0x00000000
        /*0030*/ 	.short	0x000b
        /*0032*/ 	.short	0x0038
        /*0034*/ 	.byte	0x00, 0xf0, 0x11, 0x00


	//----- nvinfo : EIATTR_KPARAM_INFO
	.align		4
.L_13:
        /*0038*/ 	.byte	0x04, 0x17
        /*003a*/ 	.short	(.L_15 - .L_14)
.L_14:
        /*003c*/ 	.word	0x00000000
        /*0040*/ 	.short	0x000a
        /*0042*/ 	.short	0x0034
        /*0044*/ 	.byte	0x00, 0xf0, 0x11, 0x00


	//----- nvinfo : EIATTR_KPARAM_INFO
	.align		4
.L_15:
        /*0048*/ 	.byte	0x04, 0x17
        /*004a*/ 	.short	(.L_17 - .L_16)
.L_16:
        /*004c*/ 	.word	0x00000000
        /*0050*/ 	.short	0x0009
        /*0052*/ 	.short	0x0030
        /*0054*/ 	.byte	0x00, 0xf0, 0x11, 0x00


	//----- nvinfo : EIATTR_KPARAM_INFO
	.align		4
.L_17:
        /*0058*/ 	.byte	0x04, 0x17
        /*005a*/ 	.short	(.L_19 - .L_18)
.L_18:
        /*005c*/ 	.word	0x00000000
        /*0060*/ 	.short	0x0008
        /*0062*/ 	.short	0x002c
        /*0064*/ 	.byte	0x00, 0xf0, 0x11, 0x00


	//----- nvinfo : EIATTR_KPARAM_INFO
	.align		4
.L_19:
        /*0068*/ 	.byte	0x04, 0x17
        /*006a*/ 	.short	(.L_21 - .L_20)
.L_20:
        /*006c*/ 	.word	0x00000000
        /*0070*/ 	.short	0x0007
        /*0072*/ 	.short	0x0028
        /*0074*/ 	.byte	0x00, 0xf0, 0x11, 0x00


	//----- nvinfo : EIATTR_KPARAM_INFO
	.align		4
.L_21:
        /*0078*/ 	.byte	0x04, 0x17
        /*007a*/ 	.short	(.L_23 - .L_22)
.L_22:
        /*007c*/ 	.word	0x00000000
        /*0080*/ 	.short	0x0006
        /*0082*/ 	.short	0x0024
        /*0084*/ 	.byte	0x00, 0xf0, 0x11, 0x00


	//----- nvinfo : EIATTR_KPARAM_INFO
	.align		4
.L_23:
        /*0088*/ 	.byte	0x04, 0x17
        /*008a*/ 	.short	(.L_25 - .L_24)
.L_24:
        /*008c*/ 	.word	0x00000000
        /*0090*/ 	.short	0x0005
        /*0092*/ 	.short	0x0020
        /*0094*/ 	.byte	0x00, 0xf0, 0x11, 0x00


	//----- nvinfo : EIATTR_KPARAM_INFO
	.align		4
.L_25:
        /*0098*/ 	.byte	0x04, 0x17
        /*009a*/ 	.short	(.L_27 - .L_26)
.L_26:
        /*009c*/ 	.word	0x00000000
        /*00a0*/ 	.short	0x0004
        /*00a2*/ 	.short	0x001c
        /*00a4*/ 	.byte	0x00, 0xf0, 0x11, 0x00


	//----- nvinfo : EIATTR_KPARAM_INFO
	.align		4
.L_27:
        /*00a8*/ 	.byte	0x04, 0x17
        /*00aa*/ 	.short	(.L_29 - .L_28)
.L_28:
        /*00ac*/ 	.word	0x00000000
        /*00b0*/ 	.short	0x0003
        /*00b2*/ 	.short	0x0018
        /*00b4*/ 	.byte	0x00, 0xf0, 0x11, 0x00


	//----- nvinfo : EIATTR_KPARAM_INFO
	.align		4
.L_29:
        /*00b8*/ 	.byte	0x04, 0x17
        /*00ba*/ 	.short	(.L_31 - .L_30)
.L_30:
        /*00bc*/ 	.word	0x00000000
        /*00c0*/ 	.short	0x0002
        /*00c2*/ 	.short	0x0010
        /*00c4*/ 	.byte	0x00, 0xf4, 0x21, 0x00


	//----- nvinfo : EIATTR_KPARAM_INFO
	.align		4
.L_31:
        /*00c8*/ 	.byte	0x04, 0x17
        /*00ca*/ 	.short	(.L_33 - .L_32)
.L_32:
        /*00cc*/ 	.word	0x00000000
        /*00d0*/ 	.short	0x0001
        /*00d2*/ 	.short	0x0008
        /*00d4*/ 	.byte	0x00, 0xf4, 0x21, 0x00


	//----- nvinfo : EIATTR_KPARAM_INFO
	.align		4
.L_33:
        /*00d8*/ 	.byte	0x04, 0x17
        /*00da*/ 	.short	(.L_35 - .L_34)
.L_34:
        /*00dc*/ 	.word	0x00000000
        /*00e0*/ 	.short	0x0000
        /*00e2*/ 	.short	0x0000
        /*00e4*/ 	.byte	0x00, 0xf4, 0x21, 0x00


	//----- nvinfo : EIATTR_SPARSE_MMA_MASK
	.align		4
.L_35:
        /*00e8*/ 	.byte	0x03, 0x50
        /*00ea*/ 	.short	0x0000


	//----- nvinfo : EIATTR_MAXREG_COUNT
	.align		4
        /*00ec*/ 	.byte	0x03, 0x1b
        /*00ee*/ 	.short	0x00ff


	//----- nvinfo : EIATTR_NUM_BARRIERS
	.align		4
        /*00f0*/ 	.byte	0x02, 0x4c
        /*00f2*/ 	.byte	0x01
	.zero		1


	//----- nvinfo : EIATTR_ANNOTATIONS
	.align		4
        /*00f4*/ 	.byte	0x04, 0x55
        /*00f6*/ 	.short	(.L_37 - .L_36)


	//   ....[0]....
.L_36:
        /*00f8*/ 	.word	0x00000001
        /*00fc*/ 	.byte	0x70, 0x00, 0x00, 0x00, 0x01, 0x00, 0x00, 0x00, 0xb0, 0x00, 0x00, 0x00, 0x01, 0x00, 0x00, 0x00
        /* <DEDUP_REMOVED lines=538> */
        /*22ac*/ 	.byte	0xe0, 0x84, 0x00, 0x00, 0x01, 0x00, 0x00, 0x00, 0xf0, 0x84, 0x00, 0x00


	//----- nvinfo : EIATTR_VRC_CTA_INIT_COUNT
	.align		4
.L_37:
        /*22b8*/ 	.byte	0x02, 0x4a
	.zero		1
	.zero		1


	//----- nvinfo : EIATTR_EXIT_INSTR_OFFSETS
	.align		4
        /*22bc*/ 	.byte	0x04, 0x1c
        /*22be*/ 	.short	(.L_39 - .L_38)


	//   ....[0]....
.L_38:
        /*22c0*/ 	.word	0x000413d0


	//   ....[1]....
        /*22c4*/ 	.word	0x00041400


	//----- nvinfo : EIATTR_REQNTID
	.align		4
.L_39:
        /*22c8*/ 	.byte	0x04, 0x10
        /*22ca*/ 	.short	(.L_41 - .L_40)
.L_40:
        /*22cc*/ 	.word	0x00000040
        /*22d0*/ 	.word	0x00000001
        /*22d4*/ 	.word	0x00000001


	//----- nvinfo : EIATTR_CBANK_PARAM_SIZE
	.align		4
.L_41:
        /*22d8*/ 	.byte	0x03, 0x19
        /*22da*/ 	.short	0x0050


	//----- nvinfo : EIATTR_PARAM_CBANK
	.align		4
        /*22dc*/ 	.byte	0x04, 0x0a
        /*22de*/ 	.short	(.L_43 - .L_42)
	.align		4
.L_42:
        /*22e0*/ 	.word	index@(.nv.constant0.matmul_kernel)
        /*22e4*/ 	.short	0x0380
        /*22e6*/ 	.short	0x0050


	//----- nvinfo : EIATTR_SW_WAR
	.align		4
.L_43:
        /*22e8*/ 	.byte	0x04, 0x36
        /*22ea*/ 	.short	(.L_45 - .L_44)
.L_44:
        /*22ec*/ 	.word	0x00000008
.L_45:


//--------------------- .nv.compat                --------------------------
	.section	.nv.compat,"",@"SHT_CUDA_COMPAT_INFO"
	.align	4
        /*0000*/ 	.byte	0x02, 0x02, 0x01, 0x00, 0x02, 0x05, 0x05, 0x00, 0x02, 0x03, 0x00, 0x00, 0x02, 0x06, 0x01, 0x00


//--------------------- .nv.callgraph             --------------------------
	.section	.nv.callgraph,"",@"SHT_CUDA_CALLGRAPH"
	.align	4
	.sectionentsize	8
	.align		4
        /*0000*/ 	.word	0x00000000
	.align		4
        /*0004*/ 	.word	0xffffffff
	.align		4
        /*0008*/ 	.word	0x00000000
	.align		4
        /*000c*/ 	.word	0xfffffffe
	.align		4
        /*0010*/ 	.word	0x00000000
	.align		4
        /*0014*/ 	.word	0xfffffffd
	.align		4
        /*0018*/ 	.word	0x00000000
	.align		4
        /*001c*/ 	.word	0xfffffffc


//--------------------- .text.matmul_kernel       --------------------------
	.section	.text.matmul_kernel,"ax",@progbits
	.align	128
        .global         matmul_kernel
        .type           matmul_kernel,@function
        .size           matmul_kernel,(.L_x_3 - matmul_kernel)
        .other          matmul_kernel,@"STO_CUDA_ENTRY STV_DEFAULT"
matmul_kernel:
.text.matmul_kernel:
[----:B------:R-:W0:Y:S08]  /*0000*/  LDC R1, c[0x0][0x37c] ;  /* 0x0000df00ff017b82 */ /* 0x000e300000000800 */
[----:B------:R-:W1:Y:S01]  /*0010*/  LDC.64 R2, c[0x0][0x398] ;  /* 0x0000e600ff027b82 */ /* 0x000e620000000a00 */
[----:B0-----:R-:W-:Y:S01]  /*0020*/  VIADD R1, R1, 0xffffd6d8 ;  /* 0xffffd6d801017836 */ /* 0x001fe20000000000 */
[----:B------:R-:W0:Y:S01]  /*0030*/  LDCU UR4, c[0x0][0x3a0] ;  /* 0x00007400ff0477ac */ /* 0x000e220008000800 */
[----:B------:R-:W-:-:S02]  /*0040*/  CS2R R14, SRZ ;  /* 0x00000000000e7805 */ /* 0x000fc4000001ff00 */
[----:B------:R-:W-:Y:S02]  /*0050*/  CS2R R16, SRZ ;  /* 0x0000000000107805 */ /* 0x000fe4000001ff00 */
[----:B------:R-:W-:Y:S01]  /*0060*/  CS2R R18, SRZ ;  /* 0x0000000000127805 */ /* 0x000fe2000001ff00 */
[----:B------:R-:W-:Y:S01]  /*0070*/  STL [R1], RZ ;  /* 0x000000ff01007387 */ /* 0x000fe20000100800 */
[----:B------:R-:W-:Y:S01]  /*0080*/  CS2R R20, SRZ ;  /* 0x0000000000147805 */ /* 0x000fe2000001ff00 */
[----:B------:R-:W2:Y:S01]  /*0090*/  S2UR UR6, SR_CgaCtaId ;  /* 0x00000000000679c3 */ /* 0x000ea20000008800 */
[----:B------:R-:W-:Y:S01]  /*00a0*/  CS2R R22, SRZ ;  /* 0x0000000000167805 */ /* 0x000fe2000001ff00 */
[----:B------:R-:W-:Y:S01]  /*00b0*/  STL [R1+0x4], RZ ;  /* 0x000004ff01007387 */ /* 0x000fe20000100800 */
[----:B------:R-:W-:Y:S02]  /*00c0*/  CS2R R24, SRZ ;  /* 0x0000000000187805 */ /* 0x000fe4000001ff00 */
[----:B------:R-:W-:Y:S01]  /*00d0*/  CS2R R26, SRZ ;  /* 0x00000000001a7805 */ /* 0x000fe2000001ff00 */
[----:B------:R-:W-:Y:S01]  /*00e0*/  UMOV UR5, 0x400 ;  /* 0x0000040000057882 */ /* 0x000fe20000000000 */
[----:B------:R-:W-:Y:S01]  /*00f0*/  STL [R1+0x8], RZ ;  /* 0x000008ff01007387 */ /* 0x000fe20000100800 */
[----:B------:R-:W3:Y:S03]  /*0100*/  LDCU.64 UR8, c[0x0][0x358] ;  /* 0x00006b00ff0877ac */ /* 0x000ee60008000a00 */
[----:B------:R-:W-:Y:S01]  /*0110*/  STL [R1+0xc], RZ ;  /* 0x00000cff01007387 */ /* 0x000fe20000100800 */
[----:B0-----:R-:W-:-:S03]  /*0120*/  UIADD3 UR4, UPT, UPT, UR4, 0x1f, URZ ;  /* 0x0000001f04047890 */ /* 0x001fc6000fffe0ff */
[----:B------:R-:W-:Y:S01]  /*0130*/  STL [R1+0x40], RZ ;  /* 0x000040ff01007387 */ /* 0x000fe20000100800 */
[----:B-1----:R-:W-:Y:S01]  /*0140*/  VIADD R0, R3, 0x3f ;  /* 0x0000003f03007836 */ /* 0x002fe20000000000 */
[----:B------:R-:W-:Y:S02]  /*0150*/  UISETP.GE.AND UP0, UPT, UR4, 0x20, UPT ;  /* 0x000000200400788c */ /* 0x000fe4000bf06270 */
[----:B------:R-:W-:Y:S02]  /*0160*/  STL [R1+0x44], RZ ;  /* 0x000044ff01007387 */ /* 0x000fe40000100800 */
[----:B------:R-:W-:Y:S02]  /*0170*/  SHF.R.S32.HI R5, RZ, 0x1f, R0 ;  /* 0x0000001fff057819 */ /* 0x000fe40000011400 */
[----:B------:R-:W-:Y:S01]  /*0180*/  STL [R1+0x48], RZ ;  /* 0x000048ff01007387 */ /* 0x000fe20000100800 */
[----:B--2---:R-:W-:Y:S01]  /*0190*/  ULEA UR5, UR6, UR5, 0x18 ;  /* 0x0000000506057291 */ /* 0x004fe2000f8ec0ff */
[----:B------:R-:W-:-:S02]  /*01a0*/  LEA.HI R5, R5, R0, RZ, 0x6 ;  /* 0x0000000005057211 */ /* 0x000fc400078f30ff */
[----:B------:R-:W-:Y:S02]  /*01b0*/  STL [R1+0x4c], RZ ;  /* 0x00004cff01007387 */ /* 0x000fe40000100800 */
[----:B------:R-:W-:Y:S02]  /*01c0*/  SHF.R.S32.HI R0, RZ, 0x6, R5 ;  /* 0x00000006ff007819 */ /* 0x000fe40000011405 */
[----:B------:R-:W-:Y:S03]  /*01d0*/  STL [R1+0x30], RZ ;  /* 0x000030ff01007387 */ /* 0x000fe60000100800 */
[----:B------:R-:W-:Y:S01]  /*01e0*/  IMAD.SHL.U32 R0, R0, 0x8, RZ ;  /* 0x0000000800007824 */ /* 0x000fe200078e00ff */
[----:B------:R-:W0:Y:S04]  /*01f0*/  S2R R5, SR_CTAID.X ;  /* 0x0000000000057919 */ /* 0x000e280000002500 */
[-C--:B------:R-:W-:Y:S01]  /*0200*/  IABS R9, R0.reuse ;  /* 0x0000000000097213 */ /* 0x080fe20000000000 */
[----:B------:R-:W-:Y:S01]  /*0210*/  STL [R1+0x34], RZ ;  /* 0x000034ff01007387 */ /* 0x000fe20000100800 */
[----:B------:R-:W-:-:S02]  /*0220*/  IABS R12, R0 ;  /* 0x00000000000c7213 */ /* 0x000fc40000000000 */
[----:B------:R-:W1:Y:S01]  /*0230*/  I2F.RP R4, R9 ;  /* 0x0000000900047306 */ /* 0x000e620000209400 */
[----:B------:R-:W-:Y:S04]  /*0240*/  STL [R1+0x38], RZ ;  /* 0x000038ff01007387 */ /* 0x000fe80000100800 */
[----:B------:R-:W-:Y:S04]  /*0250*/  STL [R1+0x3c], RZ ;  /* 0x00003cff01007387 */ /* 0x000fe80000100800 */
[----:B------:R-:W-:Y:S04]  /*0260*/  STL [R1+0x20], RZ ;  /* 0x000020ff01007387 */ /* 0x000fe80000100800 */
[----:B------:R-:W-:Y:S01]  /*0270*/  STL [R1+0x24], RZ ;  /* 0x000024ff01007387 */ /* 0x000fe20000100800 */
[----:B-1----:R-:W1:Y:S03]  /*0280*/  MUFU.RCP R4, R4 ;  /* 0x0000000400047308 */ /* 0x002e660000001000 */
[----:B------:R-:W-:Y:S04]  /*0290*/  STL [R1+0x28], RZ ;  /* 0x000028ff01007387 */ /* 0x000fe80000100800 */
[----:B------:R-:W-:Y:S01]  /*02a0*/  STL [R1+0x2c], RZ ;  /* 0x00002cff01007387 */ /* 0x000fe20000100800 */
[----:B0-----:R-:W-:-:S03]  /*02b0*/  IABS R10, R5 ;  /* 0x00000005000a7213 */ /* 0x001fc60000000000 */
[----:B------:R-:W-:Y:S04]  /*02c0*/  STL [R1+0x10], RZ ;  /* 0x000010ff01007387 */ /* 0x000fe80000100800 */
[----:B------:R-:W-:Y:S01]  /*02d0*/  STL [R1+0x14], RZ ;  /* 0x000014ff01007387 */ /* 0x000fe20000100800 */
[----:B-1----:R-:W-:-:S03]  /*02e0*/  VIADD R6, R4, 0xffffffe ;  /* 0x0ffffffe04067836 */ /* 0x002fc60000000000 */
[----:B------:R-:W-:Y:S01]  /*02f0*/  STL [R1+0x18], RZ ;  /* 0x000018ff01007387 */ /* 0x000fe20000100800 */
[----:B------:R-:W-:Y:S01]  /*0300*/  IMAD.MOV R4, RZ, RZ, -R12 ;  /* 0x000000ffff047224 */ /* 0x000fe200078e0a0c */
[----:B------:R-:W-:Y:S01]  /*0310*/  CS2R R12, SRZ ;  /* 0x00000000000c7805 */ /* 0x000fe2000001ff00 */
[----:B------:R0:W1:Y:S01]  /*0320*/  F2I.FTZ.U32.TRUNC.NTZ R7, R6 ;  /* 0x0000000600077305 */ /* 0x000062000021f000 */
[----:B------:R-:W-:Y:S04]  /*0330*/  STL [R1+0x1c], RZ ;  /* 0x00001cff01007387 */ /* 0x000fe80000100800 */
[----:B------:R-:W-:Y:S01]  /*0340*/  STL [R1+0xd0], RZ ;  /* 0x0000d0ff01007387 */ /* 0x000fe20000100800 */
[----:B0-----:R-:W-:-:S03]  /*0350*/  IMAD.MOV.U32 R6, RZ, RZ, RZ ;  /* 0x000000ffff067224 */ /* 0x001fc600078e00ff */
[----:B------:R-:W-:Y:S04]  /*0360*/  STL [R1+0xd4], RZ ;  /* 0x0000d4ff01007387 */ /* 0x000fe80000100800 */
[----:B------:R-:W-:Y:S01]  /*0370*/  STL [R1+0xd8], RZ ;  /* 0x0000d8ff01007387 */ /* 0x000fe20000100800 */
[----:B-1----:R-:W-:-:S03]  /*0380*/  IMAD.MOV R8, RZ, RZ, -R7 ;  /* 0x000000ffff087224 */ /* 0x002fc600078e0a07 */
[----:B------:R-:W-:Y:S01]  /*0390*/  STL [R1+0xdc], RZ ;  /* 0x0000dcff01007387 */ /* 0x000fe20000100800 */
[----:B------:R-:W-:Y:S02]  /*03a0*/  IMAD R11, R8, R9, RZ ;  /* 0x00000009080b7224 */ /* 0x000fe400078e02ff */
[----:B------:R-:W-:Y:S01]  /*03b0*/  IMAD.MOV.U32 R8, RZ, RZ, R10 ;  /* 0x000000ffff087224 */ /* 0x000fe200078e000a */
[----:B------:R-:W-:Y:S01]  /*03c0*/  STL [R1+0xc0], RZ ;  /* 0x0000c0ff01007387 */ /* 0x000fe20000100800 */
[----:B------:R-:W-:-:S03]  /*03d0*/  IMAD.HI.U32 R7, R7, R11, R6 ;  /* 0x0000000b07077227 */ /* 0x000fc600078e0006 */
[----:B------:R-:W-:Y:S03]  /*03e0*/  STL [R1+0xc4], RZ ;  /* 0x0000c4ff01007387 */ /* 0x000fe60000100800 */
[----:B------:R-:W-:Y:S01]  /*03f0*/  IMAD.HI.U32 R7, R7, R8, RZ ;  /* 0x0000000807077227 */ /* 0x000fe200078e00ff */
[----:B------:R-:W-:Y:S03]  /*0400*/  STL [R1+0xc8], RZ ;  /* 0x0000c8ff01007387 */ /* 0x000fe60000100800 */
[----:B------:R-:W-:Y:S01]  /*0410*/  IMAD R4, R7, R4, R8 ;  /* 0x0000000407047224 */ /* 0x000fe200078e0208 */
[----:B------:R-:W-:Y:S04]  /*0420*/  STL [R1+0xcc], RZ ;  /* 0x0000ccff01007387 */ /* 0x000fe80000100800 */
[----:B------:R-:W-:Y:S01]  /*0430*/  ISETP.GT.U32.AND P1, PT, R9, R4, PT ;  /* 0x000000040900720c */ /* 0x000fe20003f24070 */
[----:B------:R-:W-:Y:S04]  /*0440*/  STL [R1+0xb0], RZ ;  /* 0x0000b0ff01007387 */ /* 0x000fe80000100800 */
[----:B------:R-:W-:Y:S04]  /*0450*/  STL [R1+0xb4], RZ ;  /* 0x0000b4ff01007387 */ /* 0x000fe80000100800 */
[----:B------:R-:W-:Y:S04]  /*0460*/  STL [R1+0xb8], RZ ;  /* 0x0000b8ff01007387 */ /* 0x000fe80000100800 */
[----:B------:R-:W-:Y:S01]  /*0470*/  @!P1 IMAD.IADD R4, R4, 0x1, -R9 ;  /* 0x0000000104049824 */ /* 0x000fe200078e0a09 */
[----:B------:R-:W-:Y:S01]  /*0480*/  STL [R1+0xbc], RZ ;  /* 0x0000bcff01007387 */ /* 0x000fe20000100800 */
[----:B------:R-:W-:Y:S01]  /*0490*/  @!P1 VIADD R7, R7, 0x1 ;  /* 0x0000000107079836 */ /* 0x000fe20000000000 */
[----:B------:R-:W-:-:S02]  /*04a0*/  ISETP.NE.AND P1, PT, R0, RZ, PT ;  /* 0x000000ff0000720c */ /* 0x000fc40003f25270 */
[----:B------:R-:W-:Y:S01]  /*04b0*/  ISETP.GE.U32.AND P0, PT, R4, R9, PT ;  /* 0x000000090400720c */ /* 0x000fe20003f06070 */
[----:B------:R-:W-:Y:S01]  /*04c0*/  STL [R1+0xa0], RZ ;  /* 0x0000a0ff01007387 */ /* 0x000fe20000100800 */
[----:B------:R-:W-:-:S03]  /*04d0*/  LOP3.LUT R4, R5, R0, RZ, 0x3c, !PT ;  /* 0x0000000005047212 */ /* 0x000fc600078e3cff */
[----:B------:R-:W-:Y:S01]  /*04e0*/  STL [R1+0xa4], RZ ;  /* 0x0000a4ff01007387 */ /* 0x000fe20000100800 */
[----:B------:R-:W-:Y:S01]  /*04f0*/  ISETP.GE.AND P2, PT, R4, RZ, PT ;  /* 0x000000ff0400720c */ /* 0x000fe20003f46270 */
[----:B------:R-:W-:Y:S02]  /*0500*/  VIADD R4, R2, 0x1ff ;  /* 0x000001ff02047836 */ /* 0x000fe40000000000 */
[----:B------:R-:W-:Y:S04]  /*0510*/  STL [R1+0xa8], RZ ;  /* 0x0000a8ff01007387 */ /* 0x000fe80000100800 */
[----:B------:R-:W-:Y:S01]  /*0520*/  @P0 VIADD R7, R7, 0x1 ;  /* 0x0000000107070836 */ /* 0x000fe20000000000 */
[----:B------:R-:W-:Y:S03]  /*0530*/  STL [R1+0xac], RZ ;  /* 0x0000acff01007387 */ /* 0x000fe60000100800 */
[----:B------:R-:W-:Y:S01]  /*0540*/  IMAD.MOV.U32 R6, RZ, RZ, R7 ;  /* 0x000000ffff067224 */ /* 0x000fe200078e0007 */
[----:B------:R-:W-:Y:S01]  /*0550*/  STL [R1+0x90], RZ ;  /* 0x000090ff01007387 */ /* 0x000fe20000100800 */
[----:B------:R-:W-:-:S02]  /*0560*/  SHF.R.S32.HI R7, RZ, 0x1f, R4 ;  /* 0x0000001fff077819 */ /* 0x000fc40000011404 */
[----:B------:R-:W-:Y:S01]  /*0570*/  @!P2 IMAD.MOV R6, RZ, RZ, -R6 ;  /* 0x000000ffff06a224 */ /* 0x000fe200078e0a06 */
[----:B------:R-:W-:Y:S01]  /*0580*/  @!P1 LOP3.LUT R6, RZ, R0, RZ, 0x33, !PT ;  /* 0x00000000ff069212 */ /* 0x000fe200078e33ff */
[----:B------:R-:W-:Y:S01]  /*0590*/  STL [R1+0x94], RZ ;  /* 0x000094ff01007387 */ /* 0x000fe20000100800 */
[----:B------:R-:W-:-:S03]  /*05a0*/  LEA.HI R7, R7, R4, RZ, 0x9 ;  /* 0x0000000407077211 */ /* 0x000fc600078f48ff */
[----:B------:R-:W-:Y:S01]  /*05b0*/  STL [R1+0x98], RZ ;  /* 0x000098ff01007387 */ /* 0x000fe20000100800 */
[----:B------:R-:W-:Y:S02]  /*05c0*/  IMAD.SHL.U32 R28, R6, 0x8, RZ ;  /* 0x00000008061c7824 */ /* 0x000fe400078e00ff */
[----:B------:R-:W-:Y:S01]  /*05d0*/  IMAD.MOV R6, RZ, RZ, -R6 ;  /* 0x000000ffff067224 */ /* 0x000fe200078e0a06 */
[----:B------:R-:W-:Y:S02]  /*05e0*/  STL [R1+0x9c], RZ ;  /* 0x00009cff01007387 */ /* 0x000fe40000100800 */
[----:B------:R-:W-:Y:S01]  /*05f0*/  LEA.HI.SX32 R4, R7, -R28, 0x17 ;  /* 0x8000001c07047211 */ /* 0x000fe200078fbaff */
[----:B------:R-:W-:Y:S01]  /*0600*/  IMAD R11, R0, R6, R5 ;  /* 0x00000006000b7224 */ /* 0x000fe200078e0205 */
[----:B------:R-:W-:Y:S01]  /*0610*/  STL [R1+0x80], RZ ;  /* 0x000080ff01007387 */ /* 0x000fe20000100800 */
[----:B------:R-:W-:Y:S01]  /*0620*/  IMAD.MOV.U32 R6, RZ, RZ, RZ ;  /* 0x000000ffff067224 */ /* 0x000fe200078e00ff */
[----:B------:R-:W-:-:S02]  /*0630*/  VIMNMX R4, PT, PT, R4, 0x8, PT ;  /* 0x0000000804047848 */ /* 0x000fc40003fe0100 */
[----:B------:R-:W-:Y:S02]  /*0640*/  STL [R1+0x84], RZ ;  /* 0x000084ff01007387 */ /* 0x000fe40000100800 */
[-C--:B------:R-:W-:Y:S02]  /*0650*/  IABS R10, R4.reuse ;  /* 0x00000004000a7213 */ /* 0x080fe40000000000 */
[----:B------:R-:W-:Y:S01]  /*0660*/  STL [R1+0x88], RZ ;  /* 0x000088ff01007387 */ /* 0x000fe20000100800 */
[----:B------:R-:W-:Y:S01]  /*0670*/  IABS R0, R4 ;  /* 0x0000000400007213 */ /* 0x000fe20000000000 */
[----:B------:R-:W0:Y:S02]  /*0680*/  I2F.RP R8, R10 ;  /* 0x0000000a00087306 */ /* 0x000e240000209400 */
[----:B------:R-:W-:Y:S04]  /*0690*/  STL [R1+0x8c], RZ ;  /* 0x00008cff01007387 */ /* 0x000fe80000100800 */
[----:B------:R-:W-:Y:S04]  /*06a0*/  STL [R1+0x70], RZ ;  /* 0x000070ff01007387 */ /* 0x000fe80000100800 */
[----:B------:R-:W-:Y:S04]  /*06b0*/  STL [R1+0x74], RZ ;  /* 0x000074ff01007387 */ /* 0x000fe80000100800 */
[----:B------:R-:W-:Y:S01]  /*06c0*/  STL [R1+0x78], RZ ;  /* 0x000078ff01007387 */ /* 0x000fe20000100800 */
[----:B0-----:R-:W0:Y:S03]  /*06d0*/  MUFU.RCP R8, R8 ;  /* 0x0000000800087308 */ /* 0x001e260000001000 */
[----:B------:R-:W-:Y:S04]  /*06e0*/  STL [R1+0x7c], RZ ;  /* 0x00007cff01007387 */ /* 0x000fe80000100800 */
[----:B------:R-:W-:Y:S04]  /*06f0*/  STL [R1+0x60], RZ ;  /* 0x000060ff01007387 */ /* 0x000fe80000100800 */
[----:B------:R-:W-:Y:S04]  /*0700*/  STL [R1+0x64], RZ ;  /* 0x000064ff01007387 */ /* 0x000fe80000100800 */
[----:B------:R-:W-:Y:S01]  /*0710*/  STL [R1+0x68], RZ ;  /* 0x000068ff01007387 */ /* 0x000fe20000100800 */
[----:B0-----:R-:W-:-:S03]  /*0720*/  VIADD R7, R8, 0xffffffe ;  /* 0x0ffffffe08077836 */ /* 0x001fc60000000000 */
[----:B------:R-:W-:Y:S04]  /*0730*/  STL [R1+0x6c], RZ ;  /* 0x00006cff01007387 */ /* 0x000fe80000100800 */
[----:B------:R-:W-:Y:S01]  /*0740*/  STL [R1+0x50], RZ ;  /* 0x000050ff01007387 */ /* 0x000fe20000100800 */
[----:B------:R-:W0:Y:S03]  /*0750*/  F2I.FTZ.U32.TRUNC.NTZ R7, R7 ;  /* 0x0000000700077305 */ /* 0x000e26000021f000 */
[----:B------:R-:W-:Y:S04]  /*0760*/  STL [R1+0x54], RZ ;  /* 0x000054ff01007387 */ /* 0x000fe80000100800 */
[----:B------:R-:W-:Y:S04]  /*0770*/  STL [R1+0x58], RZ ;  /* 0x000058ff01007387 */ /* 0x000fe80000100800 */
[----:B------:R-:W-:Y:S04]  /*0780*/  STL [R1+0x5c], RZ ;  /* 0x00005cff01007387 */ /* 0x000fe80000100800 */
[----:B------:R-:W-:Y:S01]  /*0790*/  STL [R1+0x150], RZ ;  /* 0x000150ff01007387 */ /* 0x000fe20000100800 */
[----:B0-----:R-:W-:-:S03]  /*07a0*/  IMAD.MOV R9, RZ, RZ, -R7 ;  /* 0x000000ffff097224 */ /* 0x001fc600078e0a07 */
[----:B------:R-:W-:Y:S01]  /*07b0*/  STL [R1+0x154], RZ ;  /* 0x000154ff01007387 */ /* 0x000fe20000100800 */
[----:B------:R-:W-:Y:S01]  /*07c0*/  IMAD.MOV.U32 R5, RZ, RZ, R9 ;  /* 0x000000ffff057224 */ /* 0x000fe200078e0009 */
[----:B------:R-:W-:Y:S02]  /*07d0*/  IABS R9, R11 ;  /* 0x0000000b00097213 */ /* 0x000fe40000000000 */
[----:B------:R-:W-:Y:S01]  /*07e0*/  STL [R1+0x158], RZ ;  /* 0x000158ff01007387 */ /* 0x000fe20000100800 */
[----:B------:R-:W-:-:S03]  /*07f0*/  IMAD R5, R5, R10, RZ ;  /* 0x0000000a05057224 */ /* 0x000fc600078e02ff */
[----:B------:R-:W-:Y:S01]  /*0800*/  STL [R1+0x15c], RZ ;  /* 0x00015cff01007387 */ /* 0x000fe20000100800 */
[----:B------:R-:W-:-:S03]  /*0810*/  IMAD.HI.U32 R6, R7, R5, R6 ;  /* 0x0000000507067227 */ /* 0x000fc600078e0006 */
[----:B------:R-:W-:Y:S01]  /*0820*/  STL [R1+0x140], RZ ;  /* 0x000140ff01007387 */ /* 0x000fe20000100800 */
[----:B------:R-:W-:Y:S02]  /*0830*/  IMAD.MOV R5, RZ, RZ, -R0 ;  /* 0x000000ffff057224 */ /* 0x000fe400078e0a00 */
[----:B------:R-:W-:Y:S01]  /*0840*/  IMAD.HI.U32 R0, R6, R9, RZ ;  /* 0x0000000906007227 */ /* 0x000fe200078e00ff */
[----:B------:R-:W-:Y:S01]  /*0850*/  STL [R1+0x144], RZ ;  /* 0x000144ff01007387 */ /* 0x000fe20000100800 */
[----:B------:R-:W-:Y:S02]  /*0860*/  CS2R R6, SRZ ;  /* 0x0000000000067805 */ /* 0x000fe4000001ff00 */
[----:B------:R-:W-:Y:S01]  /*0870*/  IMAD R5, R0, R5, R9 ;  /* 0x0000000500057224 */ /* 0x000fe200078e0209 */
[----:B------:R-:W-:Y:S01]  /*0880*/  STL [R1+0x148], RZ ;  /* 0x000148ff01007387 */ /* 0x000fe20000100800 */
[----:B------:R-:W-:-:S03]  /*0890*/  CS2R R8, SRZ ;  /* 0x0000000000087805 */ /* 0x000fc6000001ff00 */
[----:B------:R-:W-:Y:S01]  /*08a0*/  STL [R1+0x14c], RZ ;  /* 0x00014cff01007387 */ /* 0x000fe20000100800 */
[----:B------:R-:W-:-:S03]  /*08b0*/  ISETP.GT.U32.AND P1, PT, R10, R5, PT ;  /* 0x000000050a00720c */ /* 0x000fc60003f24070 */
[----:B------:R-:W-:Y:S04]  /*08c0*/  STL [R1+0x100], RZ ;  /* 0x000100ff01007387 */ /* 0x000fe80000100800 */
[----:B------:R-:W-:Y:S04]  /*08d0*/  STL [R1+0x104], RZ ;  /* 0x000104ff01007387 */ /* 0x000fe80000100800 */
[----:B------:R-:W-:Y:S02]  /*08e0*/  STL [R1+0x108], RZ ;  /* 0x000108ff01007387 */ /* 0x000fe40000100800 */
[----:B------:R-:W-:-:S02]  /*08f0*/  @!P1 IMAD.IADD R5, R5, 0x1, -R10 ;  /* 0x0000000105059824 */ /* 0x000fc400078e0a0a */
[----:B------:R-:W-:Y:S01]  /*0900*/  STL [R1+0x10c], RZ ;  /* 0x00010cff01007387 */ /* 0x000fe20000100800 */
[----:B------:R-:W-:Y:S01]  /*0910*/  @!P1 VIADD R0, R0, 0x1 ;  /* 0x0000000100009836 */ /* 0x000fe20000000000 */
[----:B------:R-:W-:Y:S02]  /*0920*/  ISETP.NE.AND P1, PT, R4, RZ, PT ;  /* 0x000000ff0400720c */ /* 0x000fe40003f25270 */
[----:B------:R-:W-:Y:S01]  /*0930*/  STL [R1+0xf0], RZ ;  /* 0x0000f0ff01007387 */ /* 0x000fe20000100800 */
[----:B------:R-:W-:Y:S02]  /*0940*/  ISETP.GE.U32.AND P0, PT, R5, R10, PT ;  /* 0x0000000a0500720c */ /* 0x000fe40003f06070 */
[----:B------:R-:W-:Y:S01]  /*0950*/  LOP3.LUT R5, R11, R4, RZ, 0x3c, !PT ;  /* 0x000000040b057212 */ /* 0x000fe200078e3cff */
[----:B------:R-:W-:Y:S03]  /*0960*/  STL [R1+0xf4], RZ ;  /* 0x0000f4ff01007387 */ /* 0x000fe60000100800 */
[----:B------:R-:W-:Y:S01]  /*0970*/  ISETP.GE.AND P2, PT, R5, RZ, PT ;  /* 0x000000ff0500720c */ /* 0x000fe20003f46270 */
[----:B------:R-:W-:Y:S04]  /*0980*/  STL [R1+0xf8], RZ ;  /* 0x0000f8ff01007387 */ /* 0x000fe80000100800 */
[----:B------:R-:W-:Y:S02]  /*0990*/  STL [R1+0xfc], RZ ;  /* 0x0000fcff01007387 */ /* 0x000fe40000100800 */
[----:B------:R-:W-:-:S02]  /*09a0*/  @P0 VIADD R0, R0, 0x1 ;  /* 0x0000000100000836 */ /* 0x000fc40000000000 */
[----:B------:R-:W-:Y:S04]  /*09b0*/  STL [R1+0x190], RZ ;  /* 0x000190ff01007387 */ /* 0x000fe80000100800 */
[----:B------:R-:W-:Y:S01]  /*09c0*/  STL [R1+0x194], RZ ;  /* 0x000194ff01007387 */ /* 0x000fe20000100800 */
[----:B------:R-:W-:Y:S01]  /*09d0*/  @!P2 IMAD.MOV R0, RZ, RZ, -R0 ;  /* 0x000000ffff00a224 */ /* 0x000fe200078e0a00 */
[----:B------:R-:W-:Y:S02]  /*09e0*/  @!P1 LOP3.LUT R0, RZ, R4, RZ, 0x33, !PT ;  /* 0x00000004ff009212 */ /* 0x000fe400078e33ff */
[----:B------:R-:W-:Y:S03]  /*09f0*/  STL [R1+0x198], RZ ;  /* 0x000198ff01007387 */ /* 0x000fe60000100800 */
[----:B------:R-:W-:Y:S01]  /*0a00*/  IMAD.MOV R5, RZ, RZ, -R0 ;  /* 0x000000ffff057224 */ /* 0x000fe200078e0a00 */
[----:B------:R-:W-:Y:S01]  /*0a10*/  STL [R1+0x19c], RZ ;  /* 0x00019cff01007387 */ /* 0x000fe20000100800 */
[----:B------:R-:W-:-:S02]  /*0a20*/  IMAD.SHL.U32 R29, R0, 0x40, RZ ;  /* 0x00000040001d7824 */ /* 0x000fc400078e00ff */
[----:B------:R-:W-:Y:S01]  /*0a30*/  IMAD R5, R4, R5, R11 ;  /* 0x0000000504057224 */ /* 0x000fe200078e020b */
[----:B------:R-:W-:Y:S01]  /*0a40*/  STL [R1+0x1e0], RZ ;  /* 0x0001e0ff01007387 */ /* 0x000fe20000100800 */
[----:B------:R-:W-:Y:S02]  /*0a50*/  CS2R R10, SRZ ;  /* 0x00000000000a7805 */ /* 0x000fe4000001ff00 */
[----:B------:R-:W-:Y:S01]  /*0a60*/  IMAD.IADD R28, R28, 0x1, R5 ;  /* 0x000000011c1c7824 */ /* 0x000fe200078e0205 */
[----:B------:R-:W-:Y:S01]  /*0a70*/  STL [R1+0x1e4], RZ ;  /* 0x0001e4ff01007387 */ /* 0x000fe20000100800 */
[----:B------:R-:W-:-:S03]  /*0a80*/  CS2R R4, SRZ ;  /* 0x0000000000047805 */ /* 0x000fc6000001ff00 */
[----:B------:R-:W-:Y:S04]  /*0a90*/  STL [R1+0x1e8], RZ ;  /* 0x0001e8ff01007387 */ /* 0x000fe80000100800 */
        /* <DEDUP_REMOVED lines=102> */
[----:B------:R-:W-:Y:S01]  /*1100*/  STL [R1+0x664], RZ ;  /* 0x000664ff01007387 */ /* 0x000fe20000100800 */
[----:B------:R-:W0:Y:S03]  /*1110*/  S2R R0, SR_TID.X ;  /* 0x0000000000007919 */ /* 0x000e260000002100 */
        /* <DEDUP_REMOVED lines=8> */
[----:B0-----:R-:W-:-:S03]  /*11a0*/  LOP3.LUT R0, R0, 0x3f, RZ, 0xc0, !PT ;  /* 0x0000003f00007812 */ /* 0x001fc600078ec0ff */
[----:B------:R-:W-:Y:S02]  /*11b0*/  STL [R1+0x878], RZ ;  /* 0x000878ff01007387 */ /* 0x000fe40000100800 */
[----:B------:R-:W-:Y:S02]  /*11c0*/  IMAD R28, R28, 0x200, R0 ;  /* 0x000002001c1c7824 */ /* 0x000fe400078e0200 */
[----:B------:R-:W-:Y:S02]  /*11d0*/  STL [R1+0x87c], RZ ;  /* 0x00087cff01007387 */ /* 0x000fe40000100800 */
[C---:B------:R-:W-:Y:S02]  /*11e0*/  VIADD R0, R28.reuse, 0x40 ;  /* 0x000000401c007836 */ /* 0x040fe40000000000 */
        /* <DEDUP_REMOVED lines=30> */
[----:B------:R-:W-:Y:S04]  /*13d0*/  STL [R1+0x14b4], R29 ;  /* 0x0014b41d01007387 */ /* 0x000fe80000100800 */
[----:B------:R-:W-:Y:S04]  /*13e0*/  STL [R1+0xbe8], R28 ;  /* 0x000be81c01007387 */ /* 0x000fe80000100800 */
        /* <DEDUP_REMOVED lines=10> */
[----:B------:R0:W-:Y:S02]  /*1490*/  STL [R1+0x14c4], R0 ;  /* 0x0014c40001007387 */ /* 0x0001e40000100800 */
[----:B0-----:R-:W-:-:S05]  /*14a0*/  VIADD R0, R28, 0x80 ;  /* 0x000000801c007836 */ /* 0x001fca0000000000 */
[----:B------:R0:W-:Y:S02]  /*14b0*/  STL [R1+0x14c0], R0 ;  /* 0x0014c00001007387 */ /* 0x0001e40000100800 */
[----:B0-----:R-:W-:-:S05]  /*14c0*/  VIADD R0, R28, 0xc0 ;  /* 0x000000c01c007836 */ /* 0x001fca0000000000 */
[----:B------:R0:W-:Y:S02]  /*14d0*/  STL [R1+0x14cc], R0 ;  /* 0x0014cc0001007387 */ /* 0x0001e40000100800 */
[----:B0-----:R-:W-:-:S05]  /*14e0*/  VIADD R0, R28, 0x100 ;  /* 0x000001001c007836 */ /* 0x001fca0000000000 */
[----:B------:R0:W-:Y:S02]  /*14f0*/  STL [R1+0x14d0], R0 ;  /* 0x0014d00001007387 */ /* 0x0001e40000100800 */
[----:B0-----:R-:W-:-:S05]  /*1500*/  VIADD R0, R28, 0x140 ;  /* 0x000001401c007836 */ /* 0x001fca0000000000 */
[----:B------:R0:W-:Y:S02]  /*1510*/  STL [R1+0x14c8], R0 ;  /* 0x0014c80001007387 */ /* 0x0001e40000100800 */
[C---:B0-----:R-:W-:Y:S02]  /*1520*/  VIADD R0, R28.reuse, 0x180 ;  /* 0x000001801c007836 */ /* 0x041fe40000000000 */
[----:B------:R-:W-:-:S03]  /*1530*/  VIADD R28, R28, 0x1c0 ;  /* 0x000001c01c1c7836 */ /* 0x000fc60000000000 */
[----:B------:R0:W-:Y:S04]  /*1540*/  STL [R1+0x14bc], R0 ;  /* 0x0014bc0001007387 */ /* 0x0001e80000100800 */
[----:B------:R1:W-:Y:S01]  /*1550*/  STL [R1+0x14b8], R28 ;  /* 0x0014b81c01007387 */ /* 0x0003e20000100800 */
[----:B0-----:R-:W0:Y:S02]  /*1560*/  S2R R0, SR_TID.X ;  /* 0x0000000000007919 */ /* 0x001e240000002100 */
[----:B0-----:R-:W-:Y:S01]  /*1570*/  LOP3.LUT R0, R0, 0x20, RZ, 0xc0, !PT ;  /* 0x0000002000007812 */ /* 0x001fe200078ec0ff */
[----:B-1-3--:R-:W-:Y:S06]  /*1580*/  BRA.U !UP0, `(.L_x_0) ;  /* 0x000002f508a47547 */ /* 0x00afec000b800000 */
[----:B------:R-:W-:Y:S01]  /*1590*/  IABS R21, R3 ;  /* 0x0000000300157213 */ /* 0x000fe20000000000 */
[----:B------:R0:W-:Y:S01]  /*15a0*/  STL [R1+0x1550], R3 ;  /* 0x0015500301007387 */ /* 0x0001e20000100800 */
[----:B------:R-:W-:Y:S01]  /*15b0*/  LEA.HI R15, R0, R29, RZ, 0x1b ;  /* 0x0000001d000f7211 */ /* 0x000fe200078fd8ff */
[----:B------:R-:W1:Y:S01]  /*15c0*/  LDCU UR6, c[0x0][0x3ac] ;  /* 0x00007580ff0677ac */ /* 0x000e620008000800 */
[----:B------:R-:W2:Y:S03]  /*15d0*/  I2F.RP R7, R21 ;  /* 0x0000001500077306 */ /* 0x000ea60000209400 */
[C---:B------:R-:W-:Y:S01]  /*15e0*/  VIADD R8, R15.reuse, 0x3c ;  /* 0x0000003c0f087836 */ /* 0x040fe20000000000 */
[----:B------:R-:W3:Y:S01]  /*15f0*/  LDCU.64 UR10, c[0x0][0x388] ;  /* 0x00007100ff0a77ac */ /* 0x000ee20008000a00 */
[C---:B------:R-:W-:Y:S02]  /*1600*/  VIADD R13, R15.reuse, 0x3a ;  /* 0x0000003a0f0d7836 */ /* 0x040fe40000000000 */
[C---:B------:R-:W-:Y:S01]  /*1610*/  VIADD R11, R15.reuse, 0x38 ;  /* 0x000000380f0b7836 */ /* 0x040fe20000000000 */
[----:B------:R-:W-:Y:S01]  /*1620*/  IABS R12, R8 ;  /* 0x00000008000c7213 */ /* 0x000fe20000000000 */
[C---:B------:R-:W-:Y:S01]  /*1630*/  VIADD R25, R15.reuse, 0x1a ;  /* 0x0000001a0f197836 */ /* 0x040fe20000000000 */
[----:B------:R-:W-:Y:S01]  /*1640*/  ISETP.GE.AND P1, PT, R8, RZ, PT ;  /* 0x000000ff0800720c */ /* 0x000fe20003f26270 */
[C---:B------:R-:W-:Y:S01]  /*1650*/  VIADD R28, R15.reuse, 0x18 ;  /* 0x000000180f1c7836 */ /* 0x040fe20000000000 */
[----:B------:R-:W-:Y:S01]  /*1660*/  IABS R14, R11 ;  /* 0x0000000b000e7213 */ /* 0x000fe20000000000 */
[----:B------:R-:W-:Y:S01]  /*1670*/  VIADD R26, R15, 0x16 ;  /* 0x000000160f1a7836 */ /* 0x000fe20000000000 */
[----:B------:R-:W-:Y:S01]  /*1680*/  ISETP.GE.AND P5, PT, R13, RZ, PT ;  /* 0x000000ff0d00720c */ /* 0x000fe20003fa6270 */
[----:B--2---:R-:W2:Y:S01]  /*1690*/  MUFU.RCP R7, R7 ;  /* 0x0000000700077308 */ /* 0x004ea20000001000 */
[----:B------:R-:W-:Y:S01]  /*16a0*/  IABS R24, R28 ;  /* 0x0000001c00187213 */ /* 0x000fe20000000000 */
[----:B------:R-:W-:Y:S01]  /*16b0*/  VIADD R27, R15, 0x14 ;  /* 0x000000140f1b7836 */ /* 0x000fe20000000000 */
[----:B------:R-:W-:Y:S01]  /*16c0*/  IABS R22, R26 ;  /* 0x0000001a00167213 */ /* 0x000fe20000000000 */
[----:B------:R-:W4:Y:S03]  /*16d0*/  LDCU UR7, c[0x0][0x3b0] ;  /* 0x00007600ff0777ac */ /* 0x000f260008000800 */
[----:B------:R-:W-:Y:S01]  /*16e0*/  IABS R18, R27 ;  /* 0x0000001b00127213 */ /* 0x000fe20000000000 */
[----:B------:R-:W5:Y:S01]  /*16f0*/  LDCU UR12, c[0x0][0x3a4] ;  /* 0x00007480ff0c77ac */ /* 0x000f620008000800 */
[----:B--2---:R-:W-:-:S04]  /*1700*/  VIADD R4, R7, 0xffffffe ;  /* 0x0ffffffe07047836 */ /* 0x004fc80000000000 */
[----:B------:R2:W0:Y:S02]  /*1710*/  F2I.FTZ.U32.TRUNC.NTZ R5, R4 ;  /* 0x0000000400057305 */ /* 0x000424000021f000 */
[----:B--2---:R-:W-:Y:S02]  /*1720*/  IMAD.MOV.U32 R4, RZ, RZ, RZ ;  /* 0x000000ffff047224 */ /* 0x004fe400078e00ff */
[----:B0-----:R-:W-:-:S04]  /*1730*/  IMAD.MOV R6, RZ, RZ, -R5 ;  /* 0x000000ffff067224 */ /* 0x001fc800078e0a05 */
[----:B------:R-:W-:Y:S02]  /*1740*/  IMAD.MOV.U32 R0, RZ, RZ, R6 ;  /* 0x000000ffff007224 */ /* 0x000fe400078e0006 */
[----:B------:R-:W-:Y:S02]  /*1750*/  VIADD R6, R15, 0x3e ;  /* 0x0000003e0f067836 */ /* 0x000fe40000000000 */
[----:B------:R-:W-:-:S03]  /*1760*/  IMAD R9, R0, R21, RZ ;  /* 0x0000001500097224 */ /* 0x000fc600078e02ff */
[----:B------:R-:W-:Y:S01]  /*1770*/  IABS R10, R6 ;  /* 0x00000006000a7213 */ /* 0x000fe20000000000 */
[----:B------:R-:W-:-:S04]  /*1780*/  IMAD.HI.U32 R7, R5, R9, R4 ;  /* 0x0000000905077227 */ /* 0x000fc800078e0004 */
[----:B------:R-:W-:Y:S02]  /*1790*/  VIADD R9, R15, 0x36 ;  /* 0x000000360f097836 */ /* 0x000fe40000000000 */
[----:B------:R-:W-:-:S04]  /*17a0*/  IMAD.HI.U32 R0, R7, R10, RZ ;  /* 0x0000000a07007227 */ /* 0x000fc800078e00ff */
[----:B------:R-:W-:Y:S02]  /*17b0*/  IMAD.MOV R4, RZ, RZ, -R0 ;  /* 0x000000ffff047224 */ /* 0x000fe400078e0a00 */
[----:B------:R-:W-:-:S04]  /*17c0*/  IMAD.HI.U32 R0, R7, R12, RZ ;  /* 0x0000000c07007227 */ /* 0x000fc800078e00ff */
[----:B------:R-:W-:Y:S01]  /*17d0*/  IMAD R4, R21, R4, R10 ;  /* 0x0000000415047224 */ /* 0x000fe200078e020a */
[----:B------:R-:W-:Y:S01]  /*17e0*/  IABS R10, R9 ;  /* 0x00000009000a7213 */ /* 0x000fe20000000000 */
[----:B------:R-:W-:-:S03]  /*17f0*/  IMAD.MOV R0, RZ, RZ, -R0 ;  /* 0x000000ffff007224 */ /* 0x000fc600078e0a00 */
[C---:B------:R-:W-:Y:S01]  /*1800*/  ISETP.GT.U32.AND P0, PT, R21.reuse, R4, PT ;  /* 0x000000041500720c */ /* 0x040fe20003f04070 */
[----:B------:R-:W-:Y:S01]  /*1810*/  IMAD R0, R21, R0, R12 ;  /* 0x0000000015007224 */ /* 0x000fe200078e020c */
[----:B------:R-:W-:-:S04]  /*1820*/  IABS R12, R13 ;  /* 0x0000000d000c7213 */ /* 0x000fc80000000000 */
[----:B------:R-:W-:Y:S01]  /*1830*/  ISETP.GT.U32.AND P3, PT, R21, R0, PT ;  /* 0x000000001500720c */ /* 0x000fe20003f64070 */
[----:B------:R-:W-:-:S04]  /*1840*/  IMAD.HI.U32 R5, R7, R12, RZ ;  /* 0x0000000c07057227 */ /* 0x000fc800078e00ff */
[----:B------:R-:W-:Y:S02]  /*1850*/  IMAD.MOV R8, RZ, RZ, -R5 ;  /* 0x000000ffff087224 */ /* 0x000fe400078e0a05 */
[----:B------:R-:W-:Y:S01]  /*1860*/  @!P0 IMAD.IADD R4, R4, 0x1, -R21 ;  /* 0x0000000104048824 */ /* 0x000fe200078e0a15 */
[----:B------:R-:W-:Y:S01]  /*1870*/  ISETP.GE.AND P0, PT, R6, RZ, PT ;  /* 0x000000ff0600720c */ /* 0x000fe20003f06270 */
[----:B------:R-:W-:-:S03]  /*1880*/  IMAD.HI.U32 R5, R7, R14, RZ ;  /* 0x0000000e07057227 */ /* 0x000fc600078e00ff */
[----:B------:R-:W-:Y:S01]  /*1890*/  ISETP.GT.U32.AND P2, PT, R21, R4, PT ;  /* 0x000000041500720c */ /* 0x000fe20003f44070 */
[----:B------:R-:W-:Y:S01]  /*18a0*/  @!P3 IMAD.IADD R0, R0, 0x1, -R21 ;  /* 0x000000010000b824 */ /* 0x000fe200078e0a15 */
[----:B------:R-:W-:Y:S01]  /*18b0*/  ISETP.GE.AND P3, PT, R11, RZ, PT ;  /* 0x000000ff0b00720c */ /* 0x000fe20003f66270 */
[----:B------:R-:W-:-:S03]  /*18c0*/  IMAD.HI.U32 R6, R7, R10, RZ ;  /* 0x0000000a07067227 */ /* 0x000fc600078e00ff */
[C---:B------:R-:W-:Y:S01]  /*18d0*/  ISETP.GT.U32.AND P6, PT, R21.reuse, R0, PT ;  /* 0x000000001500720c */ /* 0x040fe20003fc4070 */
[C---:B------:R-:W-:Y:S02]  /*18e0*/  IMAD R12, R21.reuse, R8, R12 ;  /* 0x00000008150c7224 */ /* 0x040fe400078e020c */
[----:B------:R-:W-:Y:S02]  /*18f0*/  IMAD.MOV R5, RZ, RZ, -R5 ;  /* 0x000000ffff057224 */ /* 0x000fe400078e0a05 */
[----:B------:R-:W-:Y:S02]  /*1900*/  IMAD.MOV R6, RZ, RZ, -R6 ;  /* 0x000000ffff067224 */ /* 0x000fe400078e0a06 */
[----:B------:R-:W-:Y:S01]  /*1910*/  @!P2 IMAD.IADD R4, R4, 0x1, -R21 ;  /* 0x000000010404a824 */ /* 0x000fe200078e0a15 */
[C---:B------:R-:W-:Y:S01]  /*1920*/  ISETP.GT.U32.AND P2, PT, R21.reuse, R12, PT ;  /* 0x0000000c1500720c */ /* 0x040fe20003f44070 */
[C---:B------:R-:W-:Y:S02]  /*1930*/  IMAD R11, R21.reuse, R5, R14 ;  /* 0x00000005150b7224 */ /* 0x040fe400078e020e */
[----:B------:R-:W-:-:S02]  /*1940*/  IMAD R10, R21, R6, R10 ;  /* 0x00000006150a7224 */ /* 0x000fc400078e020a */
[--C-:B------:R-:W-:Y:S01]  /*1950*/  @!P6 IMAD.IADD R0, R0, 0x1, -R21.reuse ;  /* 0x000000010000e824 */ /* 0x100fe200078e0a15 */
[C---:B------:R-:W-:Y:S01]  /*1960*/  ISETP.GT.U32.AND P4, PT, R21.reuse, R11, PT ;  /* 0x0000000b1500720c */ /* 0x040fe20003f84070 */
[----:B------:R-:W-:Y:S01]  /*1970*/  IMAD.MOV.U32 R3, RZ, RZ, R4 ;  /* 0x000000ffff037224 */ /* 0x000fe200078e0004 */
[----:B------:R-:W-:Y:S01]  /*1980*/  ISETP.GT.U32.AND P6, PT, R21, R10, PT ;  /* 0x0000000a1500720c */ /* 0x000fe20003fc4070 */
[C---:B------:R-:W-:Y:S02]  /*1990*/  VIADD R4, R15.reuse, 0x34 ;  /* 0x000000340f047836 */ /* 0x040fe40000000000 */
[C---:B------:R-:W-:Y:S02]  /*19a0*/  VIADD R8, R15.reuse, 0x32 ;  /* 0x000000320f087836 */ /* 0x040fe40000000000 */
[----:B------:R-:W-:Y:S01]  /*19b0*/  @!P2 IMAD.IADD R12, R12, 0x1, -R21 ;  /* 0x000000010c0ca824 */ /* 0x000fe200078e0a15 */
[----:B------:R-:W-:Y:S01]  /*19c0*/  IABS R16, R4 ;  /* 0x0000000400107213 */ /* 0x000fe20000000000 */
[----:B------:R-:W-:Y:S01]  /*19d0*/  @!P0 IMAD.MOV R3, RZ, RZ, -R3 ;  /* 0x000000ffff038224 */ /* 0x000fe200078e0a03 */
[----:B------:R-:W-:Y:S01]  /*19e0*/  IABS R14, R8 ;  /* 0x00000008000e7213 */ /* 0x000fe20000000000 */
[----:B------:R-:W-:Y:S01]  /*19f0*/  VIADD R5, R15, 0x30 ;  /* 0x000000300f057836 */ /* 0x000fe20000000000 */
[----:B------:R-:W-:Y:S01]  /*1a00*/  ISETP.GE.AND P2, PT, R4, RZ, PT ;  /* 0x000000ff0400720c */ /* 0x000fe20003f46270 */
[----:B------:R-:W-:Y:S01]  /*1a10*/  @!P4 IMAD.IADD R11, R11, 0x1, -R21 ;  /* 0x000000010b0bc824 */ /* 0x000fe200078e0a15 */
[----:B------:R-:W-:Y:S01]  /*1a20*/  ISETP.GT.U32.AND P4, PT, R21, R12, PT ;  /* 0x0000000c1500720c */ /* 0x000fe20003f84070 */
[----:B------:R-:W-:Y:S01]  /*1a30*/  IMAD.HI.U32 R4, R7, R16, RZ ;  /* 0x0000001007047227 */ /* 0x000fe200078e00ff */
[----:B------:R0:W-:Y:S01]  /*1a40*/  STL [R1+0x4], R3 ;  /* 0x0000040301007387 */ /* 0x0001e20000100800 */
[----:B------:R-:W-:-:S02]  /*1a50*/  IABS R13, R5 ;  /* 0x00000005000d7213 */ /* 0x000fc40000000000 */
[----:B------:R-:W-:Y:S01]  /*1a60*/  @!P6 IMAD.IADD R10, R10, 0x1, -R21 ;  /* 0x000000010a0ae824 */ /* 0x000fe200078e0a15 */
[----:B------:R-:W-:Y:S01]  /*1a70*/  ISETP.GT.U32.AND P6, PT, R21, R11, PT ;  /* 0x0000000b1500720c */ /* 0x000fe20003fc4070 */
[----:B------:R-:W-:Y:S01]  /*1a80*/  IMAD.MOV R4, RZ, RZ, -R4 ;  /* 0x000000ffff047224 */ /* 0x000fe200078e0a04 */
[----:B------:R-:W-:Y:S01]  /*1a90*/  ISETP.GE.AND P0, PT, R9, RZ, PT ;  /* 0x000000ff0900720c */ /* 0x000fe20003f06270 */
[----:B------:R-:W-:-:S04]  /*1aa0*/  IMAD.HI.U32 R17, R7, R13, RZ ;  /* 0x0000000d07117227 */ /* 0x000fc800078e00ff */
[----:B0-----:R-:W-:Y:S02]  /*1ab0*/  IMAD.MOV.U32 R3, RZ, RZ, R0 ;  /* 0x000000ffff037224 */ /* 0x001fe400078e0000 */
[----:B------:R-:W-:-:S04]  /*1ac0*/  IMAD.HI.U32 R0, R7, R14, RZ ;  /* 0x0000000e07007227 */ /* 0x000fc800078e00ff */
[C---:B------:R-:W-:Y:S02]  /*1ad0*/  IMAD R16, R21.reuse, R4, R16 ;  /* 0x0000000415107224 */ /* 0x040fe400078e0210 */
[----:B------:R-:W-:Y:S02]  /*1ae0*/  IMAD.MOV R0, RZ, RZ, -R0 ;  /* 0x000000ffff007224 */ /* 0x000fe400078e0a00 */
[--C-:B------:R-:W-:Y:S01]  /*1af0*/  @!P4 IMAD.IADD R12, R12, 0x1, -R21.reuse ;  /* 0x000000010c0cc824 */ /* 0x100fe200078e0a15 */
[C---:B------:R-:W-:Y:S01]  /*1b00*/  ISETP.GT.U32.AND P4, PT, R21.reuse, R16, PT ;  /* 0x000000101500720c */ /* 0x040fe20003f84070 */
[----:B------:R-:W-:Y:S02]  /*1b10*/  IMAD R14, R21, R0, R14 ;  /* 0x00000000150e7224 */ /* 0x000fe400078e020e */
[----:B------:R-:W-:Y:S02]  /*1b20*/  @!P6 IMAD.IADD R11, R11, 0x1, -R21 ;  /* 0x000000010b0be824 */ /* 0x000fe400078e0a15 */
[----:B------:R-:W-:Y:S01]  /*1b30*/  VIADD R4, R15, 0x2e ;  /* 0x0000002e0f047836 */ /* 0x000fe20000000000 */
[C---:B------:R-:W-:Y:S01]  /*1b40*/  ISETP.GT.U32.AND P6, PT, R21.reuse, R14, PT ;  /* 0x0000000e1500720c */ /* 0x040fe20003fc4070 */
[----:B------:R-:W-:Y:S01]  /*1b50*/  @!P1 IMAD.MOV R3, RZ, RZ, -R3 ;  /* 0x000000ffff039224 */ /* 0x000fe200078e0a03 */
[----:B------:R-:W-:Y:S01]  /*1b60*/  ISETP.GT.U32.AND P1, PT, R21, R10, PT ;  /* 0x0000000a1500720c */ /* 0x000fe20003f24070 */
[----:B------:R-:W-:Y:S01]  /*1b70*/  IMAD.MOV R17, RZ, RZ, -R17 ;  /* 0x000000ffff117224 */ /* 0x000fe200078e0a11 */
[----:B------:R-:W-:Y:S01]  /*1b80*/  IABS R6, R4 ;  /* 0x0000000400067213 */ /* 0x000fe20000000000 */
[----:B------:R-:W-:Y:S01]  /*1b90*/  @!P3 IMAD.MOV R11, RZ, RZ, -R11 ;  /* 0x000000ffff0bb224 */ /* 0x000fe200078e0a0b */
[----:B------:R0:W-:Y:S01]  /*1ba0*/  STL [R1+0x8], R3 ;  /* 0x0000080301007387 */ /* 0x0001e20000100800 */
[----:B------:R-:W-:Y:S01]  /*1bb0*/  @!P4 IMAD.IADD R16, R16, 0x1, -R21 ;  /* 0x000000011010c824 */ /* 0x000fe200078e0a15 */
[----:B------:R-:W-:Y:S01]  /*1bc0*/  ISETP.GE.AND P4, PT, R5, RZ, PT ;  /* 0x000000ff0500720c */ /* 0x000fe20003f86270 */
[----:B------:R-:W-:-:S04]  /*1bd0*/  IMAD.HI.U32 R9, R7, R6, RZ ;  /* 0x0000000607097227 */ /* 0x000fc800078e00ff */
[----:B------:R-:W-:Y:S01]  /*1be0*/  @!P6 IMAD.IADD R14, R14, 0x1, -R21 ;  /* 0x000000010e0ee824 */ /* 0x000fe200078e0a15 */
[C---:B------:R-:W-:Y:S01]  /*1bf0*/  ISETP.GT.U32.AND P6, PT, R21.reuse, R16, PT ;  /* 0x000000101500720c */ /* 0x040fe20003fc4070 */
[C---:B------:R-:W-:Y:S02]  /*1c00*/  IMAD R5, R21.reuse, R17, R13 ;  /* 0x0000001115057224 */ /* 0x040fe400078e020d */
[----:B0-----:R-:W-:Y:S02]  /*1c10*/  IMAD.MOV.U32 R3, RZ, RZ, R12 ;  /* 0x000000ffff037224 */ /* 0x001fe400078e000c */
[----:B------:R-:W-:Y:S01]  /*1c20*/  IMAD.MOV R12, RZ, RZ, -R9 ;  /* 0x000000ffff0c7224 */ /* 0x000fe200078e0a09 */
[----:B------:R-:W-:Y:S01]  /*1c30*/  ISETP.GT.U32.AND P3, PT, R21, R5, PT ;  /* 0x000000051500720c */ /* 0x000fe20003f64070 */
[----:B------:R-:W-:Y:S02]  /*1c40*/  VIADD R13, R15, 0x2a ;  /* 0x0000002a0f0d7836 */ /* 0x000fe40000000000 */
[----:B------:R-:W-:-:S02]  /*1c50*/  IMAD R6, R21, R12, R6 ;  /* 0x0000000c15067224 */ /* 0x000fc400078e0206 */
[----:B------:R-:W-:Y:S01]  /*1c60*/  VIADD R0, R15, 0x2c ;  /* 0x0000002c0f007836 */ /* 0x000fe20000000000 */
[----:B------:R-:W-:Y:S01]  /*1c70*/  IABS R12, R13 ;  /* 0x0000000d000c7213 */ /* 0x000fe20000000000 */
[----:B------:R-:W-:Y:S01]  /*1c80*/  @!P6 IMAD.IADD R16, R16, 0x1, -R21 ;  /* 0x000000011010e824 */ /* 0x000fe200078e0a15 */
[C---:B------:R-:W-:Y:S01]  /*1c90*/  ISETP.GT.U32.AND P6, PT, R21.reuse, R6, PT ;  /* 0x000000061500720c */ /* 0x040fe20003fc4070 */
[----:B------:R-:W-:Y:S01]  /*1ca0*/  @!P5 IMAD.MOV R3, RZ, RZ, -R3 ;  /* 0x000000ffff03d224 */ /* 0x000fe200078e0a03 */
[----:B------:R-:W-:Y:S01]  /*1cb0*/  ISETP.GT.U32.AND P5, PT, R21, R14, PT ;  /* 0x0000000e1500720c */ /* 0x000fe20003fa4070 */
[--C-:B------:R-:W-:Y:S01]  /*1cc0*/  @!P1 IMAD.IADD R10, R10, 0x1, -R21.reuse ;  /* 0x000000010a0a9824 */ /* 0x100fe200078e0a15 */
[----:B------:R-:W-:Y:S01]  /*1cd0*/  ISETP.GE.AND P1, PT, R8, RZ, PT ;  /* 0x000000ff0800720c */ /* 0x000fe20003f26270 */
[----:B------:R-:W-:Y:S01]  /*1ce0*/  @!P3 IMAD.IADD R5, R5, 0x1, -R21 ;  /* 0x000000010505b824 */ /* 0x000fe200078e0a15 */
[----:B------:R-:W-:Y:S01]  /*1cf0*/  IABS R8, R0 ;  /* 0x0000000000087213 */ /* 0x000fe20000000000 */
[----:B------:R0:W-:Y:S01]  /*1d00*/  STL [R1+0xc], R3 ;  /* 0x00000c0301007387 */ /* 0x0001e20000100800 */
[----:B------:R-:W-:-:S03]  /*1d10*/  ISETP.GE.AND P3, PT, R0, RZ, PT ;  /* 0x000000ff0000720c */ /* 0x000fc60003f66270 */
[----:B------:R-:W-:Y:S01]  /*1d20*/  IMAD.HI.U32 R9, R7, R8, RZ ;  /* 0x0000000807097227 */ /* 0x000fe200078e00ff */
[----:B------:R-:W-:Y:S03]  /*1d30*/  STL [R1+0x14], R11 ;  /* 0x0000140b01007387 */ /* 0x000fe60000100800 */
[----:B------:R-:W-:Y:S01]  /*1d40*/  @!P6 IMAD.IADD R6, R6, 0x1, -R21 ;  /* 0x000000010606e824 */ /* 0x000fe200078e0a15 */
[----:B------:R-:W-:Y:S01]  /*1d50*/  ISETP.GT.U32.AND P6, PT, R21, R5, PT ;  /* 0x000000051500720c */ /* 0x000fe20003fc4070 */
[----:B0-----:R-:W-:Y:S02]  /*1d60*/  IMAD.MOV.U32 R3, RZ, RZ, R10 ;  /* 0x000000ffff037224 */ /* 0x001fe400078e000a */
[----:B------:R-:W-:-:S04]  /*1d70*/  IMAD.HI.U32 R10, R7, R12, RZ ;  /* 0x0000000c070a7227 */ /* 0x000fc800078e00ff */
[----:B------:R-:W-:Y:S01]  /*1d80*/  @!P0 IMAD.MOV R3, RZ, RZ, -R3 ;  /* 0x000000ffff038224 */ /* 0x000fe200078e0a03 */
[----:B------:R-:W-:Y:S01]  /*1d90*/  ISETP.GE.AND P0, PT, R4, RZ, PT ;  /* 0x000000ff0400720c */ /* 0x000fe20003f06270 */
[----:B------:R-:W-:Y:S02]  /*1da0*/  IMAD.MOV R10, RZ, RZ, -R10 ;  /* 0x000000ffff0a7224 */ /* 0x000fe400078e0a0a */
[----:B------:R-:W-:Y:S01]  /*1db0*/  IMAD.MOV R9, RZ, RZ, -R9 ;  /* 0x000000ffff097224 */ /* 0x000fe200078e0a09 */
[----:B------:R0:W-:Y:S01]  /*1dc0*/  STL [R1+0x18], R3 ;  /* 0x0000180301007387 */ /* 0x0001e20000100800 */
[C---:B------:R-:W-:Y:S02]  /*1dd0*/  IMAD R12, R21.reuse, R10, R12 ;  /* 0x0000000a150c7224 */ /* 0x040fe400078e020c */
[----:B------:R-:W-:Y:S02]  /*1de0*/  IMAD R4, R21, R9, R8 ;  /* 0x0000000915047224 */ /* 0x000fe400078e0208 */
[----:B------:R-:W-:-:S02]  /*1df0*/  VIADD R8, R15, 0x28 ;  /* 0x000000280f087836 */ /* 0x000fc40000000000 */
[--C-:B------:R-:W-:Y:S01]  /*1e00*/  @!P6 IMAD.IADD R5, R5, 0x1, -R21.reuse ;  /* 0x000000010505e824 */ /* 0x100fe200078e0a15 */
[C---:B------:R-:W-:Y:S01]  /*1e10*/  ISETP.GT.U32.AND P6, PT, R21.reuse, R12, PT ;  /* 0x0000000c1500720c */ /* 0x040fe20003fc4070 */
[----:B------:R-:W-:Y:S01]  /*1e20*/  @!P5 IMAD.IADD R14, R14, 0x1, -R21 ;  /* 0x000000010e0ed824 */ /* 0x000fe200078e0a15 */
[----:B------:R-:W-:Y:S01]  /*1e30*/  ISETP.GT.U32.AND P5, PT, R21, R4, PT ;  /* 0x000000041500720c */ /* 0x000fe20003fa4070 */
[----:B0-----:R-:W-:Y:S01]  /*1e40*/  IMAD.MOV.U32 R3, RZ, RZ, R16 ;  /* 0x000000ffff037224 */ /* 0x001fe200078e0010 */
[----:B------:R-:W-:Y:S01]  /*1e50*/  IABS R11, R8 ;  /* 0x00000008000b7213 */ /* 0x000fe20000000000 */
[----:B------:R-:W-:Y:S02]  /*1e60*/  VIADD R9, R15, 0x26 ;  /* 0x000000260f097836 */ /* 0x000fe40000000000 */
[----:B------:R-:W-:Y:S01]  /*1e70*/  @!P2 IMAD.MOV R3, RZ, RZ, -R3 ;  /* 0x000000ffff03a224 */ /* 0x000fe200078e0a03 */
[----:B------:R-:W-:Y:S01]  /*1e80*/  ISETP.GT.U32.AND P2, PT, R21, R6, PT ;  /* 0x000000061500720c */ /* 0x000fe20003f44070 */
[----:B------:R-:W-:Y:S01]  /*1e90*/  IMAD.MOV.U32 R16, RZ, RZ, R5 ;  /* 0x000000ffff107224 */ /* 0x000fe200078e0005 */
[----:B------:R-:W-:Y:S01]  /*1ea0*/  IABS R0, R9 ;  /* 0x0000000900007213 */ /* 0x000fe20000000000 */
[----:B------:R-:W-:Y:S01]  /*1eb0*/  VIADD R5, R15, 0x22 ;  /* 0x000000220f057836 */ /* 0x000fe20000000000 */
[----:B------:R0:W-:Y:S01]  /*1ec0*/  STL [R1+0x20], R3 ;  /* 0x0000200301007387 */ /* 0x0001e20000100800 */
[----:B------:R-:W-:-:S02]  /*1ed0*/  @!P6 IMAD.IADD R12, R12, 0x1, -R21 ;  /* 0x000000010c0ce824 */ /* 0x000fc400078e0a15 */
[--C-:B------:R-:W-:Y:S02]  /*1ee0*/  @!P5 IMAD.IADD R4, R4, 0x1, -R21.reuse ;  /* 0x000000010404d824 */ /* 0x100fe400078e0a15 */
[----:B------:R-:W-:Y:S01]  /*1ef0*/  IMAD.HI.U32 R10, R7, R0, RZ ;  /* 0x00000000070a7227 */ /* 0x000fe200078e00ff */
[C---:B------:R-:W-:Y:S02]  /*1f00*/  ISETP.GT.U32.AND P6, PT, R21.reuse, R12, PT ;  /* 0x0000000c1500720c */ /* 0x040fe40003fc4070 */
[----:B------:R-:W-:Y:S01]  /*1f10*/  ISETP.GT.U32.AND P5, PT, R21, R4, PT ;  /* 0x000000041500720c */ /* 0x000fe20003fa4070 */
[----:B------:R-:W-:Y:S01]  /*1f20*/  @!P2 IMAD.IADD R6, R6, 0x1, -R21 ;  /* 0x000000010606a824 */ /* 0x000fe200078e0a15 */
[----:B------:R-:W-:Y:S01]  /*1f30*/  ISETP.GE.AND P2, PT, R8, RZ, PT ;  /* 0x000000ff0800720c */ /* 0x000fe20003f46270 */
[----:B0-----:R-:W-:Y:S02]  /*1f40*/  IMAD.MOV.U32 R3, RZ, RZ, R14 ;  /* 0x000000ffff037224 */ /* 0x001fe400078e000e */
[----:B------:R-:W-:-:S04]  /*1f50*/  IMAD.HI.U32 R14, R7, R11, RZ ;  /* 0x0000000b070e7227 */ /* 0x000fc800078e00ff */
[----:B------:R-:W-:Y:S01]  /*1f60*/  @!P1 IMAD.MOV R3, RZ, RZ, -R3 ;  /* 0x000000ffff039224 */ /* 0x000fe200078e0a03 */
[----:B------:R-:W-:Y:S01]  /*1f70*/  ISETP.GE.AND P1, PT, R13, RZ, PT ;  /* 0x000000ff0d00720c */ /* 0x000fe20003f26270 */
[----:B------:R-:W-:Y:S01]  /*1f80*/  IMAD.MOV R14, RZ, RZ, -R14 ;  /* 0x000000ffff0e7224 */ /* 0x000fe200078e0a0e */
[----:B------:R-:W-:Y:S01]  /*1f90*/  IABS R13, R25 ;  /* 0x00000019000d7213 */ /* 0x000fe20000000000 */
[----:B------:R-:W-:Y:S01]  /*1fa0*/  IMAD.MOV R10, RZ, RZ, -R10 ;  /* 0x000000ffff0a7224 */ /* 0x000fe200078e0a0a */
[----:B------:R0:W-:Y:S01]  /*1fb0*/  STL [R1+0x24], R3 ;  /* 0x0000240301007387 */ /* 0x0001e20000100800 */
[C---:B------:R-:W-:Y:S02]  /*1fc0*/  IMAD R11, R21.reuse, R14, R11 ;  /* 0x0000000e150b7224 */ /* 0x040fe400078e020b */
[----:B------:R-:W-:Y:S02]  /*1fd0*/  IMAD R0, R21, R10, R0 ;  /* 0x0000000a15007224 */ /* 0x000fe400078e0200 */
[----:B------:R-:W-:-:S02]  /*1fe0*/  @!P4 IMAD.MOV R16, RZ, RZ, -R16 ;  /* 0x000000ffff10c224 */ /* 0x000fc400078e0a10 */
[----:B------:R-:W-:Y:S02]  /*1ff0*/  VIADD R8, R15, 0x24 ;  /* 0x000000240f087836 */ /* 0x000fe40000000000 */
[--C-:B------:R-:W-:Y:S01]  /*2000*/  @!P6 IMAD.IADD R12, R12, 0x1, -R21.reuse ;  /* 0x000000010c0ce824 */ /* 0x100fe200078e0a15 */
[C---:B------:R-:W-:Y:S01]  /*2010*/  ISETP.GT.U32.AND P6, PT, R21.reuse, R0, PT ;  /* 0x000000001500720c */ /* 0x040fe20003fc4070 */
[----:B0-----:R-:W-:Y:S01]  /*2020*/  IMAD.MOV.U32 R3, RZ, RZ, R6 ;  /* 0x000000ffff037224 */ /* 0x001fe200078e0006 */
[----:B------:R0:W-:Y:S01]  /*2030*/  STL [R1+0x28], R16 ;  /* 0x0000281001007387 */ /* 0x0001e20000100800 */
[----:B------:R-:W-:Y:S01]  /*2040*/  @!P5 IMAD.IADD R4, R4, 0x1, -R21 ;  /* 0x000000010404d824 */ /* 0x000fe200078e0a15 */
[----:B------:R-:W-:Y:S01]  /*2050*/  IABS R6, R8 ;  /* 0x0000000800067213 */ /* 0x000fe20000000000 */
[----:B------:R-:W-:Y:S01]  /*2060*/  @!P0 IMAD.MOV R3, RZ, RZ, -R3 ;  /* 0x000000ffff038224 */ /* 0x000fe200078e0a03 */
[----:B------:R-:W-:Y:S01]  /*2070*/  ISETP.GT.U32.AND P0, PT, R21, R11, PT ;  /* 0x0000000b1500720c */ /* 0x000fe20003f04070 */
[C---:B------:R-:W-:Y:S01]  /*2080*/  VIADD R10, R15.reuse, 0x1e ;  /* 0x0000001e0f0a7836 */ /* 0x040fe20000000000 */
[----:B------:R-:W-:Y:S01]  /*2090*/  ISETP.GE.AND P4, PT, R8, RZ, PT ;  /* 0x000000ff0800720c */ /* 0x000fe20003f86270 */
[----:B------:R-:W-:Y:S01]  /*20a0*/  VIADD R8, R15, 0x20 ;  /* 0x000000200f087836 */ /* 0x000fe20000000000 */
[----:B------:R2:W-:Y:S01]  /*20b0*/  STL [R1+0x2c], R3 ;  /* 0x00002c0301007387 */ /* 0x0005e20000100800 */
[----:B------:R-:W-:Y:S01]  /*20c0*/  ISETP.GE.AND P5, PT, R9, RZ, PT ;  /* 0x000000ff0900720c */ /* 0x000fe20003fa6270 */
[----:B------:R-:W-:Y:S01]  /*20d0*/  VIADD R14, R15, 0x12 ;  /* 0x000000120f0e7836 */ /* 0x000fe20000000000 */
[----:B------:R-:W-:Y:S01]  /*20e0*/  IABS R9, R10 ;  /* 0x0000000a00097213 */ /* 0x000fe20000000000 */
[----:B------:R-:W-:Y:S01]  /*20f0*/  @!P6 IMAD.IADD R0, R0, 0x1, -R21 ;  /* 0x000000010000e824 */ /* 0x000fe200078e0a15 */
[----:B------:R-:W-:-:S02]  /*2100*/  IABS R19, R8 ;  /* 0x0000000800137213 */ /* 0x000fc40000000000 */
[----:B0-----:R-:W-:Y:S02]  /*2110*/  IABS R16, R14 ;  /* 0x0000000e00107213 */ /* 0x001fe40000000000 */
[----:B------:R-:W-:Y:S01]  /*2120*/  @!P0 IMAD.IADD R11, R11, 0x1, -R21 ;  /* 0x000000010b0b8824 */ /* 0x000fe200078e0a15 */
[C---:B------:R-:W-:Y:S01]  /*2130*/  ISETP.GT.U32.AND P6, PT, R21.reuse, R0, PT ;  /* 0x000000001500720c */ /* 0x040fe20003fc4070 */
[----:B--2---:R-:W-:Y:S02]  /*2140*/  IMAD.MOV.U32 R3, RZ, RZ, R4 ;  /* 0x000000ffff037224 */ /* 0x004fe400078e0004 */
[----:B------:R-:W-:Y:S01]  /*2150*/  IMAD.MOV.U32 R4, RZ, RZ, R6 ;  /* 0x000000ffff047224 */ /* 0x000fe200078e0006 */
[----:B------:R-:W-:Y:S01]  /*2160*/  ISETP.GT.U32.AND P0, PT, R21, R11, PT ;  /* 0x0000000b1500720c */ /* 0x000fe20003f04070 */
[----:B------:R-:W-:Y:S01]  /*2170*/  @!P3 IMAD.MOV R3, RZ, RZ, -R3 ;  /* 0x000000ffff03b224 */ /* 0x000fe200078e0a03 */
[----:B------:R-:W-:Y:S01]  /*2180*/  ISETP.GE.AND P3, PT, R5, RZ, PT ;  /* 0x000000ff0500720c */ /* 0x000fe20003f66270 */
[----:B------:R-:W-:Y:S01]  /*2190*/  IMAD.HI.U32 R6, R7, R4, RZ ;  /* 0x0000000407067227 */ /* 0x000fe200078e00ff */
[----:B------:R-:W-:-:S02]  /*21a0*/  IABS R5, R5 ;  /* 0x0000000500057213 */ /* 0x000fc40000000000 */
[----:B------:R0:W-:Y:S01]  /*21b0*/  STL [R1+0x30], R3 ;  /* 0x0000300301007387 */ /* 0x0001e20000100800 */
[----:B------:R-:W-:Y:S02]  /*21c0*/  IMAD.MOV R6, RZ, RZ, -R6 ;  /* 0x000000ffff067224 */ /* 0x000fe400078e0a06 */
[--C-:B------:R-:W-:Y:S02]  /*21d0*/  @!P6 IMAD.IADD R0, R0, 0x1, -R21.reuse ;  /* 0x000000010000e824 */ /* 0x100fe400078e0a15 */
[----:B------:R-:W-:Y:S02]  /*21e0*/  IMAD R4, R21, R6, R4 ;  /* 0x0000000615047224 */ /* 0x000fe400078e0204 */
[----:B------:R-:W-:Y:S02]  /*21f0*/  @!P0 IMAD.IADD R11, R11, 0x1, -R21 ;  /* 0x000000010b0b8824 */ /* 0x000fe400078e0a15 */
[----:B------:R-:W-:Y:S01]  /*2200*/  IMAD.HI.U32 R6, R7, R9, RZ ;  /* 0x0000000907067227 */ /* 0x000fe200078e00ff */
[----:B------:R-:W-:-:S03]  /*2210*/  ISETP.GT.U32.AND P0, PT, R21, R4, PT ;  /* 0x000000041500720c */ /* 0x000fc60003f04070 */
[----:B0-----:R-:W-:Y:S02]  /*2220*/  IMAD.MOV.U32 R3, RZ, RZ, R12 ;  /* 0x000000ffff037224 */ /* 0x001fe400078e000c */
[----:B------:R-:W-:Y:S02]  /*2230*/  IMAD.MOV R6, RZ, RZ, -R6 ;  /* 0x000000ffff067224 */ /* 0x000fe400078e0a06 */
[----:B------:R-:W-:Y:S01]  /*2240*/  @!P1 IMAD.MOV R3, RZ, RZ, -R3 ;  /* 0x000000ffff039224 */ /* 0x000fe200078e0a03 */
[----:B------:R-:W-:Y:S01]  /*2250*/  ISETP.GE.AND P1, PT, R8, RZ, PT ;  /* 0x000000ff0800720c */ /* 0x000fe20003f26270 */
[----:B------:R-:W-:-:S03]  /*2260*/  IMAD.HI.U32 R8, R7, R19, RZ ;  /* 0x0000001307087227 */ /* 0x000fc600078e00ff */
[----:B------:R0:W-:Y:S01]  /*2270*/  STL [R1+0x3c], R3 ;  /* 0x00003c0301007387 */ /* 0x0001e20000100800 */
[----:B------:R-:W-:Y:S02]  /*2280*/  IMAD.MOV R8, RZ, RZ, -R8 ;  /* 0x000000ffff087224 */ /* 0x000fe400078e0a08 */
[C---:B------:R-:W-:Y:S02]  /*2290*/  IMAD R9, R21.reuse, R6, R9 ;  /* 0x0000000615097224 */ /* 0x040fe400078e0209 */
[----:B------:R-:W-:Y:S02]  /*22a0*/  IMAD R19, R21, R8, R19 ;  /* 0x0000000815137224 */ /* 0x000fe400078e0213 */
[----:B------:R-:W-:Y:S02]  /*22b0*/  @!P0 IMAD.IADD R4, R4, 0x1, -R21 ;  /* 0x0000000104048824 */ /* 0x000fe400078e0a15 */
[----:B------:R-:W-:Y:S01]  /*22c0*/  VIADD R8, R15, 0x1c ;  /* 0x0000001c0f087836 */ /* 0x000fe20000000000 */
[C---:B------:R-:W-:Y:S01]  /*22d0*/  ISETP.GT.U32.AND P6, PT, R21.reuse, R19, PT ;  /* 0x000000131500720c */ /* 0x040fe20003fc4070 */
[----:B0-----:R-:W-:Y:S01]  /*22e0*/  IMAD.MOV.U32 R3, RZ, RZ, R11 ;  /* 0x000000ffff037224 */ /* 0x001fe200078e000b */
[----:B------:R-:W-:Y:S01]  /*22f0*/  ISETP.GT.U32.AND P0, PT, R21, R4, PT ;  /* 0x000000041500720c */ /* 0x000fe20003f04070 */
[----:B------:R-:W-:Y:S01]  /*2300*/  IMAD.HI.U32 R6, R7, R13, RZ ;  /* 0x0000000d07067227 */ /* 0x000fe200078e00ff */
[----:B------:R-:W-:-:S03]  /*2310*/  IABS R20, R8 ;  /* 0x0000000800147213 */ /* 0x000fc60000000000 */
[----:B------:R-:W-:Y:S02]  /*2320*/  @!P2 IMAD.MOV R3, RZ, RZ, -R3 ;  /* 0x000000ffff03a224 */ /* 0x000fe400078e0a03 */
[----:B------:R-:W-:-:S03]  /*2330*/  IMAD.HI.U32 R11, R7, R20, RZ ;  /* 0x00000014070b7227 */ /* 0x000fc600078e00ff */
[----:B------:R0:W-:Y:S01]  /*2340*/  STL [R1+0x40], R3 ;  /* 0x0000400301007387 */ /* 0x0001e20000100800 */
[--C-:B------:R-:W-:Y:S02]  /*2350*/  @!P6 IMAD.IADD R19, R19, 0x1, -R21.reuse ;  /* 0x000000011313e824 */ /* 0x100fe400078e0a15 */
[----:B------:R-:W-:Y:S01]  /*2360*/  @!P0 IMAD.IADD R4, R4, 0x1, -R21 ;  /* 0x0000000104048824 */ /* 0x000fe200078e0a15 */
[----:B------:R-:W-:Y:S01]  /*2370*/  ISETP.GE.AND P0, PT, R10, RZ, PT ;  /* 0x000000ff0a00720c */ /* 0x000fe20003f06270 */
[----:B------:R-:W-:Y:S01]  /*2380*/  IMAD.MOV R10, RZ, RZ, -R11 ;  /* 0x000000ffff0a7224 */ /* 0x000fe200078e0a0b */
[C---:B------:R-:W-:Y:S01]  /*2390*/  ISETP.GT.U32.AND P6, PT, R21.reuse, R19, PT ;  /* 0x000000131500720c */ /* 0x040fe20003fc4070 */
[----:B------:R-:W-:Y:S02]  /*23a0*/  IMAD.MOV R6, RZ, RZ, -R6 ;  /* 0x000000ffff067224 */ /* 0x000fe400078e0a06 */
[----:B------:R-:W-:Y:S02]  /*23b0*/  IMAD R20, R21, R10, R20 ;  /* 0x0000000a15147224 */ /* 0x000fe400078e0214 */
[----:B0-----:R-:W-:-:S02]  /*23c0*/  IMAD.MOV.U32 R3, RZ, RZ, R0 ;  /* 0x000000ffff037224 */ /* 0x001fc400078e0000 */
[C---:B------:R-:W-:Y:S02]  /*23d0*/  IMAD R13, R21.reuse, R6, R13 ;  /* 0x00000006150d7224 */ /* 0x040fe400078e020d */
[----:B------:R-:W-:Y:S01]  /*23e0*/  @!P5 IMAD.MOV R3, RZ, RZ, -R3 ;  /* 0x000000ffff03d224 */ /* 0x000fe200078e0a03 */
[----:B------:R-:W-:Y:S01]  /*23f0*/  ISETP.GT.U32.AND P5, PT, R21, R9, PT ;  /* 0x000000091500720c */ /* 0x000fe20003fa4070 */
[----:B------:R-:W-:-:S03]  /*2400*/  IMAD.HI.U32 R12, R7, R5, RZ ;  /* 0x00000005070c7227 */ /* 0x000fc600078e00ff */
[----:B------:R0:W-:Y:S01]  /*2410*/  STL [R1+0x44], R3 ;  /* 0x0000440301007387 */ /* 0x0001e20000100800 */
[----:B------:R-:W-:Y:S01]  /*2420*/  @!P6 IMAD.IADD R19, R19, 0x1, -R21 ;  /* 0x000000011313e824 */ /* 0x000fe200078e0a15 */
[----:B------:R-:W-:Y:S01]  /*2430*/  ISETP.GT.U32.AND P6, PT, R21, R20, PT ;  /* 0x000000141500720c */ /* 0x000fe20003fc4070 */
[----:B------:R-:W-:Y:S02]  /*2440*/  IMAD.MOV R12, RZ, RZ, -R12 ;  /* 0x000000ffff0c7224 */ /* 0x000fe400078e0a0c */
[----:B------:R-:W-:-:S04]  /*2450*/  IMAD.HI.U32 R0, R7, R24, RZ ;  /* 0x0000001807007227 */ /* 0x000fc800078e00ff */
[----:B------:R-:W-:Y:S02]  /*2460*/  @!P5 IMAD.IADD R9, R9, 0x1, -R21 ;  /* 0x000000010909d824 */ /* 0x000fe400078e0a15 */
[C---:B------:R-:W-:Y:S02]  /*2470*/  IMAD R5, R21.reuse, R12, R5 ;  /* 0x0000000c15057224 */ /* 0x040fe400078e0205 */
[----:B------:R-:W-:Y:S01]  /*2480*/  IMAD.MOV R0, RZ, RZ, -R0 ;  /* 0x000000ffff007224 */ /* 0x000fe200078e0a00 */
[C---:B------:R-:W-:Y:S01]  /*2490*/  ISETP.GT.U32.AND P5, PT, R21.reuse, R9, PT ;  /* 0x000000091500720c */ /* 0x040fe20003fa4070 */
[----:B------:R-:W-:Y:S01]  /*24a0*/  @!P6 IMAD.IADD R20, R20, 0x1, -R21 ;  /* 0x000000011414e824 */ /* 0x000fe200078e0a15 */
[C---:B------:R-:W-:Y:S01]  /*24b0*/  ISETP.GT.U32.AND P2, PT, R21.reuse, R5, PT ;  /* 0x000000051500720c */ /* 0x040fe20003f44070 */
[----:B------:R-:W-:Y:S02]  /*24c0*/  IMAD R24, R21, R0, R24 ;  /* 0x0000000015187224 */ /* 0x000fe400078e0218 */
[----:B------:R-:W-:Y:S01]  /*24d0*/  IMAD.HI.U32 R0, R7, R22, RZ ;  /* 0x0000001607007227 */ /* 0x000fe200078e00ff */
[----:B------:R-:W-:-:S03]  /*24e0*/  ISETP.GT.U32.AND P6, PT, R21, R20, PT ;  /* 0x000000141500720c */ /* 0x000fc60003fc4070 */
[----:B------:R-:W-:Y:S02]  /*24f0*/  IMAD.MOV R0, RZ, RZ, -R0 ;  /* 0x000000ffff007224 */ /* 0x000fe400078e0a00 */
[----:B------:R-:W-:Y:S02]  /*2500*/  VIADD R12, R15, 0x10 ;  /* 0x000000100f0c7836 */ /* 0x000fe40000000000 */
[--C-:B------:R-:W-:Y:S01]  /*2510*/  @!P5 IMAD.IADD R9, R9, 0x1, -R21.reuse ;  /* 0x000000010909d824 */ /* 0x100fe200078e0a15 */
[----:B------:R-:W-:Y:S01]  /*2520*/  ISETP.GT.U32.AND P5, PT, R21, R13, PT ;  /* 0x0000000d1500720c */ /* 0x000fe20003fa4070 */
[--C-:B------:R-:W-:Y:S01]  /*2530*/  @!P2 IMAD.IADD R5, R5, 0x1, -R21.reuse ;  /* 0x000000010505a824 */ /* 0x100fe200078e0a15 */
[----:B------:R-:W-:Y:S01]  /*2540*/  IABS R14, R12 ;  /* 0x0000000c000e7213 */ /* 0x000fe20000000000 */
[C---:B------:R-:W-:Y:S02]  /*2550*/  IMAD R22, R21.reuse, R0, R22 ;  /* 0x0000000015167224 */ /* 0x040fe400078e0216 */
[----:B------:R-:W-:Y:S01]  /*2560*/  @!P6 IMAD.IADD R20, R20, 0x1, -R21 ;  /* 0x000000011414e824 */ /* 0x000fe200078e0a15 */
[----:B------:R-:W-:Y:S01]  /*2570*/  ISETP.GT.U32.AND P6, PT, R21, R24, PT ;  /* 0x000000181500720c */ /* 0x000fe20003fc4070 */
[----:B0-----:R-:W-:Y:S01]  /*2580*/  VIADD R3, R15, 0xe ;  /* 0x0000000e0f037836 */ /* 0x001fe20000000000 */
[----:B------:R-:W-:Y:S01]  /*2590*/  ISETP.GT.U32.AND P2, PT, R21, R5, PT ;  /* 0x000000051500720c */ /* 0x000fe20003f44070 */
[----:B------:R-:W-:-:S03]  /*25a0*/  IMAD.HI.U32 R10, R7, R18, RZ ;  /* 0x00000012070a7227 */ /* 0x000fc600078e00ff */
[----:B------:R0:W-:Y:S01]  /*25b0*/  STL [R1+0x68], R3 ;  /* 0x0000680301007387 */ /* 0x0001e20000100800 */
[----:B------:R-:W-:Y:S01]  /*25c0*/  @!P5 IMAD.IADD R13, R13, 0x1, -R21 ;  /* 0x000000010d0dd824 */ /* 0x000fe200078e0a15 */
[----:B------:R-:W-:Y:S01]  /*25d0*/  IABS R17, R3 ;  /* 0x0000000300117213 */ /* 0x000fe20000000000 */
[----:B------:R-:W-:-:S03]  /*25e0*/  IMAD.HI.U32 R0, R7, R14, RZ ;  /* 0x0000000e07007227 */ /* 0x000fc600078e00ff */
[----:B------:R-:W-:Y:S01]  /*25f0*/  ISETP.GT.U32.AND P5, PT, R21, R13, PT ;  /* 0x0000000d1500720c */ /* 0x000fe20003fa4070 */
[--C-:B------:R-:W-:Y:S02]  /*2600*/  @!P6 IMAD.IADD R24, R24, 0x1, -R21.reuse ;  /* 0x000000011818e824 */ /* 0x100fe400078e0a15 */
[----:B------:R-:W-:Y:S01]  /*2610*/  @!P2 IMAD.IADD R5, R5, 0x1, -R21 ;  /* 0x000000010505a824 */ /* 0x000fe200078e0a15 */
[----:B------:R-:W-:Y:S01]  /*2620*/  ISETP.GE.AND P2, PT, R8, RZ, PT ;  /* 0x000000ff0800720c */ /* 0x000fe20003f46270 */
[----:B------:R-:W-:Y:S02]  /*2630*/  IMAD.MOV R10, RZ, RZ, -R10 ;  /* 0x000000ffff0a7224 */ /* 0x000fe400078e0a0a */
[----:B------:R-:W-:-:S04]  /*2640*/  IMAD.HI.U32 R8, R7, R16, RZ ;  /* 0x0000001007087227 */ /* 0x000fc800078e00ff */
[----:B0-----:R-:W-:Y:S02]  /*2650*/  VIADD R3, R15, 0xc ;  /* 0x0000000c0f037836 */ /* 0x001fe40000000000 */
[--C-:B------:R-:W-:Y:S01]  /*2660*/  @!P5 IMAD.IADD R13, R13, 0x1, -R21.reuse ;  /* 0x000000010d0dd824 */ /* 0x100fe200078e0a15 */
[C---:B------:R-:W-:Y:S01]  /*2670*/  ISETP.GT.U32.AND P5, PT, R21.reuse, R22, PT ;  /* 0x000000161500720c */ /* 0x040fe20003fa4070 */
[----:B------:R-:W-:Y:S01]  /*2680*/  IMAD.MOV R0, RZ, RZ, -R0 ;  /* 0x000000ffff007224 */ /* 0x000fe200078e0a00 */
[----:B------:R-:W-:Y:S01]  /*2690*/  IABS R23, R3 ;  /* 0x0000000300177213 */ /* 0x000fe20000000000 */
[----:B------:R-:W-:Y:S01]  /*26a0*/  IMAD R18, R21, R10, R18 ;  /* 0x0000000a15127224 */ /* 0x000fe200078e0212 */
[----:B------:R-:W-:Y:S01]  /*26b0*/  STL [R1+0x5c], R3 ;  /* 0x00005c0301007387 */ /* 0x000fe20000100800 */
[----:B------:R-:W-:Y:S02]  /*26c0*/  IMAD.MOV R8, RZ, RZ, -R8 ;  /* 0x000000ffff087224 */ /* 0x000fe400078e0a08 */
[----:B------:R-:W-:Y:S01]  /*26d0*/  VIADD R10, R15, 0xa ;  /* 0x0000000a0f0a7836 */ /* 0x000fe20000000000 */
[C---:B------:R-:W-:Y:S01]  /*26e0*/  ISETP.GT.U32.AND P6, PT, R21.reuse, R18, PT ;  /* 0x000000121500720c */ /* 0x040fe20003fc4070 */
[C---:B------:R-:W-:Y:S01]  /*26f0*/  IMAD R14, R21.reuse, R0, R14 ;  /* 0x00000000150e7224 */ /* 0x040fe200078e020e */
[----:B------:R-:W-:Y:S01]  /*2700*/  IABS R0, R2 ;  /* 0x0000000200007213 */ /* 0x000fe20000000000 */
[C---:B------:R-:W-:Y:S01]  /*2710*/  IMAD R16, R21.reuse, R8, R16 ;  /* 0x0000000815107224 */ /* 0x040fe200078e0210 */
[----:B------:R0:W-:Y:S01]  /*2720*/  STL [R1+0x58], R10 ;  /* 0x0000580a01007387 */ /* 0x0001e20000100800 */
[----:B------:R-:W-:Y:S01]  /*2730*/  @!P5 IMAD.IADD R22, R22, 0x1, -R21 ;  /* 0x000000011616d824 */ /* 0x000fe200078e0a15 */
[----:B------:R-:W-:Y:S01]  /*2740*/  ISETP.GT.U32.AND P5, PT, R21, R24, PT ;  /* 0x000000181500720c */ /* 0x000fe20003fa4070 */
[----:B------:R-:W-:Y:S01]  /*2750*/  IMAD.MOV.U32 R8, RZ, RZ, R4 ;  /* 0x000000ffff087224 */ /* 0x000fe200078e0004 */
[----:B------:R-:W-:Y:S01]  /*2760*/  IABS R12, R10 ;  /* 0x0000000a000c7213 */ /* 0x000fe20000000000 */
[----:B------:R-:W-:Y:S01]  /*2770*/  IMAD.HI.U32 R4, R7, R23, RZ ;  /* 0x0000001707047227 */ /* 0x000fe200078e00ff */
[----:B------:R2:W-:Y:S03]  /*2780*/  STL [R1+0x1520], R2 ;  /* 0x0015200201007387 */ /* 0x0005e60000100800 */
[----:B------:R-:W-:Y:S01]  /*2790*/  IMAD.MOV R4, RZ, RZ, -R4 ;  /* 0x000000ffff047224 */ /* 0x000fe200078e0a04 */
[----:B0-----:R-:W0:Y:S01]  /*27a0*/  I2F.RP R10, R0 ;  /* 0x00000000000a7306 */ /* 0x001e220000209400 */
[----:B------:R-:W-:-:S02]  /*27b0*/  VIADD R3, R15, 0x8 ;  /* 0x000000080f037836 */ /* 0x000fc40000000000 */
[----:B------:R-:W-:Y:S01]  /*27c0*/  @!P4 IMAD.MOV R8, RZ, RZ, -R8 ;  /* 0x000000ffff08c224 */ /* 0x000fe200078e0a08 */
[C---:B------:R-:W-:Y:S01]  /*27d0*/  ISETP.GT.U32.AND P4, PT, R21.reuse, R22, PT ;  /* 0x000000161500720c */ /* 0x040fe20003f84070 */
[----:B------:R-:W-:Y:S01]  /*27e0*/  @!P5 IMAD.IADD R24, R24, 0x1, -R21 ;  /* 0x000000011818d824 */ /* 0x000fe200078e0a15 */
[C---:B------:R-:W-:Y:S01]  /*27f0*/  ISETP.GT.U32.AND P5, PT, R21.reuse, R16, PT ;  /* 0x000000101500720c */ /* 0x040fe20003fa4070 */
[----:B------:R-:W-:Y:S01]  /*2800*/  IMAD R23, R21, R4, R23 ;  /* 0x0000000415177224 */ /* 0x000fe200078e0217 */
[----:B------:R-:W-:Y:S01]  /*2810*/  STL [R1+0x54], R3 ;  /* 0x0000540301007387 */ /* 0x000fe20000100800 */
[----:B------:R-:W-:-:S03]  /*2820*/  IMAD.HI.U32 R4, R7, R12, RZ ;  /* 0x0000000c07047227 */ /* 0x000fc600078e00ff */
[----:B------:R1:W-:Y:S01]  /*2830*/  STL [R1+0x38], R8 ;  /* 0x0000380801007387 */ /* 0x0003e20000100800 */
[----:B------:R-:W-:Y:S02]  /*2840*/  IMAD.MOV R4, RZ, RZ, -R4 ;  /* 0x000000ffff047224 */ /* 0x000fe400078e0a04 */
[----:B--2---:R-:W-:Y:S01]  /*2850*/  VIADD R2, R15, 0x6 ;  /* 0x000000060f027836 */ /* 0x004fe20000000000 */
[----:B0-----:R-:W0:Y:S01]  /*2860*/  MUFU.RCP R10, R10 ;  /* 0x0000000a000a7308 */ /* 0x001e220000001000 */
[----:B------:R-:W-:-:S03]  /*2870*/  IMAD.HI.U32 R6, R7, R17, RZ ;  /* 0x0000001107067227 */ /* 0x000fc600078e00ff */
[----:B------:R2:W-:Y:S01]  /*2880*/  STL [R1+0x50], R2 ;  /* 0x0000500201007387 */ /* 0x0005e20000100800 */
[--C-:B------:R-:W-:Y:S01]  /*2890*/  @!P5 IMAD.IADD R16, R16, 0x1, -R21.reuse ;  /* 0x000000011010d824 */ /* 0x100fe200078e0a15 */
[----:B-1----:R-:W-:Y:S01]  /*28a0*/  IABS R8, R3 ;  /* 0x0000000300087213 */ /* 0x002fe20000000000 */
[----:B------:R-:W-:Y:S01]  /*28b0*/  VIADD R3, R15, 0x4 ;  /* 0x000000040f037836 */ /* 0x000fe20000000000 */
[C---:B------:R-:W-:Y:S01]  /*28c0*/  ISETP.GT.U32.AND P5, PT, R21.reuse, R23, PT ;  /* 0x000000171500720c */ /* 0x040fe20003fa4070 */
[C---:B------:R-:W-:Y:S01]  /*28d0*/  IMAD R12, R21.reuse, R4, R12 ;  /* 0x00000004150c7224 */ /* 0x040fe200078e020c */
[----:B------:R-:W-:Y:S01]  /*28e0*/  IABS R4, R2 ;  /* 0x0000000200047213 */ /* 0x000fe20000000000 */
[----:B------:R-:W-:Y:S01]  /*28f0*/  IMAD.MOV R6, RZ, RZ, -R6 ;  /* 0x000000ffff067224 */ /* 0x000fe200078e0a06 */
[----:B------:R1:W-:Y:S01]  /*2900*/  STL [R1+0x4c], R3 ;  /* 0x00004c0301007387 */ /* 0x0003e20000100800 */
[----:B------:R-:W-:Y:S02]  /*2910*/  @!P6 IMAD.IADD R18, R18, 0x1, -R21 ;  /* 0x000000011212e824 */ /* 0x000fe400078e0a15 */
[----:B--2---:R-:W-:Y:S01]  /*2920*/  IMAD.MOV.U32 R2, RZ, RZ, R5 ;  /* 0x000000ffff027224 */ /* 0x004fe200078e0005 */
[----:B------:R-:W-:Y:S01]  /*2930*/  IABS R5, R3 ;  /* 0x0000000300057213 */ /* 0x000fe20000000000 */
[C---:B------:R-:W-:Y:S01]  /*2940*/  IMAD R17, R21.reuse, R6, R17 ;  /* 0x0000000615117224 */ /* 0x040fe200078e0211 */
[----:B------:R-:W-:Y:S01]  /*2950*/  ISETP.GT.U32.AND P6, PT, R21, R18, PT ;  /* 0x000000121500720c */ /* 0x000fe20003fc4070 */
[----:B------:R-:W-:-:S04]  /*2960*/  IMAD.HI.U32 R6, R7, R8, RZ ;  /* 0x0000000807067227 */ /* 0x000fc800078e00ff */
[----:B------:R-:W-:-:S04]  /*2970*/  IMAD.HI.U32 R11, R7, R5, RZ ;  /* 0x00000005070b7227 */ /* 0x000fc800078e00ff */
[----:B------:R-:W-:Y:S02]  /*2980*/  @!P5 IMAD.IADD R23, R23, 0x1, -R21 ;  /* 0x000000011717d824 */ /* 0x000fe400078e0a15 */
[----:B------:R-:W-:Y:S02]  /*2990*/  IMAD.MOV R11, RZ, RZ, -R11 ;  /* 0x000000ffff0b7224 */ /* 0x000fe400078e0a0b */
[----:B------:R-:W-:Y:S01]  /*29a0*/  IMAD.MOV R6, RZ, RZ, -R6 ;  /* 0x000000ffff067224 */ /* 0x000fe200078e0a06 */
[C---:B------:R-:W-:Y:S01]  /*29b0*/  ISETP.GT.U32.AND P5, PT, R21.reuse, R23, PT ;  /* 0x000000171500720c */ /* 0x040fe20003fa4070 */
[----:B0-----:R-:W-:Y:S02]  /*29c0*/  VIADD R10, R10, 0xffffffe ;  /* 0x0ffffffe0a0a7836 */ /* 0x001fe40000000000 */
[C---:B------:R-:W-:Y:S02]  /*29d0*/  IMAD R8, R21.reuse, R6, R8 ;  /* 0x0000000615087224 */ /* 0x040fe400078e0208 */
[----:B------:R-:W-:-:S02]  /*29e0*/  IMAD R5, R21, R11, R5 ;  /* 0x0000000b15057224 */ /* 0x000fc400078e0205 */
[----:B------:R-:W-:Y:S01]  /*29f0*/  IMAD.HI.U32 R6, R7, R4, RZ ;  /* 0x0000000407067227 */ /* 0x000fe200078e00ff */
[----:B------:R0:W2:Y:S03]  /*2a00*/  F2I.FTZ.U32.TRUNC.NTZ R11, R10 ;  /* 0x0000000a000b7305 */ /* 0x0000a6000021f000 */
[----:B------:R-:W-:Y:S02]  /*2a10*/  IMAD.MOV R6, RZ, RZ, -R6 ;  /* 0x000000ffff067224 */ /* 0x000fe400078e0a06 */
[----:B-1----:R-:W-:Y:S02]  /*2a20*/  VIADD R3, R15, 0x2 ;  /* 0x000000020f037836 */ /* 0x002fe40000000000 */
[----:B------:R-:W-:Y:S02]  /*2a30*/  @!P3 IMAD.MOV R2, RZ, RZ, -R2 ;  /* 0x000000ffff02b224 */ /* 0x000fe400078e0a02 */
[----:B------:R-:W-:Y:S01]  /*2a40*/  IMAD R4, R21, R6, R4 ;  /* 0x0000000615047224 */ /* 0x000fe200078e0204 */
[----:B------:R-:W-:Y:S01]  /*2a50*/  IABS R6, R3 ;  /* 0x0000000300067213 */ /* 0x000fe20000000000 */
[--C-:B------:R-:W-:Y:S01]  /*2a60*/  @!P5 IMAD.IADD R23, R23, 0x1, -R21.reuse ;  /* 0x000000011717d824 */ /* 0x100fe200078e0a15 */
[----:B------:R1:W-:Y:S01]  /*2a70*/  STL [R1+0x34], R2 ;  /* 0x0000340201007387 */ /* 0x0003e20000100800 */
[----:B------:R-:W-:Y:S01]  /*2a80*/  ISETP.GE.AND P5, PT, R25, RZ, PT ;  /* 0x000000ff1900720c */ /* 0x000fe20003fa6270 */
[----:B------:R-:W-:Y:S01]  /*2a90*/  @!P6 IMAD.IADD R18, R18, 0x1, -R21 ;  /* 0x000000011212e824 */ /* 0x000fe200078e0a15 */
[----:B------:R-:W-:Y:S01]  /*2aa0*/  ISETP.GT.U32.AND P6, PT, R21, R17, PT ;  /* 0x000000111500720c */ /* 0x000fe20003fc4070 */
[----:B------:R-:W-:Y:S01]  /*2ab0*/  IMAD.HI.U32 R25, R7, R6, RZ ;  /* 0x0000000607197227 */ /* 0x000fe200078e00ff */
[----:B0-----:R-:W-:-:S03]  /*2ac0*/  IABS R10, R15 ;  /* 0x0000000f000a7213 */ /* 0x001fc60000000000 */
[----:B------:R-:W-:Y:S01]  /*2ad0*/  @!P4 IMAD.IADD R22, R22, 0x1, -R21 ;  /* 0x000000011616c824 */ /* 0x000fe200078e0a15 */
[----:B------:R-:W-:Y:S01]  /*2ae0*/  ISETP.GT.U32.AND P4, PT, R21, R14, PT ;  /* 0x0000000e1500720c */ /* 0x000fe20003f84070 */
[----:B-1----:R-:W-:Y:S02]  /*2af0*/  IMAD.MOV.U32 R2, RZ, RZ, R19 ;  /* 0x000000ffff027224 */ /* 0x002fe400078e0013 */
[----:B--2---:R-:W-:Y:S02]  /*2b00*/  IMAD.MOV R19, RZ, RZ, -R11 ;  /* 0x000000ffff137224 */ /* 0x004fe400078e0a0b */
[----:B------:R-:W-:Y:S02]  /*2b10*/  @!P1 IMAD.MOV R2, RZ, RZ, -R2 ;  /* 0x000000ffff029224 */ /* 0x000fe400078e0a02 */
[----:B------:R-:W-:Y:S02]  /*2b20*/  IMAD.MOV R25, RZ, RZ, -R25 ;  /* 0x000000ffff197224 */ /* 0x000fe400078e0a19 */
[----:B------:R-:W-:Y:S01]  /*2b30*/  IMAD R29, R19, R0, RZ ;  /* 0x00000000131d7224 */ /* 0x000fe200078e02ff */
[----:B------:R0:W-:Y:S01]  /*2b40*/  STL [R1+0x1c], R2 ;  /* 0x00001c0201007387 */ /* 0x0001e20000100800 */
[----:B------:R-:W-:-:S02]  /*2b50*/  IMAD R6, R21, R25, R6 ;  /* 0x0000001915067224 */ /* 0x000fc400078e0206 */
[--C-:B------:R-:W-:Y:S01]  /*2b60*/  @!P6 IMAD.IADD R17, R17, 0x1, -R21.reuse ;  /* 0x000000011111e824 */ /* 0x100fe200078e0a15 */
[----:B------:R-:W2:Y:S01]  /*2b70*/  LDL R19, [R1+0x14b8] ;  /* 0x0014b80001137983 */ /* 0x000ea20000100800 */
[--C-:B------:R-:W-:Y:S01]  /*2b80*/  @!P4 IMAD.IADD R14, R14, 0x1, -R21.reuse ;  /* 0x000000010e0ec824 */ /* 0x100fe200078e0a15 */
[C---:B------:R-:W-:Y:S02]  /*2b90*/  ISETP.GT.U32.AND P4, PT, R21.reuse, R16, PT ;  /* 0x000000101500720c */ /* 0x040fe40003f84070 */
[----:B------:R-:W3:Y:S01]  /*2ba0*/  LDL R25, [R1+0x14c8] ;  /* 0x0014c80001197983 */ /* 0x000ee20000100800 */
[C---:B------:R-:W-:Y:S02]  /*2bb0*/  ISETP.GT.U32.AND P6, PT, R21.reuse, R17, PT ;  /* 0x000000111500720c */ /* 0x040fe40003fc4070 */
[C---:B------:R-:W-:Y:S01]  /*2bc0*/  ISETP.GT.U32.AND P3, PT, R21.reuse, R14, PT ;  /* 0x0000000e1500720c */ /* 0x040fe20003f64070 */
[----:B0-----:R-:W4:Y:S07]  /*2bd0*/  LDL R2, [R1+0x14d0] ;  /* 0x0014d00001027983 */ /* 0x001f2e0000100800 */
[----:B------:R-:W-:Y:S01]  /*2be0*/  @!P4 IMAD.IADD R16, R16, 0x1, -R21 ;  /* 0x000000011010c824 */ /* 0x000fe200078e0a15 */
[----:B------:R-:W-:-:S02]  /*2bf0*/  ISETP.GT.U32.AND P4, PT, R21, R12, PT ;  /* 0x0000000c1500720c */ /* 0x000fc40003f84070 */
[--C-:B------:R-:W-:Y:S01]  /*2c00*/  @!P6 IMAD.IADD R17, R17, 0x1, -R21.reuse ;  /* 0x000000011111e824 */ /* 0x100fe200078e0a15 */
[C---:B------:R-:W-:Y:S01]  /*2c10*/  ISETP.GT.U32.AND P6, PT, R21.reuse, R4, PT ;  /* 0x000000041500720c */ /* 0x040fe20003fc4070 */
[----:B------:R-:W-:Y:S01]  /*2c20*/  @!P3 IMAD.IADD R14, R14, 0x1, -R21 ;  /* 0x000000010e0eb824 */ /* 0x000fe200078e0a15 */
[----:B------:R-:W-:Y:S01]  /*2c30*/  ISETP.GT.U32.AND P3, PT, R21, R8, PT ;  /* 0x000000081500720c */ /* 0x000fe20003f64070 */
[----:B------:R-:W-:-:S04]  /*2c40*/  IMAD.HI.U32 R7, R7, R10, RZ ;  /* 0x0000000a07077227 */ /* 0x000fc800078e00ff */
[----:B------:R-:W-:-:S03]  /*2c50*/  IMAD.MOV R7, RZ, RZ, -R7 ;  /* 0x000000ffff077224 */ /* 0x000fc600078e0a07 */
[--C-:B------:R-:W-:Y:S01]  /*2c60*/  @!P4 IMAD.IADD R12, R12, 0x1, -R21.reuse ;  /* 0x000000010c0cc824 */ /* 0x100fe200078e0a15 */
[C---:B------:R-:W-:Y:S02]  /*2c70*/  ISETP.GT.U32.AND P4, PT, R21.reuse, R5, PT ;  /* 0x000000051500720c */ /* 0x040fe40003f84070 */
[--C-:B------:R-:W-:Y:S02]  /*2c80*/  @!P6 IMAD.IADD R4, R4, 0x1, -R21.reuse ;  /* 0x000000010404e824 */ /* 0x100fe400078e0a15 */
[----:B------:R-:W-:Y:S01]  /*2c90*/  @!P3 IMAD.IADD R8, R8, 0x1, -R21 ;  /* 0x000000010808b824 */ /* 0x000fe200078e0a15 */
[C---:B------:R-:W-:Y:S02]  /*2ca0*/  ISETP.GT.U32.AND P3, PT, R21.reuse, R12, PT ;  /* 0x0000000c1500720c */ /* 0x040fe40003f64070 */
[C---:B------:R-:W-:Y:S01]  /*2cb0*/  ISETP.GT.U32.AND P6, PT, R21.reuse, R4, PT ;  /* 0x000000041500720c */ /* 0x040fe20003fc4070 */
[----:B------:R-:W-:Y:S02]  /*2cc0*/  IMAD R7, R21, R7, R10 ;  /* 0x0000000715077224 */ /* 0x000fe400078e020a */
[----:B------:R-:W-:-:S04]  /*2cd0*/  IMAD.MOV.U32 R10, RZ, RZ, RZ ;  /* 0x000000ffff0a7224 */ /* 0x000fc800078e00ff */
[----:B------:R-:W-:-:S06]  /*2ce0*/  IMAD.HI.U32 R29, R11, R29, R10 ;  /* 0x0000001d0b1d7227 */ /* 0x000fcc00078e000a */
[--C-:B------:R-:W-:Y:S01]  /*2cf0*/  @!P6 IMAD.IADD R4, R4, 0x1, -R21.reuse ;  /* 0x000000010404e824 */ /* 0x100fe200078e0a15 */
[----:B------:R-:W-:Y:S01]  /*2d00*/  ISETP.GE.AND P6, PT, R26, RZ, PT ;  /* 0x000000ff1a00720c */ /* 0x000fe20003fc6270 */
[----:B------:R-:W-:Y:S01]  /*2d10*/  @!P3 IMAD.IADD R12, R12, 0x1, -R21 ;  /* 0x000000010c0cb824 */ /* 0x000fe200078e0a15 */
[----:B------:R-:W-:Y:S02]  /*2d20*/  ISETP.GE.AND P3, PT, R28, RZ, PT ;  /* 0x000000ff1c00720c */ /* 0x000fe40003f66270 */
[----:B------:R-:W5:Y:S01]  /*2d30*/  LDL R28, [R1+0x14bc] ;  /* 0x0014bc00011c7983 */ /* 0x000f620000100800 */
[----:B--2---:R-:W-:Y:S02]  /*2d40*/  IABS R11, R19 ;  /* 0x00000013000b7213 */ /* 0x004fe40000000000 */
[----:B---3--:R-:W-:-:S03]  /*2d50*/  IABS R19, R25 ;  /* 0x0000001900137213 */ /* 0x008fc60000000000 */
[----:B------:R-:W-:Y:S01]  /*2d60*/  IMAD.HI.U32 R26, R29, R11, RZ ;  /* 0x0000000b1d1a7227 */ /* 0x000fe200078e00ff */
[----:B----4-:R-:W-:-:S03]  /*2d70*/  IABS R25, R2 ;  /* 0x0000000200197213 */ /* 0x010fc60000000000 */
[----:B------:R-:W-:Y:S02]  /*2d80*/  IMAD.MOV.U32 R2, RZ, RZ, R9 ;  /* 0x000000ffff027224 */ /* 0x000fe400078e0009 */
[----:B------:R-:W-:Y:S02]  /*2d90*/  IMAD.MOV R26, RZ, RZ, -R26 ;  /* 0x000000ffff1a7224 */ /* 0x000fe400078e0a1a */
[----:B------:R-:W-:Y:S02]  /*2da0*/  @!P0 IMAD.MOV R2, RZ, RZ, -R2 ;  /* 0x000000ffff028224 */ /* 0x000fe400078e0a02 */
[----:B------:R-:W-:-:S03]  /*2db0*/  IMAD R11, R0, R26, R11 ;  /* 0x0000001a000b7224 */ /* 0x000fc600078e020b */
[----:B------:R0:W-:Y:S04]  /*2dc0*/  STL [R1+0x1524], R2 ;  /* 0x0015240201007387 */ /* 0x0001e80000100800 */
[----:B------:R-:W2:Y:S01]  /*2dd0*/  LDL R26, [R1+0x14cc] ;  /* 0x0014cc00011a7983 */ /* 0x000ea20000100800 */
[C---:B------:R-:W-:Y:S01]  /*2de0*/  ISETP.GT.U32.AND P1, PT, R21.reuse, R8, PT ;  /* 0x000000081500720c */ /* 0x040fe20003f24070 */
[----:B------:R-:W-:Y:S02]  /*2df0*/  IMAD.MOV.U32 R9, RZ, RZ, R25 ;  /* 0x000000ffff097224 */ /* 0x000fe400078e0019 */
[----:B0-----:R-:W3:Y:S10]  /*2e00*/  LDL R2, [R1+0xbe8] ;  /* 0x000be80001027983 */ /* 0x001ef40000100800 */
[----:B------:R-:W-:Y:S01]  /*2e10*/  @!P1 IMAD.IADD R8, R8, 0x1, -R21 ;  /* 0x0000000108089824 */ /* 0x000fe200078e0a15 */
[----:B------:R-:W-:Y:S01]  /*2e20*/  ISETP.GT.U32.AND P1, PT, R21, R6, PT ;  /* 0x000000061500720c */ /* 0x000fe20003f24070 */
[----:B------:R-:W-:-:S12]  /*2e30*/  IMAD.HI.U32 R25, R29, R9, RZ ;  /* 0x000000091d197227 */ /* 0x000fd800078e00ff */
[----:B------:R-:W-:Y:S01]  /*2e40*/  @!P1 IMAD.IADD R6, R6, 0x1, -R21 ;  /* 0x0000000106069824 */ /* 0x000fe200078e0a15 */
[----:B------:R-:W-:Y:S01]  /*2e50*/  ISETP.GE.AND P1, PT, R27, RZ, PT ;  /* 0x000000ff1b00720c */ /* 0x000fe20003f26270 */
[----:B------:R-:W-:-:S04]  /*2e60*/  IMAD.HI.U32 R27, R29, R19, RZ ;  /* 0x000000131d1b7227 */ /* 0x000fc800078e00ff */
[----:B------:R-:W-:Y:S01]  /*2e70*/  IMAD.MOV R27, RZ, RZ, -R27 ;  /* 0x000000ffff1b7224 */ /* 0x000fe200078e0a1b */
[----:B-----5:R-:W-:-:S03]  /*2e80*/  IABS R10, R28 ;  /* 0x0000001c000a7213 */ /* 0x020fc60000000000 */
[----:B------:R-:W-:Y:S02]  /*2e90*/  IMAD R19, R0, R27, R19 ;  /* 0x0000001b00137224 */ /* 0x000fe400078e0213 */
[----:B------:R-:W-:Y:S02]  /*2ea0*/  IMAD.MOV R27, RZ, RZ, -R25 ;  /* 0x000000ffff1b7224 */ /* 0x000fe400078e0a19 */
[----:B------:R-:W-:-:S04]  /*2eb0*/  IMAD.HI.U32 R28, R29, R10, RZ ;  /* 0x0000000a1d1c7227 */ /* 0x000fc800078e00ff */
[----:B------:R-:W-:-:S04]  /*2ec0*/  IMAD.MOV R28, RZ, RZ, -R28 ;  /* 0x000000ffff1c7224 */ /* 0x000fc800078e0a1c */
[----:B------:R-:W-:Y:S02]  /*2ed0*/  IMAD R10, R0, R28, R10 ;  /* 0x0000001c000a7224 */ /* 0x000fe400078e020a */
[----:B------:R-:W4:Y:S01]  /*2ee0*/  LDL R28, [R1+0x14c0] ;  /* 0x0014c000011c7983 */ /* 0x000f220000100800 */
[----:B--2---:R-:W-:-:S05]  /*2ef0*/  IABS R26, R26 ;  /* 0x0000001a001a7213 */ /* 0x004fca0000000000 */
[----:B------:R-:W-:Y:S02]  /*2f00*/  IMAD.MOV.U32 R25, RZ, RZ, R26 ;  /* 0x000000ffff197224 */ /* 0x000fe400078e001a */
[----:B------:R-:W2:Y:S01]  /*2f10*/  LDL R26, [R1+0x14c4] ;  /* 0x0014c400011a7983 */ /* 0x000ea20000100800 */
[----:B------:R-:W-:-:S05]  /*2f20*/  @!P4 IMAD.IADD R5, R5, 0x1, -R21 ;  /* 0x000000010505c824 */ /* 0x000fca00078e0a15 */
[C---:B------:R-:W-:Y:S02]  /*2f30*/  ISETP.GT.U32.AND P4, PT, R21.reuse, R5, PT ;  /* 0x000000051500720c */ /* 0x040fe40003f84070 */
[----:B------:R-:W-:-:S11]  /*2f40*/  ISETP.GT.U32.AND P0, PT, R21, R6, PT ;  /* 0x000000061500720c */ /* 0x000fd60003f04070 */
[--C-:B------:R-:W-:Y:S01]  /*2f50*/  @!P4 IMAD.IADD R5, R5, 0x1, -R21.reuse ;  /* 0x000000010505c824 */ /* 0x100fe200078e0a15 */
[----:B------:R-:W-:Y:S01]  /*2f60*/  ISETP.GT.U32.AND P4, PT, R21, R7, PT ;  /* 0x000000071500720c */ /* 0x000fe20003f84070 */
[----:B------:R-:W-:Y:S01]  /*2f70*/  @!P0 IMAD.IADD R6, R6, 0x1, -R21 ;  /* 0x0000000106068824 */ /* 0x000fe200078e0a15 */
[----:B------:R-:W-:-:S11]  /*2f80*/  ISETP.GT.U32.AND P0, PT, R0, R11, PT ;  /* 0x0000000b0000720c */ /* 0x000fd60003f04070 */
[----:B------:R-:W-:-:S05]  /*2f90*/  @!P4 IMAD.IADD R7, R7, 0x1, -R21 ;  /* 0x000000010707c824 */ /* 0x000fca00078e0a15 */
[----:B------:R-:W-:Y:S01]  /*2fa0*/  ISETP.GT.U32.AND P4, PT, R21, R7, PT ;  /* 0x000000071500720c */ /* 0x000fe20003f84070 */
[C---:B------:R-:W-:Y:S01]  /*2fb0*/  IMAD R9, R0.reuse, R27, R9 ;  /* 0x0000001b00097224 */ /* 0x040fe200078e0209 */
[----:B---3--:R-:W-:Y:S01]  /*2fc0*/  IABS R27, R2 ;  /* 0x00000002001b7213 */ /* 0x008fe20000000000 */
[----:B------:R-:W-:Y:S01]  /*2fd0*/  @!P2 IMAD.MOV R20, RZ, RZ, -R20 ;  /* 0x000000ffff14a224 */ /* 0x000fe200078e0a14 */
[C---:B------:R-:W-:Y:S01]  /*2fe0*/  ISETP.GT.U32.AND P2, PT, R0.reuse, R19, PT ;  /* 0x000000130000720c */ /* 0x040fe20003f44070 */
[----:B------:R-:W-:Y:S01]  /*2ff0*/  @!P0 IMAD.IADD R11, R11, 0x1, -R0 ;  /* 0x000000010b0b8824 */ /* 0x000fe200078e0a00 */
[----:B------:R-:W-:Y:S02]  /*3000*/  ISETP.GT.U32.AND P0, PT, R0, R9, PT ;  /* 0x000000090000720c */ /* 0x000fe40003f04070 */
[----:B------:R0:W-:Y:S05]  /*3010*/  STL [R1+0x1528], R20 ;  /* 0x0015281401007387 */ /* 0x0001ea0000100800 */
[----:B------:R-:W-:-:S02]  /*3020*/  @!P4 IMAD.IADD R7, R7, 0x1, -R21 ;  /* 0x000000010707c824 */ /* 0x000fc400078e0a15 */
[----:B------:R-:W-:Y:S01]  /*3030*/  IMAD.HI.U32 R21, R29, R25, RZ ;  /* 0x000000191d157227 */ /* 0x000fe200078e00ff */
[----:B----4-:R-:W-:-:S03]  /*3040*/  IABS R28, R28 ;  /* 0x0000001c001c7213 */ /* 0x010fc60000000000 */
[----:B------:R-:W-:Y:S02]  /*3050*/  IMAD.MOV R21, RZ, RZ, -R21 ;  /* 0x000000ffff157224 */ /* 0x000fe400078e0a15 */
[----:B0-----:R-:W-:Y:S02]  /*3060*/  VIADD R20, R15, 0x12 ;  /* 0x000000120f147836 */ /* 0x001fe40000000000 */
[----:B------:R-:W-:Y:S02]  /*3070*/  IMAD R21, R0, R21, R25 ;  /* 0x0000001500157224 */ /* 0x000fe400078e0219 */
[----:B------:R-:W-:-:S04]  /*3080*/  IMAD.HI.U32 R25, R29, R28, RZ ;  /* 0x0000001c1d197227 */ /* 0x000fc800078e00ff */
[--C-:B------:R-:W-:Y:S01]  /*3090*/  @!P2 IMAD.IADD R19, R19, 0x1, -R0.reuse ;  /* 0x000000011313a824 */ /* 0x100fe200078e0a00 */
[----:B------:R-:W-:Y:S01]  /*30a0*/  ISETP.GE.AND P2, PT, R20, RZ, PT ;  /* 0x000000ff1400720c */ /* 0x000fe20003f46270 */
[----:B------:R-:W-:Y:S02]  /*30b0*/  VIADD R20, R15, 0x10 ;  /* 0x000000100f147836 */ /* 0x000fe40000000000 */
[----:B------:R-:W-:Y:S02]  /*30c0*/  IMAD.MOV R25, RZ, RZ, -R25 ;  /* 0x000000ffff197224 */ /* 0x000fe400078e0a19 */
[----:B------:R-:W-:Y:S02]  /*30d0*/  @!P5 IMAD.MOV R13, RZ, RZ, -R13 ;  /* 0x000000ffff0dd224 */ /* 0x000fe400078e0a0d */
[----:B------:R-:W-:Y:S01]  /*30e0*/  @!P0 IMAD.IADD R9, R9, 0x1, -R0 ;  /* 0x0000000109098824 */ /* 0x000fe200078e0a00 */
[----:B------:R-:W-:Y:S01]  /*30f0*/  ISETP.GE.AND P0, PT, R20, RZ, PT ;  /* 0x000000ff1400720c */ /* 0x000fe20003f06270 */
[----:B------:R-:W-:-:S02]  /*3100*/  IMAD R25, R0, R25, R28 ;  /* 0x0000001900197224 */ /* 0x000fc400078e021c */
[----:B------:R-:W-:Y:S02]  /*3110*/  @!P3 IMAD.MOV R24, RZ, RZ, -R24 ;  /* 0x000000ffff18b224 */ /* 0x000fe400078e0a18 */
[----:B------:R-:W-:Y:S01]  /*3120*/  @!P6 IMAD.MOV R22, RZ, RZ, -R22 ;  /* 0x000000ffff16e224 */ /* 0x000fe200078e0a16 */
[----:B--2---:R-:W-:-:S05]  /*3130*/  IABS R26, R26 ;  /* 0x0000001a001a7213 */ /* 0x004fca0000000000 */
[----:B------:R-:W-:-:S04]  /*3140*/  IMAD.HI.U32 R2, R29, R26, RZ ;  /* 0x0000001a1d027227 */ /* 0x000fc800078e00ff */
[----:B------:R-:W-:-:S04]  /*3150*/  IMAD.MOV R2, RZ, RZ, -R2 ;  /* 0x000000ffff027224 */ /* 0x000fc800078e0a02 */
[----:B------:R-:W-:Y:S02]  /*3160*/  IMAD R26, R0, R2, R26 ;  /* 0x00000002001a7224 */ /* 0x000fe400078e021a */
[----:B------:R-:W2:Y:S01]  /*3170*/  LDL.LU R2, [R1+0x5c] ;  /* 0x00005c0001027983 */ /* 0x000ea20000300800 */
[----:B------:R-:W-:-:S03]  /*3180*/  IMAD.HI.U32 R29, R29, R27, RZ ;  /* 0x0000001b1d1d7227 */ /* 0x000fc600078e00ff */
[----:B------:R-:W3:Y:S01]  /*3190*/  LDL.LU R20, [R1+0x4c] ;  /* 0x00004c0001147983 */ /* 0x000ee20000300800 */
[----:B------:R-:W-:-:S03]  /*31a0*/  IMAD.MOV R28, RZ, RZ, -R29 ;  /* 0x000000ffff1c7224 */ /* 0x000fc600078e0a1d */
[----:B------:R-:W4:Y:S04]  /*31b0*/  LDL.LU R29, [R1+0x54] ;  /* 0x00005400011d7983 */ /* 0x000f280000300800 */
[----:B------:R0:W-:Y:S04]  /*31c0*/  STL [R1+0x152c], R13 ;  /* 0x00152c0d01007387 */ /* 0x0001e80000100800 */
[----:B0-----:R-:W5:Y:S04]  /*31d0*/  LDL.LU R13, [R1+0x50] ;  /* 0x00005000010d7983 */ /* 0x001f680000300800 */
[----:B------:R0:W-:Y:S04]  /*31e0*/  STL [R1+0x1530], R24 ;  /* 0x0015301801007387 */ /* 0x0001e80000100800 */
[----:B0-----:R-:W3:Y:S04]  /*31f0*/  LDL.LU R24, [R1+0x58] ;  /* 0x0000580001187983 */ /* 0x001ee80000300800 */
[----:B------:R0:W-:Y:S04]  /*3200*/  STL [R1+0x1534], R22 ;  /* 0x0015341601007387 */ /* 0x0001e80000100800 */
[----:B0-----:R-:W3:Y:S01]  /*3210*/  LDL.LU R22, [R1+0x68] ;  /* 0x0000680001167983 */ /* 0x001ee20000300800 */
[C---:B------:R-:W-:Y:S01]  /*3220*/  ISETP.GT.U32.AND P4, PT, R0.reuse, R10, PT ;  /* 0x0000000a0000720c */ /* 0x040fe20003f84070 */
[----:B------:R-:W-:Y:S01]  /*3230*/  @!P1 IMAD.MOV R18, RZ, RZ, -R18 ;  /* 0x000000ffff129224 */ /* 0x000fe200078e0a12 */
[----:B------:R-:W-:-:S11]  /*3240*/  ISETP.GT.U32.AND P1, PT, R0, R9, PT ;  /* 0x000000090000720c */ /* 0x000fd60003f24070 */
[--C-:B------:R-:W-:Y:S01]  /*3250*/  @!P4 IMAD.IADD R10, R10, 0x1, -R0.reuse ;  /* 0x000000010a0ac824 */ /* 0x100fe200078e0a00 */
[----:B------:R-:W-:Y:S01]  /*3260*/  ISETP.GT.U32.AND P4, PT, R0, R21, PT ;  /* 0x000000150000720c */ /* 0x000fe20003f84070 */
[----:B------:R-:W-:-:S03]  /*3270*/  @!P1 IMAD.IADD R9, R9, 0x1, -R0 ;  /* 0x0000000109099824 */ /* 0x000fc600078e0a00 */
[----:B------:R-:W-:-:S09]  /*3280*/  ISETP.GT.U32.AND P3, PT, R0, R10, PT ;  /* 0x0000000a0000720c */ /* 0x000fd20003f64070 */
[--C-:B------:R-:W-:Y:S01]  /*3290*/  @!P4 IMAD.IADD R21, R21, 0x1, -R0.reuse ;  /* 0x000000011515c824 */ /* 0x100fe200078e0a00 */
[C---:B------:R-:W-:Y:S02]  /*32a0*/  ISETP.GT.U32.AND P4, PT, R0.reuse, R11, PT ;  /* 0x0000000b0000720c */ /* 0x040fe40003f84070 */
[----:B------:R-:W-:Y:S01]  /*32b0*/  ISETP.GT.U32.AND P5, PT, R0, R19, PT ;  /* 0x000000130000720c */ /* 0x000fe20003fa4070 */
[----:B------:R-:W-:Y:S01]  /*32c0*/  @!P3 IMAD.IADD R10, R10, 0x1, -R0 ;  /* 0x000000010a0ab824 */ /* 0x000fe200078e0a00 */
[----:B------:R-:W-:Y:S01]  /*32d0*/  ISETP.GT.U32.AND P6, PT, R0, R25, PT ;  /* 0x000000190000720c */ /* 0x000fe20003fc4070 */
[----:B------:R-:W-:-:S08]  /*32e0*/  @!P2 IMAD.MOV R16, RZ, RZ, -R16 ;  /* 0x000000ffff10a224 */ /* 0x000fd000078e0a10 */
[----:B------:R-:W-:Y:S01]  /*32f0*/  @!P4 IMAD.IADD R11, R11, 0x1, -R0 ;  /* 0x000000010b0bc824 */ /* 0x000fe200078e0a00 */
[----:B------:R-:W-:Y:S01]  /*3300*/  ISETP.GT.U32.AND P4, PT, R0, R26, PT ;  /* 0x0000001a0000720c */ /* 0x000fe20003f84070 */
[----:B------:R-:W-:Y:S01]  /*3310*/  @!P0 IMAD.MOV R14, RZ, RZ, -R14 ;  /* 0x000000ffff0e8224 */ /* 0x000fe200078e0a0e */
[----:B------:R-:W-:Y:S01]  /*3320*/  STL [R1+0x1538], R18 ;  /* 0x0015381201007387 */ /* 0x000fe20000100800 */
[----:B------:R-:W-:-:S03]  /*3330*/  @!P5 IMAD.IADD R19, R19, 0x1, -R0 ;  /* 0x000000011313d824 */ /* 0x000fc600078e0a00 */
[----:B------:R-:W-:Y:S04]  /*3340*/  STL [R1+0x153c], R16 ;  /* 0x00153c1001007387 */ /* 0x000fe80000100800 */
[----:B------:R-:W-:Y:S01]  /*3350*/  STL [R1+0x1540], R14 ;  /* 0x0015400e01007387 */ /* 0x000fe20000100800 */
[--C-:B------:R-:W-:Y:S02]  /*3360*/  @!P6 IMAD.IADD R25, R25, 0x1, -R0.reuse ;  /* 0x000000011919e824 */ /* 0x100fe400078e0a00 */
[----:B------:R-:W-:Y:S01]  /*3370*/  @!P4 IMAD.IADD R26, R26, 0x1, -R0 ;  /* 0x000000011a1ac824 */ /* 0x000fe200078e0a00 */
[----:B------:R-:W-:Y:S04]  /*3380*/  STL [R1+0x151c], R11 ;  /* 0x00151c0b01007387 */ /* 0x000fe80000100800 */
[----:B------:R-:W-:Y:S04]  /*3390*/  STL [R1+0x1544], R10 ;  /* 0x0015440a01007387 */ /* 0x000fe80000100800 */
[----:B------:R-:W-:Y:S04]  /*33a0*/  STL [R1+0x1548], R19 ;  /* 0x0015481301007387 */ /* 0x000fe80000100800 */
[----:B------:R0:W-:Y:S01]  /*33b0*/  STL [R1+0x154c], R9 ;  /* 0x00154c0901007387 */ /* 0x0001e20000100800 */
[----:B------:R-:W-:Y:S01]  /*33c0*/  ISETP.GE.AND P0, PT, R15, RZ, PT ;  /* 0x000000ff0f00720c */ /* 0x000fe20003f06270 */
[C---:B------:R-:W-:Y:S01]  /*33d0*/  IMAD R27, R0.reuse, R28, R27 ;  /* 0x0000001c001b7224 */ /* 0x040fe200078e021b */
[----:B------:R-:W-:-:S02]  /*33e0*/  ISETP.GT.U32.AND P2, PT, R0, R21, PT ;  /* 0x000000150000720c */ /* 0x000fc40003f44070 */
[C---:B------:R-:W-:Y:S02]  /*33f0*/  ISETP.GT.U32.AND P4, PT, R0.reuse, R25, PT ;  /* 0x000000190000720c */ /* 0x040fe40003f84070 */
[----:B------:R-:W-:-:S09]  /*3400*/  ISETP.GT.U32.AND P5, PT, R0, R27, PT ;  /* 0x0000001b0000720c */ /* 0x000fd20003fa4070 */
[--C-:B------:R-:W-:Y:S02]  /*3410*/  @!P2 IMAD.IADD R21, R21, 0x1, -R0.reuse ;  /* 0x000000011515a824 */ /* 0x100fe400078e0a00 */
[--C-:B------:R-:W-:Y:S02]  /*3420*/  @!P4 IMAD.IADD R25, R25, 0x1, -R0.reuse ;  /* 0x000000011919c824 */ /* 0x100fe400078e0a00 */
[----:B------:R-:W-:Y:S01]  /*3430*/  @!P5 IMAD.IADD R27, R27, 0x1, -R0 ;  /* 0x000000011b1bd824 */ /* 0x000fe200078e0a00 */
[----:B--2---:R-:W-:Y:S02]  /*3440*/  ISETP.GE.AND P1, PT, R2, RZ, PT ;  /* 0x000000ff0200720c */ /* 0x004fe40003f26270 */
[----:B------:R-:W0:Y:S01]  /*3450*/  S2R R2, SR_TID.X ;  /* 0x0000000000027919 */ /* 0x000e220000002100 */
[----:B----4-:R-:W-:Y:S01]  /*3460*/  ISETP.GE.AND P6, PT, R29, RZ, PT ;  /* 0x000000ff1d00720c */ /* 0x010fe20003fc6270 */
[C---:B0-----:R-:W-:Y:S02]  /*3470*/  IMAD.SHL.U32 R9, R2.reuse, 0x8, RZ ;  /* 0x0000000802097824 */ /* 0x041fe400078e00ff */
[----:B------:R-:W-:Y:S01]  /*3480*/  IMAD.SHL.U32 R29, R2, 0x2, RZ ;  /* 0x00000002021d7824 */ /* 0x000fe200078e00ff */
[----:B---3--:R-:W-:-:S02]  /*3490*/  ISETP.GE.AND P3, PT, R22, RZ, PT ;  /* 0x000000ff1600720c */ /* 0x008fc40003f66270 */
[----:B------:R-:W-:Y:S02]  /*34a0*/  LOP3.LUT R15, R2, 0x7, RZ, 0xc0, !PT ;  /* 0x00000007020f7812 */ /* 0x000fe400078ec0ff */
[----:B------:R-:W-:Y:S02]  /*34b0*/  LOP3.LUT R10, R9, 0x30, RZ, 0xc0, !PT ;  /* 0x00000030090a7812 */ /* 0x000fe400078ec0ff */
[----:B------:R-:W-:-:S07]  /*34c0*/  LOP3.LUT R28, R29, 0x10, RZ, 0xc0, !PT ;  /* 0x000000101d1c7812 */ /* 0x000fce00078ec0ff */
[----:B------:R-:W-:Y:S01]  /*34d0*/  @!P3 IMAD.MOV R17, RZ, RZ, -R17 ;  /* 0x000000ffff11b224 */ /* 0x000fe200078e0a11 */
[----:B------:R-:W-:Y:S01]  /*34e0*/  ISETP.GT.U32.AND P3, PT, R0, R26, PT ;  /* 0x0000001a0000720c */ /* 0x000fe20003f64070 */
[C---:B------:R-:W-:Y:S01]  /*34f0*/  IMAD R9, R15.reuse, 0x410, RZ ;  /* 0x000004100f097824 */ /* 0x040fe200078e02ff */
[----:B------:R-:W-:Y:S01]  /*3500*/  LOP3.LUT R28, R28, 0x20, R2, 0xf8, !PT ;  /* 0x000000201c1c7812 */ /* 0x000fe200078ef802 */
[----:B------:R-:W-:-:S03]  /*3510*/  IMAD R15, R15, 0x40, R10 ;  /* 0x000000400f0f7824 */ /* 0x000fc600078e020a */
[----:B------:R-:W-:Y:S02]  /*3520*/  LOP3.LUT R28, R9, R28, RZ, 0x3c, !PT ;  /* 0x0000001c091c7212 */ /* 0x000fe400078e3cff */
[----:B------:R-:W-:-:S05]  /*3530*/  LOP3.LUT R9, R15, 0x30, R29, 0x78, !PT ;  /* 0x000000300f097812 */ /* 0x000fca00078e781d */
[----:B------:R-:W-:Y:S01]  /*3540*/  @!P3 IMAD.IADD R26, R26, 0x1, -R0 ;  /* 0x000000011a1ab824 */ /* 0x000fe200078e0a00 */
[----:B------:R-:W-:Y:S02]  /*3550*/  ISETP.GE.AND P3, PT, R3, RZ, PT ;  /* 0x000000ff0300720c */ /* 0x000fe40003f66270 */
[----:B------:R-:W2:Y:S04]  /*3560*/  LDL.LU R3, [R1+0x1550] ;  /* 0x0015500001037983 */ /* 0x000ea80000300800 */
[----:B------:R-:W3:Y:S04]  /*3570*/  LDL.LU R29, [R1+0x14] ;  /* 0x00001400011d7983 */ /* 0x000ee80000300800 */
[----:B------:R-:W4:Y:S04]  /*3580*/  LDL.LU R9, [R1+0x18] ;  /* 0x0000180001097983 */ /* 0x000f280000300800 */
[----:B------:R-:W3:Y:S04]  /*3590*/  LDL.LU R19, [R1+0x20] ;  /* 0x0000200001137983 */ /* 0x000ee80000300800 */
[----:B------:R-:W3:Y:S04]  /*35a0*/  LDL.LU R10, [R1+0x24] ;  /* 0x00002400010a7983 */ /* 0x000ee80000300800 */
[----:B------:R-:W3:Y:S04]  /*35b0*/  LDL.LU R14, [R1+0x28] ;  /* 0x00002800010e7983 */ /* 0x000ee80000300800 */
[----:B------:R-:W3:Y:S01]  /*35c0*/  LDL.LU R16, [R1+0x2c] ;  /* 0x00002c0001107983 */ /* 0x000ee20000300800 */
[----:B------:R-:W-:-:S03]  /*35d0*/  ISETP.GE.AND P2, PT, R24, RZ, PT ;  /* 0x000000ff1800720c */ /* 0x000fc60003f46270 */
[----:B------:R-:W3:Y:S01]  /*35e0*/  LDL.LU R18, [R1+0x30] ;  /* 0x0000300001127983 */ /* 0x000ee20000300800 */
[----:B------:R-:W-:-:S03]  /*35f0*/  IMAD.SHL.U32 R2, R2, 0x200, RZ ;  /* 0x0000020002027824 */ /* 0x000fc600078e00ff */
[----:B------:R-:W3:Y:S01]  /*3600*/  LDL.LU R22, [R1+0x3c] ;  /* 0x00003c0001167983 */ /* 0x000ee20000300800 */
[----:B-----5:R-:W-:-:S03]  /*3610*/  ISETP.GE.AND P5, PT, R13, RZ, PT ;  /* 0x000000ff0d00720c */ /* 0x020fc60003fa6270 */
[----:B------:R-:W5:Y:S01]  /*3620*/  LDL.LU R24, [R1+0x40] ;  /* 0x0000400001187983 */ /* 0x000f620000300800 */
[----:B------:R-:W-:-:S03]  /*3630*/  ISETP.GE.AND P4, PT, R20, RZ, PT ;  /* 0x000000ff1400720c */ /* 0x000fc60003f86270 */
[----:B------:R-:W5:Y:S01]  /*3640*/  LDL.LU R13, [R1+0x44] ;  /* 0x00004400010d7983 */ /* 0x000f620000300800 */
[----:B------:R-:W-:-:S03]  /*3650*/  LOP3.LUT R28, R28, 0x2000, R2, 0xf8, !PT ;  /* 0x000020001c1c7812 */ /* 0x000fc600078ef802 */
[----:B------:R-:W5:Y:S04]  /*3660*/  LDL.LU R20, [R1+0x38] ;  /* 0x0000380001147983 */ /* 0x000f680000300800 */
[----:B------:R-:W5:Y:S01]  /*3670*/  LDL.LU R2, [R1+0x34] ;  /* 0x0000340001027983 */ /* 0x000f620000300800 */
[----:B------:R-:W-:Y:S01]  /*3680*/  @!P1 IMAD.MOV R23, RZ, RZ, -R23 ;  /* 0x000000ffff179224 */ /* 0x000fe200078e0a17 */
[----:B------:R-:W-:Y:S02]  /*3690*/  ISETP.GT.U32.AND P1, PT, R0, R27, PT ;  /* 0x0000001b0000720c */ /* 0x000fe40003f24070 */
[----:B------:R0:W-:Y:S01]  /*36a0*/  STL [R1+0x14f4], R28 ;  /* 0x0014f41c01007387 */ /* 0x0001e20000100800 */
[----:B------:R-:W-:-:S03]  /*36b0*/  IMAD.MOV.U32 R15, RZ, RZ, R6 ;  /* 0x000000ffff0f7224 */ /* 0x000fc600078e0006 */
[----:B0-----:R-:W5:Y:S07]  /*36c0*/  LDL.LU R28, [R1+0x1c] ;  /* 0x00001c00011c7983 */ /* 0x001f6e0000300800 */
[----:B------:R-:W-:Y:S02]  /*36d0*/  @!P1 IMAD.IADD R27, R27, 0x1, -R0 ;  /* 0x000000011b1b9824 */ /* 0x000fe400078e0a00 */
[----:B------:R-:W-:Y:S01]  /*36e0*/  IMAD.MOV.U32 R0, RZ, RZ, R5 ;  /* 0x000000ffff007224 */ /* 0x000fe200078e0005 */
[----:B--2---:R-:W-:-:S02]  /*36f0*/  ISETP.NE.AND P1, PT, R3, RZ, PT ;  /* 0x000000ff0300720c */ /* 0x004fc40003f25270 */
[----:B------:R-:W-:Y:S02]  /*3700*/  LOP3.LUT R11, RZ, R3, RZ, 0x33, !PT ;  /* 0x00000003ff0b7212 */ /* 0x000fe400078e33ff */
[----:B------:R-:W2:Y:S02]  /*3710*/  LDL.LU R3, [R1+0x4] ;  /* 0x0000040001037983 */ /* 0x000ea40000300800 */
[C---:B----4-:R-:W-:Y:S02]  /*3720*/  SEL R9, R11.reuse, R9, !P1 ;  /* 0x000000090b097207 */ /* 0x050fe40004800000 */
[----:B------:R-:W4:Y:S01]  /*3730*/  LDL.LU R5, [R1+0x8] ;  /* 0x0000080001057983 */ /* 0x000f220000300800 */
[----:B---3--:R-:W-:-:S03]  /*3740*/  SEL R19, R11, R19, !P1 ;  /* 0x000000130b137207 */ /* 0x008fc60004800000 */
[----:B------:R-:W3:Y:S01]  /*3750*/  LDL.LU R6, [R1+0xc] ;  /* 0x00000c0001067983 */ /* 0x000ee20000300800 */
[----:B------:R-:W-:-:S03]  /*3760*/  SEL R10, R11, R10, !P1 ;  /* 0x0000000a0b0a7207 */ /* 0x000fc60004800000 */
[----:B------:R0:W-:Y:S01]  /*3770*/  STL [R1+0x4], R9 ;  /* 0x0000040901007387 */ /* 0x0001e20000100800 */
[C---:B------:R-:W-:Y:S02]  /*3780*/  SEL R14, R11.reuse, R14, !P1 ;  /* 0x0000000e0b0e7207 */ /* 0x040fe40004800000 */
[C---:B------:R-:W-:Y:S01]  /*3790*/  SEL R16, R11.reuse, R16, !P1 ;  /* 0x000000100b107207 */ /* 0x040fe20004800000 */
[----:B0-----:R-:W3:Y:S01]  /*37a0*/  LDL.LU R9, [R1+0x154c] ;  /* 0x00154c0001097983 */ /* 0x001ee20000300800 */
[----:B------:R-:W-:-:S03]  /*37b0*/  SEL R18, R11, R18, !P1 ;  /* 0x000000120b127207 */ /* 0x000fc60004800000 */
[----:B------:R0:W-:Y:S01]  /*37c0*/  STL [R1+0x8], R19 ;  /* 0x0000081301007387 */ /* 0x0001e20000100800 */
[----:B------:R-:W-:-:S03]  /*37d0*/  SEL R22, R11, R22, !P1 ;  /* 0x000000160b167207 */ /* 0x000fc60004800000 */
[----:B0-----:R-:W3:Y:S04]  /*37e0*/  LDL.LU R19, [R1+0x1548] ;  /* 0x0015480001137983 */ /* 0x001ee80000300800 */
[----:B------:R0:W-:Y:S01]  /*37f0*/  STL [R1+0xc], R10 ;  /* 0x00000c0a01007387 */ /* 0x0001e20000100800 */
[C---:B-----5:R-:W-:Y:S02]  /*3800*/  SEL R24, R11.reuse, R24, !P1 ;  /* 0x000000180b187207 */ /* 0x060fe40004800000 */
[C---:B------:R-:W-:Y:S01]  /*3810*/  SEL R13, R11.reuse, R13, !P1 ;  /* 0x0000000d0b0d7207 */ /* 0x040fe20004800000 */
[----:B0-----:R-:W5:Y:S04]  /*3820*/  LDL.LU R10, [R1+0x1544] ;  /* 0x00154400010a7983 */ /* 0x001f680000300800 */
[----:B------:R0:W-:Y:S01]  /*3830*/  STL [R1+0x20], R14 ;  /* 0x0000200e01007387 */ /* 0x0001e20000100800 */
[----:B------:R-:W-:-:S03]  /*3840*/  SEL R20, R11, R20, !P1 ;  /* 0x000000140b147207 */ /* 0x000fc60004800000 */
[----:B0-----:R-:W5:Y:S04]  /*3850*/  LDL.LU R14, [R1+0x1540] ;  /* 0x00154000010e7983 */ /* 0x001f680000300800 */
[----:B------:R0:W-:Y:S01]  /*3860*/  STL [R1+0x24], R16 ;  /* 0x0000241001007387 */ /* 0x0001e20000100800 */
[----:B------:R-:W-:-:S03]  /*3870*/  SEL R2, R11, R2, !P1 ;  /* 0x000000020b027207 */ /* 0x000fc60004800000 */
[----:B0-----:R-:W5:Y:S04]  /*3880*/  LDL.LU R16, [R1+0x153c] ;  /* 0x00153c0001107983 */ /* 0x001f680000300800 */
[----:B------:R0:W-:Y:S04]  /*3890*/  STL [R1+0x28], R18 ;  /* 0x0000281201007387 */ /* 0x0001e80000100800 */
        /* <DEDUP_REMOVED lines=10> */
[----:B0-----:R-:W5:Y:S01]  /*3940*/  LDL.LU R2, [R1+0x1524] ;  /* 0x0015240001027983 */ /* 0x001f620000300800 */
[----:B------:R-:W-:-:S05]  /*3950*/  SEL R28, R11, R28, !P1 ;  /* 0x0000001c0b1c7207 */ /* 0x000fca0004800000 */
[----:B------:R0:W-:Y:S01]  /*3960*/  STL [R1+0x68], R28 ;  /* 0x0000681c01007387 */ /* 0x0001e20000100800 */
[----:B------:R-:W-:Y:S01]  /*3970*/  @!P2 IMAD.MOV R12, RZ, RZ, -R12 ;  /* 0x000000ffff0ca224 */ /* 0x000fe200078e0a0c */
[C---:B------:R-:W-:Y:S01]  /*3980*/  SEL R17, R11.reuse, R17, !P1 ;  /* 0x000000110b117207 */ /* 0x040fe20004800000 */
[----:B------:R-:W-:Y:S01]  /*3990*/  @!P6 IMAD.MOV R8, RZ, RZ, -R8 ;  /* 0x000000ffff08e224 */ /* 0x000fe200078e0a08 */
[C---:B------:R-:W-:Y:S01]  /*39a0*/  SEL R23, R11.reuse, R23, !P1 ;  /* 0x000000170b177207 */ /* 0x040fe20004800000 */
[----:B------:R-:W-:Y:S01]  /*39b0*/  @!P5 IMAD.MOV R4, RZ, RZ, -R4 ;  /* 0x000000ffff04d224 */ /* 0x000fe200078e0a04 */
[C---:B------:R-:W-:Y:S01]  /*39c0*/  SEL R12, R11.reuse, R12, !P1 ;  /* 0x0000000c0b0c7207 */ /* 0x040fe20004800000 */
[----:B------:R-:W-:Y:S01]  /*39d0*/  @!P4 IMAD.MOV R0, RZ, RZ, -R0 ;  /* 0x000000ffff00c224 */ /* 0x000fe200078e0a00 */
[C---:B------:R-:W-:Y:S01]  /*39e0*/  SEL R8, R11.reuse, R8, !P1 ;  /* 0x000000080b087207 */ /* 0x040fe20004800000 */
[----:B------:R-:W-:Y:S02]  /*39f0*/  @!P3 IMAD.MOV R15, RZ, RZ, -R15 ;  /* 0x000000ffff0fb224 */ /* 0x000fe400078e0a0f */
[----:B------:R-:W-:Y:S01]  /*3a00*/  @!P0 IMAD.MOV R7, RZ, RZ, -R7 ;  /* 0x000000ffff078224 */ /* 0x000fe200078e0a07 */
[----:B------:R-:W-:-:S02]  /*3a10*/  SEL R29, R11, R29, !P1 ;  /* 0x0000001d0b1d7207 */ /* 0x000fc40004800000 */
[C---:B--2---:R-:W-:Y:S02]  /*3a20*/  SEL R3, R11.reuse, R3, !P1 ;  /* 0x000000030b037207 */ /* 0x044fe40004800000 */
[C---:B----4-:R-:W-:Y:S02]  /*3a30*/  SEL R5, R11.reuse, R5, !P1 ;  /* 0x000000050b057207 */ /* 0x050fe40004800000 */
[C---:B---3--:R-:W-:Y:S02]  /*3a40*/  SEL R6, R11.reuse, R6, !P1 ;  /* 0x000000060b067207 */ /* 0x048fe40004800000 */
[C---:B-----5:R-:W-:Y:S02]  /*3a50*/  SEL R14, R11.reuse, R14, !P1 ;  /* 0x0000000e0b0e7207 */ /* 0x060fe40004800000 */
[C---:B------:R-:W-:Y:S02]  /*3a60*/  SEL R16, R11.reuse, R16, !P1 ;  /* 0x000000100b107207 */ /* 0x040fe40004800000 */
[----:B------:R-:W-:-:S02]  /*3a70*/  SEL R24, R11, R24, !P1 ;  /* 0x000000180b187207 */ /* 0x000fc40004800000 */
[C---:B0-----:R-:W-:Y:S02]  /*3a80*/  SEL R28, R11.reuse, R2, !P1 ;  /* 0x000000020b1c7207 */ /* 0x041fe40004800000 */
[----:B------:R-:W2:Y:S04]  /*3a90*/  LDL.LU R2, [R1+0x1520] ;  /* 0x0015200001027983 */ /* 0x000ea80000300800 */
[----:B------:R0:W-:Y:S02]  /*3aa0*/  STL [R1+0x64], R28 ;  /* 0x0000641c01007387 */ /* 0x0001e40000100800 */
[C---:B0-----:R-:W-:Y:S02]  /*3ab0*/  SEL R28, R11.reuse, R13, !P1 ;  /* 0x0000000d0b1c7207 */ /* 0x041fe40004800000 */
[----:B------:R-:W3:Y:S04]  /*3ac0*/  LDL R13, [R1+0x14c4] ;  /* 0x0014c400010d7983 */ /* 0x000ee80000100800 */
[----:B------:R0:W-:Y:S04]  /*3ad0*/  STL [R1+0x60], R28 ;  /* 0x0000601c01007387 */ /* 0x0001e80000100800 */
[----:B0-----:R-:W4:Y:S04]  /*3ae0*/  LDL R28, [R1+0xbe8] ;  /* 0x000be800011c7983 */ /* 0x001f280000100800 */
[----:B------:R0:W-:Y:S02]  /*3af0*/  STL [R1+0x5c], R24 ;  /* 0x00005c1801007387 */ /* 0x0001e40000100800 */
[----:B0-----:R-:W-:-:S02]  /*3b00*/  SEL R24, R11, R22, !P1 ;  /* 0x000000160b187207 */ /* 0x001fc40004800000 */
[----:B------:R-:W5:Y:S04]  /*3b10*/  LDL R22, [R1+0x14c0] ;  /* 0x0014c00001167983 */ /* 0x000f680000100800 */
[----:B------:R0:W-:Y:S02]  /*3b20*/  STL [R1+0x58], R24 ;  /* 0x0000581801007387 */ /* 0x0001e40000100800 */
[C---:B0-----:R-:W-:Y:S02]  /*3b30*/  SEL R24, R11.reuse, R18, !P1 ;  /* 0x000000120b187207 */ /* 0x041fe40004800000 */
[----:B------:R-:W3:Y:S04]  /*3b40*/  LDL R18, [R1+0x14c8] ;  /* 0x0014c80001127983 */ /* 0x000ee80000100800 */
[----:B------:R0:W-:Y:S04]  /*3b50*/  STL [R1+0x54], R16 ;  /* 0x0000541001007387 */ /* 0x0001e80000100800 */
[----:B0-----:R-:W4:Y:S04]  /*3b60*/  LDL R16, [R1+0x14cc] ;  /* 0x0014cc0001107983 */ /* 0x001f280000100800 */
[----:B------:R0:W-:Y:S04]  /*3b70*/  STL [R1+0x50], R14 ;  /* 0x0000500e01007387 */ /* 0x0001e80000100800 */
[----:B0-----:R-:W4:Y:S04]  /*3b80*/  LDL R14, [R1+0x14d0] ;  /* 0x0014d000010e7983 */ /* 0x001f280000100800 */
[----:B------:R0:W-:Y:S04]  /*3b90*/  STL [R1+0x4c], R17 ;  /* 0x00004c1101007387 */ /* 0x0001e80000100800 */
[----:B0-----:R-:W4:Y:S04]  /*3ba0*/  LDL R17, [R1+0x14bc] ;  /* 0x0014bc0001117983 */ /* 0x001f280000100800 */
[----:B------:R0:W-:Y:S01]  /*3bb0*/  STL [R1+0x48], R23 ;  /* 0x0000481701007387 */ /* 0x0001e20000100800 */
[----:B------:R-:W-:-:S03]  /*3bc0*/  SEL R20, R11, R20, !P1 ;  /* 0x000000140b147207 */ /* 0x000fc60004800000 */
[----:B0-----:R-:W4:Y:S04]  /*3bd0*/  LDL R23, [R1+0x14b8] ;  /* 0x0014b80001177983 */ /* 0x001f280000100800 */
[----:B------:R0:W-:Y:S04]  /*3be0*/  STL [R1+0x44], R12 ;  /* 0x0000440c01007387 */ /* 0x0001e80000100800 */
[----:B------:R1:W-:Y:S01]  /*3bf0*/  STL [R1+0x40], R8 ;  /* 0x0000400801007387 */ /* 0x0003e20000100800 */
[C---:B0-----:R-:W-:Y:S02]  /*3c00*/  SEL R12, R11.reuse, R4, !P1 ;  /* 0x000000040b0c7207 */ /* 0x041fe40004800000 */
[----:B-1----:R-:W-:-:S03]  /*3c10*/  SEL R8, R11, R0, !P1 ;  /* 0x000000000b087207 */ /* 0x002fc60004800000 */
[----:B------:R-:W-:Y:S01]  /*3c20*/  STL [R1+0x3c], R12 ;  /* 0x00003c0c01007387 */ /* 0x000fe20000100800 */
[C---:B------:R-:W-:Y:S02]  /*3c30*/  SEL R4, R11.reuse, R15, !P1 ;  /* 0x0000000f0b047207 */ /* 0x040fe40004800000 */
[----:B------:R-:W-:Y:S01]  /*3c40*/  SEL R0, R11, R7, !P1 ;  /* 0x000000070b007207 */ /* 0x000fe20004800000 */
[----:B------:R-:W-:Y:S04]  /*3c50*/  STL [R1+0x38], R8 ;  /* 0x0000380801007387 */ /* 0x000fe80000100800 */
[----:B------:R-:W4:Y:S04]  /*3c60*/  LDL.LU R11, [R1+0x151c] ;  /* 0x00151c00010b7983 */ /* 0x000f280000300800 */
[----:B------:R-:W-:Y:S04]  /*3c70*/  STL [R1+0x34], R4 ;  /* 0x0000340401007387 */ /* 0x000fe80000100800 */
[----:B------:R0:W-:Y:S01]  /*3c80*/  STL [R1], R0 ;  /* 0x0000000001007387 */ /* 0x0001e20000100800 */
[----:B--2---:R-:W-:-:S02]  /*3c90*/  ISETP.NE.AND P1, PT, R2, RZ, PT ;  /* 0x000000ff0200720c */ /* 0x004fc40003f25270 */
[----:B------:R-:W-:Y:S02]  /*3ca0*/  LOP3.LUT R2, RZ, R2, RZ, 0x33, !PT ;  /* 0x00000002ff027212 */ /* 0x000fe400078e33ff */
[----:B---3--:R-:W-:Y:S02]  /*3cb0*/  ISETP.GE.AND P5, PT, R18, RZ, PT ;  /* 0x000000ff1200720c */ /* 0x008fe40003fa6270 */
[----:B------:R-:W0:Y:S01]  /*3cc0*/  S2R R18, SR_TID.X ;  /* 0x0000000000127919 */ /* 0x000e220000002100 */
[----:B-----5:R-:W-:-:S10]  /*3cd0*/  ISETP.GE.AND P3, PT, R22, RZ, PT ;  /* 0x000000ff1600720c */ /* 0x020fd40003f66270 */
[----:B------:R-:W-:Y:S01]  /*3ce0*/  @!P5 IMAD.MOV R19, RZ, RZ, -R19 ;  /* 0x000000ffff13d224 */ /* 0x000fe200078e0a13 */
[----:B0-----:R-:W-:-:S05]  /*3cf0*/  LOP3.LUT R0, R18, 0x1f, RZ, 0xc0, !PT ;  /* 0x0000001f12007812 */ /* 0x001fca00078ec0ff */
[----:B------:R-:W-:Y:S01]  /*3d00*/  IMAD R7, R0, UR6, RZ ;  /* 0x0000000600077c24 */ /* 0x000fe2000f8e02ff */
[----:B----4-:R-:W-:Y:S02]  /*3d10*/  ISETP.GE.AND P6, PT, R17, RZ, PT ;  /* 0x000000ff1100720c */ /* 0x010fe40003fc6270 */
[----:B------:R-:W-:Y:S02]  /*3d20*/  ISETP.GE.AND P2, PT, R23, RZ, PT ;  /* 0x000000ff1700720c */ /* 0x000fe40003f46270 */
[----:B------:R-:W-:-:S09]  /*3d30*/  LEA R0, P5, R7, UR10, 0x1 ;  /* 0x0000000a07007c11 */ /* 0x000fd2000f8a08ff */
[----:B------:R-:W-:Y:S02]  /*3d40*/  @!P6 IMAD.MOV R10, RZ, RZ, -R10 ;  /* 0x000000ffff0ae224 */ /* 0x000fe400078e0a0a */
[----:B------:R-:W-:-:S04]  /*3d50*/  IMAD.MOV.U32 R4, RZ, RZ, R11 ;  /* 0x000000ffff047224 */ /* 0x000fc800078e000b */
[----:B------:R-:W-:Y:S01]  /*3d60*/  @!P2 IMAD.MOV R4, RZ, RZ, -R4 ;  /* 0x000000ffff04a224 */ /* 0x000fe200078e0a04 */
[----:B------:R-:W-:Y:S02]  /*3d70*/  ISETP.GE.AND P2, PT, R13, RZ, PT ;  /* 0x000000ff0d00720c */ /* 0x000fe40003f46270 */
[----:B------:R-:W2:Y:S02]  /*3d80*/  LDL.LU R13, [R1+0x4] ;  /* 0x00000400010d7983 */ /* 0x000ea40000300800 */
[C---:B------:R-:W-:Y:S02]  /*3d90*/  SEL R4, R2.reuse, R4, !P1 ;  /* 0x0000000402047207 */ /* 0x040fe40004800000 */
[----:B------:R0:W-:Y:S04]  /*3da0*/  STL [R1+0x1508], R0 ;  /* 0x0015080001007387 */ /* 0x0001e80000100800 */
[----:B------:R1:W-:Y:S04]  /*3db0*/  STL [R1+0x150c], R4 ;  /* 0x00150c0401007387 */ /* 0x0003e80000100800 */
[----:B------:R-:W3:Y:S01]  /*3dc0*/  LDL.LU R22, [R1+0x8] ;  /* 0x0000080001167983 */ /* 0x000ee20000300800 */
[----:B0-----:R-:W-:-:S02]  /*3dd0*/  SEL R0, R2, R19, !P1 ;  /* 0x0000001302007207 */ /* 0x001fc40004800000 */
[----:B-1----:R-:W-:-:S05]  /*3de0*/  SEL R4, R2, R10, !P1 ;  /* 0x0000000a02047207 */ /* 0x002fca0004800000 */
[----:B------:R-:W-:Y:S04]  /*3df0*/  STL [R1+0x18], R4 ;  /* 0x0000180401007387 */ /* 0x000fe80000100800 */
[----:B------:R0:W-:Y:S04]  /*3e00*/  STL [R1+0x14], R0 ;  /* 0x0000140001007387 */ /* 0x0001e80000100800 */
[----:B0-----:R-:W4:Y:S01]  /*3e10*/  LDL.LU R0, [R1+0xc] ;  /* 0x00000c0001007983 */ /* 0x001f220000300800 */
[----:B------:R-:W-:Y:S02]  /*3e20*/  ISETP.GE.AND P0, PT, R14, RZ, PT ;  /* 0x000000ff0e00720c */ /* 0x000fe40003f06270 */
[----:B------:R-:W-:-:S02]  /*3e30*/  ISETP.GE.AND P4, PT, R16, RZ, PT ;  /* 0x000000ff1000720c */ /* 0x000fc40003f86270 */
[----:B------:R-:W-:Y:S01]  /*3e40*/  ISETP.GE.AND P6, PT, R28, RZ, PT ;  /* 0x000000ff1c00720c */ /* 0x000fe20003fc6270 */
[----:B------:R-:W-:-:S08]  /*3e50*/  @!P3 IMAD.MOV R25, RZ, RZ, -R25 ;  /* 0x000000ffff19b224 */ /* 0x000fd000078e0a19 */
[----:B------:R-:W-:Y:S02]  /*3e60*/  @!P0 IMAD.MOV R9, RZ, RZ, -R9 ;  /* 0x000000ffff098224 */ /* 0x000fe400078e0a09 */
[----:B------:R-:W-:-:S03]  /*3e70*/  @!P4 IMAD.MOV R21, RZ, RZ, -R21 ;  /* 0x000000ffff15c224 */ /* 0x000fc600078e0a15 */
[C---:B------:R-:W-:Y:S01]  /*3e80*/  SEL R8, R2.reuse, R9, !P1 ;  /* 0x0000000902087207 */ /* 0x040fe20004800000 */
[----:B------:R-:W-:Y:S01]  /*3e90*/  @!P6 IMAD.MOV R27, RZ, RZ, -R27 ;  /* 0x000000ffff1be224 */ /* 0x000fe200078e0a1b */
[C---:B------:R-:W-:Y:S01]  /*3ea0*/  SEL R4, R2.reuse, R21, !P1 ;  /* 0x0000001502047207 */ /* 0x040fe20004800000 */
[----:B------:R-:W-:Y:S02]  /*3eb0*/  @!P2 IMAD.MOV R26, RZ, RZ, -R26 ;  /* 0x000000ffff1aa224 */ /* 0x000fe400078e0a1a */
[----:B------:R0:W-:Y:S01]  /*3ec0*/  STL [R1+0x78], R8 ;  /* 0x0000780801007387 */ /* 0x0001e20000100800 */
[----:B------:R-:W-:-:S03]  /*3ed0*/  SEL R28, R2, R27, !P1 ;  /* 0x0000001b021c7207 */ /* 0x000fc60004800000 */
[----:B------:R1:W-:Y:S01]  /*3ee0*/  STL [R1+0x7c], R4 ;  /* 0x00007c0401007387 */ /* 0x0003e20000100800 */
[C---:B0-----:R-:W-:Y:S02]  /*3ef0*/  SEL R8, R2.reuse, R25, !P1 ;  /* 0x0000001902087207 */ /* 0x041fe40004800000 */
[----:B-1----:R-:W-:Y:S02]  /*3f00*/  SEL R4, R2, R26, !P1 ;  /* 0x0000001a02047207 */ /* 0x002fe40004800000 */
[----:B------:R-:W-:Y:S01]  /*3f10*/  LEA.HI.X.SX32 R2, R7, UR11, 0x1, P5 ;  /* 0x0000000b07027c11 */ /* 0x000fe2000a8f0eff */
[----:B------:R-:W-:Y:S01]  /*3f20*/  STL [R1+0x84], R8 ;  /* 0x0000840801007387 */ /* 0x000fe20000100800 */
[----:B------:R-:W-:Y:S01]  /*3f30*/  IMAD R3, R3, UR7, RZ ;  /* 0x0000000703037c24 */ /* 0x000fe2000f8e02ff */
[----:B------:R-:W0:Y:S02]  /*3f40*/  LDCU.64 UR10, c[0x0][0x380] ;  /* 0x00007000ff0a77ac */ /* 0x000e240008000a00 */
[----:B------:R-:W-:Y:S04]  /*3f50*/  STL [R1+0x14f8], R28 ;  /* 0x0014f81c01007387 */ /* 0x000fe80000100800 */
[----:B------:R-:W-:Y:S04]  /*3f60*/  STL [R1+0x80], R4 ;  /* 0x0000800401007387 */ /* 0x000fe80000100800 */
[----:B------:R1:W-:Y:S04]  /*3f70*/  STL [R1+0x1504], R2 ;  /* 0x0015040201007387 */ /* 0x0003e80000100800 */
[----:B------:R-:W5:Y:S01]  /*3f80*/  LDL.LU R10, [R1+0x20] ;  /* 0x00002000010a7983 */ /* 0x000f620000300800 */
[----:B-1----:R-:W-:-:S03]  /*3f90*/  IMAD R2, R5, UR7, RZ ;  /* 0x0000000705027c24 */ /* 0x002fc6000f8e02ff */
[----:B------:R1:W-:Y:S01]  /*3fa0*/  STL [R1+0x1c], R3 ;  /* 0x00001c0301007387 */ /* 0x0003e20000100800 */
[----:B------:R-:W-:Y:S02]  /*3fb0*/  IMAD R5, R6, UR7, RZ ;  /* 0x0000000706057c24 */ /* 0x000fe4000f8e02ff */
[----:B------:R-:W-:Y:S01]  /*3fc0*/  IMAD R6, R29, UR7, RZ ;  /* 0x000000071d067c24 */ /* 0x000fe2000f8e02ff */
[----:B------:R-:W5:Y:S04]  /*3fd0*/  LDL.LU R11, [R1+0x24] ;  /* 0x00002400010b7983 */ /* 0x000f680000300800 */
[----:B------:R-:W-:Y:S04]  /*3fe0*/  STL [R1+0x10], R2 ;  /* 0x0000100201007387 */ /* 0x000fe80000100800 */
[----:B------:R-:W5:Y:S04]  /*3ff0*/  LDL.LU R12, [R1+0x28] ;  /* 0x00002800010c7983 */ /* 0x000f680000300800 */
[----:B------:R-:W-:Y:S04]  /*4000*/  STL [R1+0x1510], R5 ;  /* 0x0015100501007387 */ /* 0x000fe80000100800 */
[----:B------:R-:W-:Y:S01]  /*4010*/  STL [R1+0x1514], R6 ;  /* 0x0015140601007387 */ /* 0x000fe20000100800 */
[----:B--2---:R-:W-:-:S03]  /*4020*/  IMAD R7, R13, UR7, RZ ;  /* 0x000000070d077c24 */ /* 0x004fc6000f8e02ff */
[----:B------:R-:W2:Y:S04]  /*4030*/  LDL.LU R13, [R1+0x2c] ;  /* 0x00002c00010d7983 */ /* 0x000ea80000300800 */
[----:B------:R-:W2:Y:S04]  /*4040*/  LDL.LU R14, [R1+0x30] ;  /* 0x00003000010e7983 */ /* 0x000ea80000300800 */
[----:B------:R-:W2:Y:S04]  /*4050*/  LDL.LU R15, [R1+0x74] ;  /* 0x00007400010f7983 */ /* 0x000ea80000300800 */
[----:B------:R-:W2:Y:S04]  /*4060*/  LDL.LU R16, [R1+0x70] ;  /* 0x0000700001107983 */ /* 0x000ea80000300800 */
[----:B------:R-:W2:Y:S01]  /*4070*/  LDL.LU R17, [R1+0x6c] ;  /* 0x00006c0001117983 */ /* 0x000ea20000300800 */
[----:B---3--:R-:W-:-:S03]  /*4080*/  IMAD R8, R22, UR7, RZ ;  /* 0x0000000716087c24 */ /* 0x008fc6000f8e02ff */
[----:B------:R-:W3:Y:S04]  /*4090*/  LDL.LU R18, [R1+0x68] ;  /* 0x0000680001127983 */ /* 0x000ee80000300800 */
[----:B------:R-:W2:Y:S04]  /*40a0*/  LDL.LU R19, [R1+0x64] ;  /* 0x0000640001137983 */ /* 0x000ea80000300800 */
[----:B------:R0:W-:Y:S04]  /*40b0*/  STL [R1+0x1518], R7 ;  /* 0x0015180701007387 */ /* 0x0001e80000100800 */
[----:B------:R-:W2:Y:S04]  /*40c0*/  LDL.LU R21, [R1+0x60] ;  /* 0x0000600001157983 */ /* 0x000ea80000300800 */
[----:B------:R-:W2:Y:S04]  /*40d0*/  LDL.LU R22, [R1+0x5c] ;  /* 0x00005c0001167983 */ /* 0x000ea80000300800 */
[----:B------:R-:W2:Y:S04]  /*40e0*/  LDL.LU R23, [R1+0x58] ;  /* 0x0000580001177983 */ /* 0x000ea80000300800 */
[----:B------:R-:W2:Y:S04]  /*40f0*/  LDL.LU R25, [R1+0x54] ;  /* 0x0000540001197983 */ /* 0x000ea80000300800 */
[----:B------:R-:W2:Y:S04]  /*4100*/  LDL.LU R26, [R1+0x50] ;  /* 0x00005000011a7983 */ /* 0x000ea80000300800 */
[----:B------:R-:W2:Y:S04]  /*4110*/  LDL.LU R27, [R1+0x4c] ;  /* 0x00004c00011b7983 */ /* 0x000ea80000300800 */
[----:B------:R-:W2:Y:S04]  /*4120*/  LDL.LU R29, [R1+0x48] ;  /* 0x00004800011d7983 */ /* 0x000ea80000300800 */
[----:B-1----:R-:W2:Y:S04]  /*4130*/  LDL.LU R3, [R1+0x44] ;  /* 0x0000440001037983 */ /* 0x002ea80000300800 */
[----:B0-----:R-:W2:Y:S04]  /*4140*/  LDL.LU R7, [R1+0x40] ;  /* 0x0000400001077983 */ /* 0x001ea80000300800 */
[----:B------:R-:W3:Y:S01]  /*4150*/  LDL.LU R6, [R1+0x3c] ;  /* 0x00003c0001067983 */ /* 0x000ee20000300800 */
[----:B----4-:R-:W-:-:S03]  /*4160*/  IMAD R9, R0, UR7, RZ ;  /* 0x0000000700097c24 */ /* 0x010fc6000f8e02ff */
[----:B------:R-:W4:Y:S04]  /*4170*/  LDL.LU R5, [R1+0x38] ;  /* 0x0000380001057983 */ /* 0x000f280000300800 */
[----:B------:R-:W4:Y:S04]  /*4180*/  LDL.LU R4, [R1+0x34] ;  /* 0x0000340001047983 */ /* 0x000f280000300800 */
[----:B------:R-:W4:Y:S04]  /*4190*/  LDL.LU R0, [R1] ;  /* 0x0000000001007983 */ /* 0x000f280000300800 */
[----:B------:R-:W4:Y:S04]  /*41a0*/  LDL.LU R2, [R1+0x18] ;  /* 0x0000180001027983 */ /* 0x000f280000300800 */
[----:B------:R-:W4:Y:S01]  /*41b0*/  LDL.LU R28, [R1+0x14] ;  /* 0x00001400011c7983 */ /* 0x000f220000300800 */
[----:B-----5:R-:W-:-:S05]  /*41c0*/  IMAD R11, R11, UR7, RZ ;  /* 0x000000070b0b7c24 */ /* 0x020fca000f8e02ff */
[----:B------:R0:W-:Y:S01]  /*41d0*/  STL [R1+0x1500], R11 ;  /* 0x0015000b01007387 */ /* 0x0001e20000100800 */
[----:B------:R-:W-:-:S03]  /*41e0*/  IMAD R12, R12, UR7, RZ ;  /* 0x000000070c0c7c24 */ /* 0x000fc6000f8e02ff */
[----:B0-----:R-:W5:Y:S04]  /*41f0*/  LDL.LU R11, [R1+0x1c] ;  /* 0x00001c00010b7983 */ /* 0x001f680000300800 */
[----:B------:R0:W-:Y:S04]  /*4200*/  STL [R1+0x14fc], R12 ;  /* 0x0014fc0c01007387 */ /* 0x0001e80000100800 */
[----:B0-----:R-:W5:Y:S01]  /*4210*/  LDL.LU R12, [R1+0x10] ;  /* 0x00001000010c7983 */ /* 0x001f620000300800 */
[----:B--2---:R-:W-:Y:S02]  /*4220*/  IMAD R7, R7, UR7, RZ ;  /* 0x0000000707077c24 */ /* 0x004fe4000f8e02ff */
[----:B---3--:R-:W-:-:S03]  /*4230*/  IMAD R6, R6, UR7, RZ ;  /* 0x0000000706067c24 */ /* 0x008fc6000f8e02ff */
[----:B------:R0:W-:Y:S01]  /*4240*/  STL [R1+0xc], R7 ;  /* 0x00000c0701007387 */ /* 0x0001e20000100800 */
[----:B----4-:R-:W-:Y:S02]  /*4250*/  IMAD R5, R5, UR7, RZ ;  /* 0x0000000705057c24 */ /* 0x010fe4000f8e02ff */
[----:B------:R-:W-:Y:S01]  /*4260*/  IMAD R4, R4, UR7, RZ ;  /* 0x0000000704047c24 */ /* 0x000fe2000f8e02ff */
[----:B0-----:R-:W2:Y:S01]  /*4270*/  LDL.LU R7, [R1+0x1518] ;  /* 0x0015180001077983 */ /* 0x001ea20000300800 */
[----:B------:R-:W-:-:S03]  /*4280*/  IMAD R0, R0, UR7, RZ ;  /* 0x0000000700007c24 */ /* 0x000fc6000f8e02ff */
[----:B------:R0:W-:Y:S04]  /*4290*/  STL [R1+0x8], R6 ;  /* 0x0000080601007387 */ /* 0x0001e80000100800 */
[----:B0-----:R-:W3:Y:S04]  /*42a0*/  LDL.LU R6, [R1+0x1514] ;  /* 0x0015140001067983 */ /* 0x001ee80000300800 */
[----:B------:R0:W-:Y:S04]  /*42b0*/  STL [R1+0x4], R5 ;  /* 0x0000040501007387 */ /* 0x0001e80000100800 */
[----:B0-----:R-:W4:Y:S04]  /*42c0*/  LDL.LU R5, [R1+0x1510] ;  /* 0x0015100001057983 */ /* 0x001f280000300800 */
[----:B------:R0:W-:Y:S04]  /*42d0*/  STL [R1+0x20], R4 ;  /* 0x0000200401007387 */ /* 0x0001e80000100800 */
[----:B0-----:R-:W2:Y:S04]  /*42e0*/  LDL.LU R4, [R1+0x150c] ;  /* 0x00150c0001047983 */ /* 0x001ea80000300800 */
[----:B------:R0:W-:Y:S04]  /*42f0*/  STL [R1], R0 ;  /* 0x0000000001007387 */ /* 0x0001e80000100800 */
[----:B0-----:R-:W5:Y:S01]  /*4300*/  LDL.LU R0, [R1+0x1508] ;  /* 0x0015080001007983 */ /* 0x001f620000300800 */
[----:B------:R-:W-:-:S05]  /*4310*/  IMAD R2, R2, UR12, RZ ;  /* 0x0000000c02027c24 */ /* 0x000fca000f8e02ff */
[----:B------:R5:W-:Y:S02]  /*4320*/  STL [R1+0x18], R2 ;  /* 0x0000180201007387 */ /* 0x000be40000100800 */
[----:B-----5:R-:W-:-:S05]  /*4330*/  LEA R2, P5, R11, R0, 0x1 ;  /* 0x000000000b027211 */ /* 0x020fca00078a08ff */
[----:B------:R0:W-:Y:S02]  /*4340*/  STL [R1+0x1498], R2 ;  /* 0x0014980201007387 */ /* 0x0001e40000100800 */
[----:B0-----:R-:W-:-:S05]  /*4350*/  LEA R2, P0, R12, R0, 0x1 ;  /* 0x000000000c027211 */ /* 0x001fca00078008ff */
[----:B------:R4:W-:Y:S02]  /*4360*/  STL [R1+0x149c], R2 ;  /* 0x00149c0201007387 */ /* 0x0009e40000100800 */
[----:B----4-:R-:W-:-:S05]  /*4370*/  LEA R2, P3, R5, R0, 0x1 ;  /* 0x0000000005027211 */ /* 0x010fca00078608ff */
[----:B------:R3:W-:Y:S02]  /*4380*/  STL [R1+0x14a0], R2 ;  /* 0x0014a00201007387 */ /* 0x0007e40000100800 */
[----:B---3--:R-:W-:-:S05]  /*4390*/  LEA R2, P2, R6, R0, 0x1 ;  /* 0x0000000006027211 */ /* 0x008fca00078408ff */
[----:B------:R2:W-:Y:S02]  /*43a0*/  STL [R1+0x14a4], R2 ;  /* 0x0014a40201007387 */ /* 0x0005e40000100800 */
[----:B--2---:R-:W-:-:S05]  /*43b0*/  LEA R2, P1, R7, R0, 0x1 ;  /* 0x0000000007027211 */ /* 0x004fca00078208ff */
[----:B------:R0:W-:Y:S02]  /*43c0*/  STL [R1+0x14a8], R2 ;  /* 0x0014a80201007387 */ /* 0x0001e40000100800 */
[----:B0-----:R-:W-:-:S05]  /*43d0*/  LEA R2, P4, R8, R0, 0x1 ;  /* 0x0000000008027211 */ /* 0x001fca00078808ff */
[----:B------:R0:W-:Y:S02]  /*43e0*/  STL [R1+0x14ac], R2 ;  /* 0x0014ac0201007387 */ /* 0x0001e40000100800 */
[----:B0-----:R-:W-:-:S05]  /*43f0*/  LEA R2, P6, R9, R0, 0x1 ;  /* 0x0000000009027211 */ /* 0x001fca00078c08ff */
[----:B------:R0:W-:Y:S04]  /*4400*/  STL [R1+0x14b0], R2 ;  /* 0x0014b00201007387 */ /* 0x0001e80000100800 */
[----:B0-----:R-:W2:Y:S01]  /*4410*/  LDL.LU R2, [R1+0x1504] ;  /* 0x0015040001027983 */ /* 0x001ea20000300800 */
[----:B------:R-:W-:Y:S01]  /*4420*/  IMAD R10, R10, UR7, RZ ;  /* 0x000000070a0a7c24 */ /* 0x000fe2000f8e02ff */
[----:B--2---:R-:W-:-:S05]  /*4430*/  LEA.HI.X.SX32 R11, R11, R2, 0x1, P5 ;  /* 0x000000020b0b7211 */ /* 0x004fca00028f0eff */
[----:B------:R0:W-:Y:S02]  /*4440*/  STL [R1+0x1490], R11 ;  /* 0x0014900b01007387 */ /* 0x0001e40000100800 */
[----:B0-----:R-:W-:-:S05]  /*4450*/  LEA R11, P5, R10, R0, 0x1 ;  /* 0x000000000a0b7211 */ /* 0x001fca00078a08ff */
[----:B------:R0:W-:Y:S04]  /*4460*/  STL [R1+0x1494], R11 ;  /* 0x0014940b01007387 */ /* 0x0001e80000100800 */
[----:B0-----:R-:W2:Y:S01]  /*4470*/  LDL.LU R11, [R1+0x1500] ;  /* 0x00150000010b7983 */ /* 0x001ea20000300800 */
[----:B------:R-:W-:-:S05]  /*4480*/  LEA.HI.X.SX32 R12, R12, R2, 0x1, P0 ;  /* 0x000000020c0c7211 */ /* 0x000fca00000f0eff */
[----:B------:R2:W-:Y:S02]  /*4490*/  STL [R1+0x1488], R12 ;  /* 0x0014880c01007387 */ /* 0x0005e40000100800 */
[----:B--2---:R-:W-:-:S05]  /*44a0*/  LEA R12, P0, R11, R0, 0x1 ;  /* 0x000000000b0c7211 */ /* 0x004fca00078008ff */
[----:B------:R0:W-:Y:S04]  /*44b0*/  STL [R1+0x148c], R12 ;  /* 0x00148c0c01007387 */ /* 0x0001e80000100800 */
[----:B0-----:R-:W2:Y:S01]  /*44c0*/  LDL.LU R12, [R1+0x14fc] ;  /* 0x0014fc00010c7983 */ /* 0x001ea20000300800 */
[----:B------:R-:W-:Y:S01]  /*44d0*/  LEA.HI.X.SX32 R5, R5, R2, 0x1, P3 ;  /* 0x0000000205057211 */ /* 0x000fe200018f0eff */
[----:B------:R-:W-:-:S04]  /*44e0*/  IMAD R13, R13, UR7, RZ ;  /* 0x000000070d0d7c24 */ /* 0x000fc8000f8e02ff */
[----:B------:R2:W-:Y:S01]  /*44f0*/  STL [R1+0x1480], R5 ;  /* 0x0014800501007387 */ /* 0x0005e20000100800 */
[----:B------:R-:W-:Y:S02]  /*4500*/  IMAD R14, R14, UR7, RZ ;  /* 0x000000070e0e7c24 */ /* 0x000fe4000f8e02ff */
[----:B------:R-:W-:Y:S02]  /*4510*/  IMAD R15, R15, UR7, RZ ;  /* 0x000000070f0f7c24 */ /* 0x000fe4000f8e02ff */
[----:B------:R-:W-:Y:S02]  /*4520*/  IMAD R16, R16, UR7, RZ ;  /* 0x0000000710107c24 */ /* 0x000fe4000f8e02ff */
[----:B------:R-:W-:Y:S02]  /*4530*/  IMAD R17, R17, UR7, RZ ;  /* 0x0000000711117c24 */ /* 0x000fe4000f8e02ff */
[----:B------:R-:W-:Y:S02]  /*4540*/  IMAD R18, R18, UR7, RZ ;  /* 0x0000000712127c24 */ /* 0x000fe4000f8e02ff */
[----:B------:R-:W-:-:S02]  /*4550*/  IMAD R19, R19, UR7, RZ ;  /* 0x0000000713137c24 */ /* 0x000fc4000f8e02ff */
[----:B------:R-:W-:Y:S02]  /*4560*/  IMAD R20, R20, UR7, RZ ;  /* 0x0000000714147c24 */ /* 0x000fe4000f8e02ff */
[----:B------:R-:W-:Y:S02]  /*4570*/  IMAD R21, R21, UR7, RZ ;  /* 0x0000000715157c24 */ /* 0x000fe4000f8e02ff */
[----:B------:R-:W-:Y:S01]  /*4580*/  IMAD R22, R22, UR7, RZ ;  /* 0x0000000716167c24 */ /* 0x000fe2000f8e02ff */
[----:B--2---:R-:W-:-:S05]  /*4590*/  LEA R5, P3, R12, R0, 0x1 ;  /* 0x000000000c057211 */ /* 0x004fca00078608ff */
[----:B------:R0:W-:Y:S02]  /*45a0*/  STL [R1+0x1484], R5 ;  /* 0x0014840501007387 */ /* 0x0001e40000100800 */
[----:B0-----:R-:W-:Y:S02]  /*45b0*/  LEA.HI.X.SX32 R5, R6, R2, 0x1, P2 ;  /* 0x0000000206057211 */ /* 0x001fe400010f0eff */
[----:B------:R-:W-:-:S03]  /*45c0*/  LEA R6, P2, R13, R0, 0x1 ;  /* 0x000000000d067211 */ /* 0x000fc600078408ff */
[----:B------:R0:W-:Y:S04]  /*45d0*/  STL [R1+0x1478], R5 ;  /* 0x0014780501007387 */ /* 0x0001e80000100800 */
[----:B------:R1:W-:Y:S01]  /*45e0*/  STL [R1+0x147c], R6 ;  /* 0x00147c0601007387 */ /* 0x0003e20000100800 */
[----:B0-----:R-:W-:Y:S02]  /*45f0*/  LEA.HI.X.SX32 R5, R7, R2, 0x1, P1 ;  /* 0x0000000207057211 */ /* 0x001fe400008f0eff */
[----:B-1----:R-:W-:-:S03]  /*4600*/  LEA R6, P1, R14, R0, 0x1 ;  /* 0x000000000e067211 */ /* 0x002fc600078208ff */
[----:B------:R0:W-:Y:S01]  /*4610*/  STL [R1+0x1470], R5 ;  /* 0x0014700501007387 */ /* 0x0001e20000100800 */
[----:B------:R-:W-:-:S03]  /*4620*/  LEA.HI.X.SX32 R7, R8, R2, 0x1, P4 ;  /* 0x0000000208077211 */ /* 0x000fc600020f0eff */
[----:B------:R1:W-:Y:S01]  /*4630*/  STL [R1+0x1474], R6 ;  /* 0x0014740601007387 */ /* 0x0003e20000100800 */
[----:B0-----:R-:W-:-:S03]  /*4640*/  LEA R5, P4, R15, R0, 0x1 ;  /* 0x000000000f057211 */ /* 0x001fc600078808ff */
[----:B------:R0:W-:Y:S01]  /*4650*/  STL [R1+0x1468], R7 ;  /* 0x0014680701007387 */ /* 0x0001e20000100800 */
[----:B-1----:R-:W-:-:S03]  /*4660*/  LEA.HI.X.SX32 R6, R9, R2, 0x1, P6 ;  /* 0x0000000209067211 */ /* 0x002fc600030f0eff */
[----:B------:R1:W-:Y:S04]  /*4670*/  STL [R1+0x146c], R5 ;  /* 0x00146c0501007387 */ /* 0x0003e80000100800 */
[----:B------:R2:W-:Y:S01]  /*4680*/  STL [R1+0x1460], R6 ;  /* 0x0014600601007387 */ /* 0x0005e20000100800 */
[----:B0-----:R-:W-:Y:S02]  /*4690*/  LEA R7, P6, R16, R0, 0x1 ;  /* 0x0000000010077211 */ /* 0x001fe400078c08ff */
[----:B-1----:R-:W-:-:S03]  /*46a0*/  LEA.HI.X.SX32 R5, R10, R2, 0x1, P5 ;  /* 0x000000020a057211 */ /* 0x002fc600028f0eff */
[----:B------:R0:W-:Y:S01]  /*46b0*/  STL [R1+0x1464], R7 ;  /* 0x0014640701007387 */ /* 0x0001e20000100800 */
[----:B--2---:R-:W-:-:S03]  /*46c0*/  LEA R6, P5, R17, R0, 0x1 ;  /* 0x0000000011067211 */ /* 0x004fc600078a08ff */
[----:B------:R1:W-:Y:S04]  /*46d0*/  STL [R1+0x1458], R5 ;  /* 0x0014580501007387 */ /* 0x0003e80000100800 */
[----:B------:R2:W-:Y:S01]  /*46e0*/  STL [R1+0x145c], R6 ;  /* 0x00145c0601007387 */ /* 0x0005e20000100800 */
[----:B0-----:R-:W-:Y:S02]  /*46f0*/  LEA.HI.X.SX32 R7, R11, R2, 0x1, P0 ;  /* 0x000000020b077211 */ /* 0x001fe400000f0eff */
[----:B-1----:R-:W-:-:S03]  /*4700*/  LEA R5, P0, R18, R0, 0x1 ;  /* 0x0000000012057211 */ /* 0x002fc600078008ff */
[----:B------:R0:W-:Y:S01]  /*4710*/  STL [R1+0x1450], R7 ;  /* 0x0014500701007387 */ /* 0x0001e20000100800 */
[----:B--2---:R-:W-:-:S03]  /*4720*/  LEA.HI.X.SX32 R6, R12, R2, 0x1, P3 ;  /* 0x000000020c067211 */ /* 0x004fc600018f0eff */
[----:B------:R1:W-:Y:S01]  /*4730*/  STL [R1+0x1454], R5 ;  /* 0x0014540501007387 */ /* 0x0003e20000100800 */
[----:B0-----:R-:W-:-:S03]  /*4740*/  LEA R7, P3, R19, R0, 0x1 ;  /* 0x0000000013077211 */ /* 0x001fc600078608ff */
[----:B-1----:R-:W2:Y:S04]  /*4750*/  LDL.LU R5, [R1+0x4] ;  /* 0x0000040001057983 */ /* 0x002ea80000300800 */
[----:B------:R0:W-:Y:S04]  /*4760*/  STL [R1+0x1448], R6 ;  /* 0x0014480601007387 */ /* 0x0001e80000100800 */
[----:B------:R1:W-:Y:S01]  /*4770*/  STL [R1+0x144c], R7 ;  /* 0x00144c0701007387 */ /* 0x0003e20000100800 */
[----:B0-----:R-:W-:-:S03]  /*4780*/  LEA.HI.X.SX32 R6, R13, R2, 0x1, P2 ;  /* 0x000000020d067211 */ /* 0x001fc600010f0eff */
[----:B------:R-:W3:Y:S01]  /*4790*/  LDL.LU R13, [R1+0x20] ;  /* 0x00002000010d7983 */ /* 0x000ee20000300800 */
[----:B-1----:R-:W-:-:S03]  /*47a0*/  LEA R7, P2, R20, R0, 0x1 ;  /* 0x0000000014077211 */ /* 0x002fc600078408ff */
[----:B------:R0:W-:Y:S02]  /*47b0*/  STL [R1+0x1440], R6 ;  /* 0x0014400601007387 */ /* 0x0001e40000100800 */
[----:B0-----:R-:W-:Y:S02]  /*47c0*/  LEA.HI.X.SX32 R6, R14, R2, 0x1, P1 ;  /* 0x000000020e067211 */ /* 0x001fe400008f0eff */
[----:B------:R-:W4:Y:S04]  /*47d0*/  LDL.LU R14, [R1+0x8] ;  /* 0x00000800010e7983 */ /* 0x000f280000300800 */
[----:B------:R0:W-:Y:S04]  /*47e0*/  STL [R1+0x1444], R7 ;  /* 0x0014440701007387 */ /* 0x0001e80000100800 */
[----:B------:R1:W-:Y:S04]  /*47f0*/  STL [R1+0x1438], R6 ;  /* 0x0014380601007387 */ /* 0x0003e80000100800 */
[----:B------:R-:W5:Y:S01]  /*4800*/  LDL.LU R12, [R1] ;  /* 0x00000000010c7983 */ /* 0x000f620000300800 */
[----:B0-----:R-:W-:-:S02]  /*4810*/  LEA R7, P1, R21, R0, 0x1 ;  /* 0x0000000015077211 */ /* 0x001fc400078208ff */
[----:B-1----:R-:W-:-:S03]  /*4820*/  LEA.HI.X.SX32 R6, R15, R2, 0x1, P4 ;  /* 0x000000020f067211 */ /* 0x002fc600020f0eff */
[----:B------:R0:W-:Y:S04]  /*4830*/  STL [R1+0x143c], R7 ;  /* 0x00143c0701007387 */ /* 0x0001e80000100800 */
[----:B------:R-:W2:Y:S01]  /*4840*/  LDL.LU R15, [R1+0xc] ;  /* 0x00000c00010f7983 */ /* 0x000ea20000300800 */
[----:B------:R-:W-:-:S03]  /*4850*/  LEA R8, P4, R22, R0, 0x1 ;  /* 0x0000000016087211 */ /* 0x000fc600078808ff */
[----:B------:R1:W-:Y:S04]  /*4860*/  STL [R1+0x1430], R6 ;  /* 0x0014300601007387 */ /* 0x0003e80000100800 */
[----:B------:R1:W-:Y:S04]  /*4870*/  STL [R1+0x1434], R8 ;  /* 0x0014340801007387 */ /* 0x0003e80000100800 */
[----:B------:R-:W3:Y:S01]  /*4880*/  LDL.LU R11, [R1+0x18] ;  /* 0x00001800010b7983 */ /* 0x000ee20000300800 */
[----:B------:R-:W-:Y:S01]  /*4890*/  IMAD R23, R23, UR7, RZ ;  /* 0x0000000717177c24 */ /* 0x000fe2000f8e02ff */
[----:B0-----:R-:W-:Y:S01]  /*48a0*/  LEA.HI.X.SX32 R7, R16, R2, 0x1, P6 ;  /* 0x0000000210077211 */ /* 0x001fe200030f0eff */
[----:B------:R-:W-:-:S03]  /*48b0*/  IMAD R24, R24, UR7, RZ ;  /* 0x0000000718187c24 */ /* 0x000fc6000f8e02ff */
[----:B-1----:R-:W-:Y:S01]  /*48c0*/  LEA R6, P6, R23, R0, 0x1 ;  /* 0x0000000017067211 */ /* 0x002fe200078c08ff */
[----:B------:R0:W-:Y:S01]  /*48d0*/  STL [R1+0x1428], R7 ;  /* 0x0014280701007387 */ /* 0x0001e20000100800 */
[----:B------:R-:W-:Y:S01]  /*48e0*/  LEA.HI.X.SX32 R8, R17, R2, 0x1, P5 ;  /* 0x0000000211087211 */ /* 0x000fe200028f0eff */
[----:B------:R-:W-:Y:S02]  /*48f0*/  IMAD R25, R25, UR7, RZ ;  /* 0x0000000719197c24 */ /* 0x000fe4000f8e02ff */
[----:B------:R1:W-:Y:S01]  /*4900*/  STL [R1+0x142c], R6 ;  /* 0x00142c0601007387 */ /* 0x0003e20000100800 */
[----:B------:R-:W-:-:S03]  /*4910*/  IMAD R26, R26, UR7, RZ ;  /* 0x000000071a1a7c24 */ /* 0x000fc6000f8e02ff */
[----:B------:R1:W-:Y:S01]  /*4920*/  STL [R1+0x1420], R8 ;  /* 0x0014200801007387 */ /* 0x0003e20000100800 */
[----:B0-----:R-:W-:Y:S02]  /*4930*/  LEA.HI.X.SX32 R7, R18, R2, 0x1, P0 ;  /* 0x0000000212077211 */ /* 0x001fe400000f0eff */
[-C--:B-1----:R-:W-:Y:S01]  /*4940*/  LEA R6, P5, R24, R0.reuse, 0x1 ;  /* 0x0000000018067211 */ /* 0x082fe200078a08ff */
[----:B------:R-:W-:Y:S01]  /*4950*/  IMAD R27, R27, UR7, RZ ;  /* 0x000000071b1b7c24 */ /* 0x000fe2000f8e02ff */
[----:B------:R-:W-:-:S03]  /*4960*/  LEA R8, P0, R25, R0, 0x1 ;  /* 0x0000000019087211 */ /* 0x000fc600078008ff */
[----:B------:R0:W-:Y:S01]  /*4970*/  STL [R1+0x1424], R6 ;  /* 0x0014240601007387 */ /* 0x0001e20000100800 */
[----:B------:R-:W-:-:S03]  /*4980*/  IMAD R29, R29, UR7, RZ ;  /* 0x000000071d1d7c24 */ /* 0x000fc6000f8e02ff */
[----:B------:R1:W-:Y:S01]  /*4990*/  STL [R1+0x1418], R7 ;  /* 0x0014180701007387 */ /* 0x0003e20000100800 */
[----:B0-----:R-:W-:-:S03]  /*49a0*/  LEA.HI.X.SX32 R6, R19, R2, 0x1, P3 ;  /* 0x0000000213067211 */ /* 0x001fc600018f0eff */
[----:B------:R0:W-:Y:S01]  /*49b0*/  STL [R1+0x141c], R8 ;  /* 0x00141c0801007387 */ /* 0x0001e20000100800 */
[----:B-1----:R-:W-:-:S03]  /*49c0*/  LEA R7, P3, R26, R0, 0x1 ;  /* 0x000000001a077211 */ /* 0x002fc600078608ff */
[----:B------:R1:W-:Y:S01]  /*49d0*/  STL [R1+0x1410], R6 ;  /* 0x0014100601007387 */ /* 0x0003e20000100800 */
[----:B0-----:R-:W-:-:S03]  /*49e0*/  LEA.HI.X.SX32 R8, R20, R2, 0x1, P2 ;  /* 0x0000000214087211 */ /* 0x001fc600010f0eff */
[----:B------:R0:W-:Y:S01]  /*49f0*/  STL [R1+0x1414], R7 ;  /* 0x0014140701007387 */ /* 0x0001e20000100800 */
[----:B-1----:R-:W-:-:S03]  /*4a00*/  LEA R6, P2, R27, R0, 0x1 ;  /* 0x000000001b067211 */ /* 0x002fc600078408ff */
[----:B------:R1:W-:Y:S01]  /*4a10*/  STL [R1+0x1408], R8 ;  /* 0x0014080801007387 */ /* 0x0003e20000100800 */
[----:B------:R-:W-:-:S03]  /*4a20*/  IMAD R3, R3, UR7, RZ ;  /* 0x0000000703037c24 */ /* 0x000fc6000f8e02ff */
[----:B------:R1:W-:Y:S01]  /*4a30*/  STL [R1+0x140c], R6 ;  /* 0x00140c0601007387 */ /* 0x0003e20000100800 */
[----:B0-----:R-:W-:Y:S02]  /*4a40*/  LEA.HI.X.SX32 R7, R21, R2, 0x1, P1 ;  /* 0x0000000215077211 */ /* 0x001fe400008f0eff */
[----:B-1----:R-:W-:-:S03]  /*4a50*/  LEA R8, P1, R29, R0, 0x1 ;  /* 0x000000001d087211 */ /* 0x002fc600078208ff */
[----:B------:R0:W-:Y:S01]  /*4a60*/  STL [R1+0x1400], R7 ;  /* 0x0014000701007387 */ /* 0x0001e20000100800 */
[----:B------:R-:W-:-:S03]  /*4a70*/  LEA.HI.X.SX32 R6, R22, R2, 0x1, P4 ;  /* 0x0000000216067211 */ /* 0x000fc600020f0eff */
[----:B------:R-:W-:Y:S04]  /*4a80*/  STL [R1+0x1404], R8 ;  /* 0x0014040801007387 */ /* 0x000fe80000100800 */
[----:B------:R-:W5:Y:S01]  /*4a90*/  LDL.LU R10, [R1+0x78] ;  /* 0x00007800010a7983 */ /* 0x000f620000300800 */
[----:B0-----:R-:W-:-:S03]  /*4aa0*/  LEA R7, P4, R3, R0, 0x1 ;  /* 0x0000000003077211 */ /* 0x001fc600078808ff */
[----:B------:R0:W-:Y:S04]  /*4ab0*/  STL [R1+0x13f8], R6 ;  /* 0x0013f80601007387 */ /* 0x0001e80000100800 */
[----:B------:R1:W-:Y:S01]  /*4ac0*/  STL [R1+0x13fc], R7 ;  /* 0x0013fc0701007387 */ /* 0x0003e20000100800 */
[-C--:B0-----:R-:W-:Y:S02]  /*4ad0*/  LEA.HI.X.SX32 R6, R23, R2.reuse, 0x1, P6 ;  /* 0x0000000217067211 */ /* 0x081fe400030f0eff */
[----:B-1----:R-:W-:-:S03]  /*4ae0*/  LEA.HI.X.SX32 R7, R24, R2, 0x1, P5 ;  /* 0x0000000218077211 */ /* 0x002fc600028f0eff */
[----:B------:R0:W-:Y:S04]  /*4af0*/  STL [R1+0x13f0], R6 ;  /* 0x0013f00601007387 */ /* 0x0001e80000100800 */
[----:B0-----:R-:W5:Y:S01]  /*4b00*/  LDL.LU R6, [R1+0x7c] ;  /* 0x00007c0001067983 */ /* 0x001f620000300800 */
[----:B------:R-:W-:Y:S02]  /*4b10*/  IMAD R4, R4, UR12, RZ ;  /* 0x0000000c04047c24 */ /* 0x000fe4000f8e02ff */
[----:B------:R-:W-:Y:S01]  /*4b20*/  IMAD R28, R28, UR12, RZ ;  /* 0x0000000c1c1c7c24 */ /* 0x000fe2000f8e02ff */
[-C--:B----4-:R-:W-:Y:S02]  /*4b30*/  LEA R9, P5, R14, R0.reuse, 0x1 ;  /* 0x000000000e097211 */ /* 0x090fe400078a08ff */
[----:B--2---:R-:W-:-:S05]  /*4b40*/  LEA R8, P6, R15, R0, 0x1 ;  /* 0x000000000f087211 */ /* 0x004fca00078c08ff */
[----:B------:R0:W-:Y:S04]  /*4b50*/  STL [R1+0x13f4], R8 ;  /* 0x0013f40801007387 */ /* 0x0001e80000100800 */
[----:B------:R1:W-:Y:S01]  /*4b60*/  STL [R1+0x13e8], R7 ;  /* 0x0013e80701007387 */ /* 0x0003e20000100800 */
[----:B0-----:R-:W-:-:S03]  /*4b70*/  LEA.HI.X.SX32 R8, R25, R2, 0x1, P0 ;  /* 0x0000000219087211 */ /* 0x001fc600000f0eff */
[----:B------:R0:W-:Y:S01]  /*4b80*/  STL [R1+0x13ec], R9 ;  /* 0x0013ec0901007387 */ /* 0x0001e20000100800 */
[----:B-1----:R-:W-:-:S03]  /*4b90*/  LEA R7, P0, R5, R0, 0x1 ;  /* 0x0000000005077211 */ /* 0x002fc600078008ff */
[----:B------:R3:W-:Y:S01]  /*4ba0*/  STL [R1+0x13e0], R8 ;  /* 0x0013e00801007387 */ /* 0x0007e20000100800 */
[----:B0-----:R-:W-:-:S03]  /*4bb0*/  LEA.HI.X.SX32 R9, R26, R2, 0x1, P3 ;  /* 0x000000021a097211 */ /* 0x001fc600018f0eff */
[----:B------:R0:W-:Y:S01]  /*4bc0*/  STL [R1+0x13e4], R7 ;  /* 0x0013e40701007387 */ /* 0x0001e20000100800 */
[----:B---3--:R-:W-:-:S03]  /*4bd0*/  LEA R8, P3, R13, R0, 0x1 ;  /* 0x000000000d087211 */ /* 0x008fc600078608ff */
[----:B------:R1:W-:Y:S04]  /*4be0*/  STL [R1+0x13d8], R9 ;  /* 0x0013d80901007387 */ /* 0x0003e80000100800 */
[----:B------:R5:W-:Y:S01]  /*4bf0*/  STL [R1+0x13dc], R8 ;  /* 0x0013dc0801007387 */ /* 0x000be20000100800 */
[-C--:B0-----:R-:W-:Y:S02]  /*4c00*/  LEA.HI.X.SX32 R7, R27, R2.reuse, 0x1, P2 ;  /* 0x000000021b077211 */ /* 0x081fe400010f0eff */
[----:B-1----:R-:W-:-:S03]  /*4c10*/  LEA.HI.X.SX32 R9, R29, R2, 0x1, P1 ;  /* 0x000000021d097211 */ /* 0x002fc600008f0eff */
[----:B------:R0:W-:Y:S01]  /*4c20*/  STL [R1+0x13d4], R7 ;  /* 0x0013d40701007387 */ /* 0x0001e20000100800 */
[----:B-----5:R-:W-:-:S03]  /*4c30*/  LEA R8, P1, R12, R0, 0x1 ;  /* 0x000000000c087211 */ /* 0x020fc600078208ff */
[----:B0-----:R-:W2:Y:S04]  /*4c40*/  LDL.LU R7, [R1+0x84] ;  /* 0x0000840001077983 */ /* 0x001ea80000300800 */
[----:B------:R0:W-:Y:S04]  /*4c50*/  STL [R1+0x13d0], R9 ;  /* 0x0013d00901007387 */ /* 0x0001e80000100800 */
[----:B------:R1:W-:Y:S01]  /*4c60*/  STL [R1+0x13cc], R8 ;  /* 0x0013cc0801007387 */ /* 0x0003e20000100800 */
[----:B------:R-:W-:Y:S02]  /*4c70*/  LEA.HI.X.SX32 R0, R3, R2, 0x1, P4 ;  /* 0x0000000203007211 */ /* 0x000fe400020f0eff */
[C---:B------:R-:W-:Y:S01]  /*4c80*/  LEA R26, P2, R4.reuse, UR10, 0x1 ;  /* 0x0000000a041a7c11 */ /* 0x040fe2000f8408ff */
[----:B0-----:R-:W3:Y:S01]  /*4c90*/  LDL.LU R9, [R1+0x80] ;  /* 0x0000800001097983 */ /* 0x001ee20000300800 */
[----:B-1----:R-:W0:Y:S03]  /*4ca0*/  LDC R8, c[0x0][0x3a8] ;  /* 0x0000ea00ff087b82 */ /* 0x002e260000000800 */
[----:B------:R1:W-:Y:S01]  /*4cb0*/  STL [R1+0x13c8], R0 ;  /* 0x0013c80001007387 */ /* 0x0003e20000100800 */
[----:B------:R-:W-:-:S02]  /*4cc0*/  LEA.HI.X.SX32 R27, R4, UR11, 0x1, P2 ;  /* 0x0000000b041b7c11 */ /* 0x000fc400090f0eff */
[-C--:B------:R-:W-:Y:S02]  /*4cd0*/  LEA.HI.X.SX32 R3, R14, R2.reuse, 0x1, P5 ;  /* 0x000000020e037211 */ /* 0x080fe400028f0eff */
[----:B-1----:R-:W-:-:S05]  /*4ce0*/  LEA.HI.X.SX32 R0, R15, R2, 0x1, P6 ;  /* 0x000000020f007211 */ /* 0x002fca00030f0eff */
[----:B------:R1:W-:Y:S01]  /*4cf0*/  STL [R1+0x13c4], R0 ;  /* 0x0013c40001007387 */ /* 0x0003e20000100800 */
[----:B------:R-:W-:-:S03]  /*4d00*/  LEA R24, P2, R11, UR10, 0x1 ;  /* 0x0000000a0b187c11 */ /* 0x000fc6000f8408ff */
[----:B------:R-:W-:Y:S01]  /*4d10*/  STL.64 [R1+0x890], R26 ;  /* 0x0008901a01007387 */ /* 0x000fe20000100a00 */
[----:B-1----:R-:W-:Y:S01]  /*4d20*/  LEA.HI.X.SX32 R0, R5, R2, 0x1, P0 ;  /* 0x0000000205007211 */ /* 0x002fe200000f0eff */
[----:B0-----:R-:W-:Y:S02]  /*4d30*/  IMAD R8, R8, 0x1f, RZ ;  /* 0x0000001f08087824 */ /* 0x001fe400078e02ff */
[----:B------:R0:W-:Y:S04]  /*4d40*/  STL [R1+0x13c0], R3 ;  /* 0x0013c00301007387 */ /* 0x0001e80000100800 */
[----:B------:R1:W-:Y:S01]  /*4d50*/  STL [R1+0x13b8], R0 ;  /* 0x0013b80001007387 */ /* 0x0003e20000100800 */
[----:B------:R-:W-:Y:S01]  /*4d60*/  IMAD.WIDE R4, R8, 0x2, R26 ;  /* 0x0000000208047825 */ /* 0x000fe200078e021a */
[----:B------:R-:W-:-:S02]  /*4d70*/  LEA.HI.X.SX32 R25, R11, UR11, 0x1, P2 ;  /* 0x0000000b0b197c11 */ /* 0x000fc400090f0eff */
[-C--:B0-----:R-:W-:Y:S02]  /*4d80*/  LEA.HI.X.SX32 R3, R13, R2.reuse, 0x1, P3 ;  /* 0x000000020d037211 */ /* 0x081fe400018f0eff */
[----:B------:R-:W-:Y:S01]  /*4d90*/  LEA R22, P0, R28, UR10, 0x1 ;  /* 0x0000000a1c167c11 */ /* 0x000fe2000f8008ff */
[----:B------:R-:W0:Y:S01]  /*4da0*/  LDC R13, c[0x0][0x3a8] ;  /* 0x0000ea00ff0d7b82 */ /* 0x000e220000000800 */
[----:B-1----:R-:W-:Y:S01]  /*4db0*/  LEA.HI.X.SX32 R0, R12, R2, 0x1, P1 ;  /* 0x000000020c007211 */ /* 0x002fe200008f0eff */
[----:B------:R-:W-:Y:S01]  /*4dc0*/  STL [R1+0x13bc], R3 ;  /* 0x0013bc0301007387 */ /* 0x000fe20000100800 */
[----:B------:R-:W-:-:S03]  /*4dd0*/  LEA.HI.X.SX32 R23, R28, UR11, 0x1, P0 ;  /* 0x0000000b1c177c11 */ /* 0x000fc600080f0eff */
[----:B------:R1:W-:Y:S04]  /*4de0*/  STL [R1+0x1388], R0 ;  /* 0x0013880001007387 */ /* 0x0003e80000100800 */
[----:B------:R-:W-:Y:S04]  /*4df0*/  STL [R1+0x13a0], R4 ;  /* 0x0013a00401007387 */ /* 0x000fe80000100800 */
[----:B------:R4:W-:Y:S04]  /*4e00*/  STL [R1+0x138c], R5 ;  /* 0x00138c0501007387 */ /* 0x0009e80000100800 */
[----:B------:R-:W-:Y:S04]  /*4e10*/  STL.64 [R1+0x888], R24 ;  /* 0x0008881801007387 */ /* 0x000fe80000100a00 */
[----:B------:R-:W5:Y:S01]  /*4e20*/  LDL.LU R28, [R1+0x14f8] ;  /* 0x0014f800011c7983 */ /* 0x000f620000300800 */
[----:B------:R-:W-:-:S02]  /*4e30*/  IMAD R6, R6, UR12, RZ ;  /* 0x0000000c06067c24 */ /* 0x000fc4000f8e02ff */
[----:B-1----:R-:W-:-:S03]  /*4e40*/  IMAD R0, R10, UR12, RZ ;  /* 0x0000000c0a007c24 */ /* 0x002fc6000f8e02ff */
[----:B------:R-:W-:Y:S02]  /*4e50*/  LEA R18, P1, R6, UR10, 0x1 ;  /* 0x0000000a06127c11 */ /* 0x000fe4000f8208ff */
[----:B------:R-:W-:Y:S01]  /*4e60*/  LEA R20, P0, R0, UR10, 0x1 ;  /* 0x0000000a00147c11 */ /* 0x000fe2000f8008ff */
[----:B----4-:R-:W-:Y:S01]  /*4e70*/  IMAD.WIDE R4, R8, 0x2, R24 ;  /* 0x0000000208047825 */ /* 0x010fe200078e0218 */
[----:B------:R-:W-:Y:S02]  /*4e80*/  LEA.HI.X.SX32 R19, R6, UR11, 0x1, P1 ;  /* 0x0000000b06137c11 */ /* 0x000fe400088f0eff */
[----:B------:R-:W-:Y:S01]  /*4e90*/  LEA.HI.X.SX32 R21, R0, UR11, 0x1, P0 ;  /* 0x0000000b00157c11 */ /* 0x000fe200080f0eff */
[C---:B------:R-:W-:Y:S01]  /*4ea0*/  IMAD.WIDE R2, R8.reuse, 0x2, R22 ;  /* 0x0000000208027825 */ /* 0x040fe200078e0216 */
[----:B------:R-:W-:Y:S04]  /*4eb0*/  STL.64 [R1+0x880], R22 ;  /* 0x0008801601007387 */ /* 0x000fe80000100a00 */
[----:B------:R-:W-:Y:S04]  /*4ec0*/  STL [R1+0x13a8], R4 ;  /* 0x0013a80401007387 */ /* 0x000fe80000100800 */
[----:B------:R1:W-:Y:S04]  /*4ed0*/  STL [R1+0x13a4], R5 ;  /* 0x0013a40501007387 */ /* 0x0003e80000100800 */
[----:B------:R-:W-:Y:S04]  /*4ee0*/  STL [R1+0x13b4], R2 ;  /* 0x0013b40201007387 */ /* 0x000fe80000100800 */
[----:B------:R4:W-:Y:S01]  /*4ef0*/  STL [R1+0x13ac], R3 ;  /* 0x0013ac0301007387 */ /* 0x0009e20000100800 */
[----:B-1----:R-:W-:-:S03]  /*4f00*/  IMAD.WIDE R4, R8, 0x2, R20 ;  /* 0x0000000208047825 */ /* 0x002fc600078e0214 */
[----:B------:R-:W-:Y:S01]  /*4f10*/  STL.64 [R1+0x878], R20 ;  /* 0x0008781401007387 */ /* 0x000fe20000100a00 */
[----:B----4-:R-:W-:-:S04]  /*4f20*/  IMAD.WIDE R2, R8, 0x2, R18 ;  /* 0x0000000208027825 */ /* 0x010fc800078e0212 */
[----:B0-----:R-:W-:Y:S02]  /*4f30*/  IMAD R12, R13, 0x19, RZ ;  /* 0x000000190d0c7824 */ /* 0x001fe400078e02ff */
[----:B--2---:R-:W-:-:S05]  /*4f40*/  IMAD R7, R7, UR12, RZ ;  /* 0x0000000c07077c24 */ /* 0x004fca000f8e02ff */
[----:B------:R-:W-:Y:S01]  /*4f50*/  LEA R16, P0, R7, UR10, 0x1 ;  /* 0x0000000a07107c11 */ /* 0x000fe2000f8008ff */
[----:B---3--:R-:W-:-:S03]  /*4f60*/  IMAD R0, R9, UR12, RZ ;  /* 0x0000000c09007c24 */ /* 0x008fc6000f8e02ff */
[----:B------:R-:W-:Y:S02]  /*4f70*/  LEA.HI.X.SX32 R17, R7, UR11, 0x1, P0 ;  /* 0x0000000b07117c11 */ /* 0x000fe400080f0eff */
[----:B------:R-:W-:-:S04]  /*4f80*/  LEA R14, P1, R0, UR10, 0x1 ;  /* 0x0000000a000e7c11 */ /* 0x000fc8000f8208ff */
[----:B------:R-:W-:Y:S01]  /*4f90*/  LEA.HI.X.SX32 R15, R0, UR11, 0x1, P1 ;  /* 0x0000000b000f7c11 */ /* 0x000fe200088f0eff */
[----:B------:R-:W-:Y:S02]  /*4fa0*/  IMAD R0, R13, 0x1e, RZ ;  /* 0x0000001e0d007824 */ /* 0x000fe400078e02ff */
[----:B-----5:R-:W-:Y:S02]  /*4fb0*/  IMAD R6, R28, UR12, RZ ;  /* 0x0000000c1c067c24 */ /* 0x020fe4000f8e02ff */
[----:B------:R-:W2:Y:S03]  /*4fc0*/  LDL.LU R28, [R1+0x14f4] ;  /* 0x0014f400011c7983 */ /* 0x000ea60000300800 */
[C---:B------:R-:W-:Y:S01]  /*4fd0*/  LEA R9, P2, R6.reuse, UR10, 0x1 ;  /* 0x0000000a06097c11 */ /* 0x040fe2000f8408ff */
[----:B------:R-:W-:Y:S03]  /*4fe0*/  STL.64 [R1+0x870], R18 ;  /* 0x0008701201007387 */ /* 0x000fe60000100a00 */
[----:B------:R-:W-:Y:S01]  /*4ff0*/  LEA.HI.X.SX32 R6, R6, UR11, 0x1, P2 ;  /* 0x0000000b06067c11 */ /* 0x000fe200090f0eff */
[----:B------:R-:W-:Y:S01]  /*5000*/  STL [R1+0x13b0], R4 ;  /* 0x0013b00401007387 */ /* 0x000fe20000100800 */
[----:B------:R-:W-:-:S03]  /*5010*/  IMAD.MOV.U32 R10, RZ, RZ, R9 ;  /* 0x000000ffff0a7224 */ /* 0x000fc600078e0009 */
[----:B------:R0:W-:Y:S01]  /*5020*/  STL [R1+0x1398], R5 ;  /* 0x0013980501007387 */ /* 0x0001e20000100800 */
[----:B------:R-:W-:-:S03]  /*5030*/  IMAD.MOV.U32 R11, RZ, RZ, R6 ;  /* 0x000000ffff0b7224 */ /* 0x000fc600078e0006 */
[----:B------:R-:W-:Y:S04]  /*5040*/  STL [R1+0x139c], R2 ;  /* 0x00139c0201007387 */ /* 0x000fe80000100800 */
[----:B------:R-:W-:Y:S01]  /*5050*/  STL [R1+0xbf0], R9 ;  /* 0x000bf00901007387 */ /* 0x000fe20000100800 */
[----:B0-----:R-:W-:-:S03]  /*5060*/  IMAD.WIDE R4, R8, 0x2, R16 ;  /* 0x0000000208047825 */ /* 0x001fc600078e0210 */
[----:B------:R0:W-:Y:S04]  /*5070*/  STL [R1+0x1390], R3 ;  /* 0x0013900301007387 */ /* 0x0001e80000100800 */
[----:B------:R-:W-:Y:S04]  /*5080*/  STL.64 [R1+0x8a0], R16 ;  /* 0x0008a01001007387 */ /* 0x000fe80000100a00 */
[----:B------:R-:W-:Y:S01]  /*5090*/  STL.64 [R1+0x898], R14 ;  /* 0x0008980e01007387 */ /* 0x000fe20000100a00 */
[----:B0-----:R-:W-:-:S03]  /*50a0*/  IMAD.WIDE R2, R8, 0x2, R14 ;  /* 0x0000000208027825 */ /* 0x001fc600078e020e */
[----:B------:R0:W-:Y:S04]  /*50b0*/  STL [R1+0xbec], R6 ;  /* 0x000bec0601007387 */ /* 0x0001e80000100800 */
[----:B------:R-:W-:Y:S04]  /*50c0*/  STL [R1+0x1394], R4 ;  /* 0x0013940401007387 */ /* 0x000fe80000100800 */
[----:B------:R1:W-:Y:S01]  /*50d0*/  STL [R1+0x1380], R5 ;  /* 0x0013800501007387 */ /* 0x0003e20000100800 */
[----:B0-----:R-:W-:-:S03]  /*50e0*/  IMAD.WIDE R6, R8, 0x2, R10 ;  /* 0x0000000208067825 */ /* 0x001fc600078e020a */
[----:B------:R-:W-:Y:S04]  /*50f0*/  STL [R1+0x1384], R2 ;  /* 0x0013840201007387 */ /* 0x000fe80000100800 */
[----:B------:R0:W-:Y:S01]  /*5100*/  STL [R1+0x1378], R3 ;  /* 0x0013780301007387 */ /* 0x0001e20000100800 */
[----:B-1----:R-:W-:-:S03]  /*5110*/  IMAD.WIDE R4, R0, 0x2, R26 ;  /* 0x0000000200047825 */ /* 0x002fc600078e021a */
[----:B------:R-:W-:Y:S04]  /*5120*/  STL [R1+0x137c], R6 ;  /* 0x00137c0601007387 */ /* 0x000fe80000100800 */
[----:B------:R1:W-:Y:S01]  /*5130*/  STL [R1+0x1370], R7 ;  /* 0x0013700701007387 */ /* 0x0003e20000100800 */
[----:B0-----:R-:W-:-:S03]  /*5140*/  IMAD.WIDE R2, R0, 0x2, R24 ;  /* 0x0000000200027825 */ /* 0x001fc600078e0218 */
[----:B------:R-:W-:Y:S04]  /*5150*/  STL [R1+0x1374], R4 ;  /* 0x0013740401007387 */ /* 0x000fe80000100800 */
[----:B------:R0:W-:Y:S01]  /*5160*/  STL [R1+0x1368], R5 ;  /* 0x0013680501007387 */ /* 0x0001e20000100800 */
[----:B-1----:R-:W-:-:S03]  /*5170*/  IMAD.WIDE R6, R0, 0x2, R20 ;  /* 0x0000000200067825 */ /* 0x002fc600078e0214 */
[----:B------:R-:W-:Y:S01]  /*5180*/  STL [R1+0x136c], R2 ;  /* 0x00136c0201007387 */ /* 0x000fe20000100800 */
        /* <DEDUP_REMOVED lines=10> */
[----:B------:R-:W-:Y:S02]  /*5230*/  IMAD R8, R13, 0x1d, RZ ;  /* 0x0000001d0d087824 */ /* 0x000fe400078e02ff */
[C---:B0-----:R-:W-:Y:S01]  /*5240*/  IMAD.WIDE R6, R0.reuse, 0x2, R10 ;  /* 0x0000000200067825 */ /* 0x041fe200078e020a */
[----:B------:R-:W-:Y:S03]  /*5250*/  STL [R1+0x134c], R4 ;  /* 0x00134c0401007387 */ /* 0x000fe60000100800 */
[----:B-1----:R-:W-:Y:S01]  /*5260*/  IMAD.WIDE R2, R0, 0x2, R14 ;  /* 0x0000000200027825 */ /* 0x002fe200078e020e */
[----:B------:R0:W-:Y:S04]  /*5270*/  STL [R1+0x1340], R5 ;  /* 0x0013400501007387 */ /* 0x0001e80000100800 */
        /* <DEDUP_REMOVED lines=16> */
[----:B------:R-:W-:-:S03]  /*5380*/  IMAD R0, R13, 0x1c, RZ ;  /* 0x0000001c0d007824 */ /* 0x000fc600078e02ff */
        /* <DEDUP_REMOVED lines=9> */
[----:B------:R-:W-:Y:S01]  /*5420*/  STL [R1+0x12f0], R5 ;  /* 0x0012f00501007387 */ /* 0x000fe20000100800 */
[----:B-1----:R-:W-:-:S03]  /*5430*/  IMAD.WIDE R2, R0, 0x2, R26 ;  /* 0x0000000200027825 */ /* 0x002fc600078e021a */
[----:B------:R-:W-:Y:S04]  /*5440*/  STL [R1+0x12f8], R6 ;  /* 0x0012f80601007387 */ /* 0x000fe80000100800 */
[----:B------:R0:W-:Y:S04]  /*5450*/  STL [R1+0x12f4], R7 ;  /* 0x0012f40701007387 */ /* 0x0001e80000100800 */
[----:B------:R-:W-:Y:S04]  /*5460*/  STL [R1+0x12fc], R2 ;  /* 0x0012fc0201007387 */ /* 0x000fe80000100800 */
[----:B------:R1:W-:Y:S01]  /*5470*/  STL [R1+0x12e8], R3 ;  /* 0x0012e80301007387 */ /* 0x0003e20000100800 */
[----:B0-----:R-:W-:-:S04]  /*5480*/  IMAD.WIDE R6, R0, 0x2, R24 ;  /* 0x0000000200067825 */ /* 0x001fc800078e0218 */
[C---:B------:R-:W-:Y:S01]  /*5490*/  IMAD.WIDE R4, R0.reuse, 0x2, R20 ;  /* 0x0000000200047825 */ /* 0x040fe200078e0214 */
[----:B------:R-:W-:Y:S03]  /*54a0*/  STL [R1+0x12ec], R6 ;  /* 0x0012ec0601007387 */ /* 0x000fe60000100800 */
[C---:B-1----:R-:W-:Y:S01]  /*54b0*/  IMAD.WIDE R2, R0.reuse, 0x2, R22 ;  /* 0x0000000200027825 */ /* 0x042fe200078e0216 */
[----:B------:R0:W-:Y:S04]  /*54c0*/  STL [R1+0x12e0], R7 ;  /* 0x0012e00701007387 */ /* 0x0001e80000100800 */
[----:B------:R-:W-:Y:S04]  /*54d0*/  STL [R1+0x12e4], R2 ;  /* 0x0012e40201007387 */ /* 0x000fe80000100800 */
[----:B------:R1:W-:Y:S01]  /*54e0*/  STL [R1+0x12d8], R3 ;  /* 0x0012d80301007387 */ /* 0x0003e20000100800 */
[----:B0-----:R-:W-:-:S03]  /*54f0*/  IMAD.WIDE R6, R0, 0x2, R18 ;  /* 0x0000000200067825 */ /* 0x001fc600078e0212 */
[----:B------:R-:W-:Y:S01]  /*5500*/  STL [R1+0x12dc], R4 ;  /* 0x0012dc0401007387 */ /* 0x000fe20000100800 */
[----:B------:R-:W-:-:S03]  /*5510*/  IMAD R8, R13, 0x1b, RZ ;  /* 0x0000001b0d087824 */ /* 0x000fc600078e02ff */
        /* <DEDUP_REMOVED lines=12> */
[----:B------:R0:W-:Y:S04]  /*55e0*/  STL [R1+0x12b4], R7 ;  /* 0x0012b40701007387 */ /* 0x0001e80000100800 */
[----:B------:R-:W-:Y:S01]  /*55f0*/  STL [R1+0x12bc], R2 ;  /* 0x0012bc0201007387 */ /* 0x000fe20000100800 */
[----:B-1----:R-:W-:-:S03]  /*5600*/  IMAD.WIDE R4, R8, 0x2, R20 ;  /* 0x0000000208047825 */ /* 0x002fc600078e0214 */
[----:B------:R1:W-:Y:S01]  /*5610*/  STL [R1+0x12a8], R3 ;  /* 0x0012a80301007387 */ /* 0x0003e20000100800 */
[----:B0-----:R-:W-:-:S05]  /*5620*/  IMAD.WIDE R6, R8, 0x2, R24 ;  /* 0x0000000208067825 */ /* 0x001fca00078e0218 */
[----:B------:R-:W-:Y:S01]  /*5630*/  STL [R1+0x12ac], R6 ;  /* 0x0012ac0601007387 */ /* 0x000fe20000100800 */
[----:B-1----:R-:W-:-:S03]  /*5640*/  IMAD.WIDE R2, R8, 0x2, R22 ;  /* 0x0000000208027825 */ /* 0x002fc600078e0216 */
[----:B------:R0:W-:Y:S04]  /*5650*/  STL [R1+0x12a0], R7 ;  /* 0x0012a00701007387 */ /* 0x0001e80000100800 */
        /* <DEDUP_REMOVED lines=10> */
[----:B------:R-:W-:Y:S01]  /*5700*/  STL [R1+0x128c], R2 ;  /* 0x00128c0201007387 */ /* 0x000fe20000100800 */
[----:B------:R-:W-:-:S03]  /*5710*/  IMAD.WIDE R8, R8, 0x2, R10 ;  /* 0x0000000208087825 */ /* 0x000fc600078e020a */
        /* <DEDUP_REMOVED lines=35> */
[----:B------:R-:W-:-:S04]  /*5950*/  IMAD.WIDE R8, R12, 0x2, R18 ;  /* 0x000000020c087825 */ /* 0x000fc800078e0212 */
[----:B-1----:R-:W-:Y:S01]  /*5960*/  IMAD.WIDE R4, R12, 0x2, R22 ;  /* 0x000000020c047825 */ /* 0x002fe200078e0216 */
        /* <DEDUP_REMOVED lines=9> */
[----:B------:R-:W-:Y:S01]  /*5a00*/  STL [R1+0xc28], R9 ;  /* 0x000c280901007387 */ /* 0x000fe20000100800 */
[----:B0-----:R-:W-:-:S03]  /*5a10*/  IMAD.WIDE R6, R12, 0x2, R10 ;  /* 0x000000020c067825 */ /* 0x001fc600078e020a */
        /* <DEDUP_REMOVED lines=12> */
[----:B-1----:R-:W-:-:S03]  /*5ae0*/  IMAD.WIDE R2, R0, 0x2, R22 ;  /* 0x0000000200027825 */ /* 0x002fc600078e0216 */
        /* <DEDUP_REMOVED lines=183> */
[----:B------:R-:W-:-:S03]  /*6660*/  IMAD.SHL.U32 R0, R13, 0x10, RZ ;  /* 0x000000100d007824 */ /* 0x000fc600078e00ff */
        /* <DEDUP_REMOVED lines=362> */
[----:B------:R-:W-:-:S03]  /*7d10*/  IMAD.WIDE R8, R0, 0x2, R20 ;  /* 0x0000000200087825 */ /* 0x000fc600078e0214 */
        /* <DEDUP_REMOVED lines=38> */
[----:B------:R-:W-:Y:S01]  /*7f80*/  STL [R1+0x1230], R5 ;  /* 0x0012300501007387 */ /* 0x000fe20000100800 */
[----:B0-----:R-:W-:-:S03]  /*7f90*/  IMAD.WIDE R2, R13, 0x2, R10 ;  /* 0x000000020d027825 */ /* 0x001fc600078e020a */
[----:B------:R-:W-:Y:S04]  /*7fa0*/  STL [R1+0x123c], R6 ;  /* 0x00123c0601007387 */ /* 0x000fe80000100800 */
[----:B------:R-:W-:Y:S04]  /*7fb0*/  STL [R1+0x1238], R7 ;  /* 0x0012380701007387 */ /* 0x000fe80000100800 */
[----:B------:R-:W-:Y:S04]  /*7fc0*/  STL [R1+0x1244], R2 ;  /* 0x0012440201007387 */ /* 0x000fe80000100800 */
[----:B------:R0:W-:Y:S04]  /*7fd0*/  STL [R1+0x1240], R3 ;  /* 0x0012400301007387 */ /* 0x0001e80000100800 */
[----:B------:R1:W-:Y:S04]  /*7fe0*/  STL [R1+0xbe4], RZ ;  /* 0x000be4ff01007387 */ /* 0x0003e80000100800 */
        /* <DEDUP_REMOVED lines=486> */
[----:B------:R1:W-:Y:S01]  /*9e50*/  STL [R1+0xd8], RZ ;  /* 0x0000d8ff01007387 */ /* 0x0003e20000100800 */
[----:B------:R-:W3:Y:S03]  /*9e60*/  S2R R14, SR_TID.X ;  /* 0x00000000000e7919 */ /* 0x000ee60000002100 */
        /* <DEDUP_REMOVED lines=25> */
[----:B---3--:R-:W-:Y:S01]  /*a000*/  LOP3.LUT R14, R14, 0x3f, RZ, 0xc0, !PT ;  /* 0x0000003f0e0e7812 */ /* 0x008fe200078ec0ff */
[----:B0-----:R-:W-:Y:S01]  /*a010*/  IMAD.SHL.U32 R3, R13, 0x20, RZ ;  /* 0x000000200d037824 */ /* 0x001fe200078e00ff */
[----:B------:R-:W-:-:S03]  /*a020*/  USHF.R.S32.HI UR7, URZ, 0x1f, UR4 ;  /* 0x0000001fff077899 */ /* 0x000fc60008011404 */
[----:B------:R-:W-:Y:S01]  /*a030*/  IMAD.SHL.U32 R2, R14, 0x2, RZ ;  /* 0x000000020e027824 */ /* 0x000fe200078e00ff */
[----:B------:R-:W-:Y:S01]  /*a040*/  USHF.L.U32 UR6, UR6, 0x5, URZ ;  /* 0x0000000506067899 */ /* 0x000fe200080006ff */
[----:B------:R-:W-:Y:S01]  /*a050*/  SHF.R.S32.HI R0, RZ, 0x1f, R3 ;  /* 0x0000001fff007819 */ /* 0x000fe20000011403 */
[----:B------:R-:W-:Y:S02]  /*a060*/  ULEA.HI UR7, UR7, UR4, URZ, 0x5 ;  /* 0x0000000407077291 */ /* 0x000fe4000f8f28ff */
[C---:B------:R-:W-:Y:S01]  /*a070*/  LOP3.LUT R5, R2.reuse, 0x10, RZ, 0x3c, !PT ;  /* 0x0000001002057812 */ /* 0x040fe200078e3cff */
[----:B------:R-:W-:Y:S01]  /*a080*/  USHF.R.S32.HI UR4, URZ, 0x1f, UR6 ;  /* 0x0000001fff047899 */ /* 0x000fe20008011406 */
[C---:B------:R-:W-:Y:S02]  /*a090*/  LOP3.LUT R4, R2.reuse, 0x20, RZ, 0x3c, !PT ;  /* 0x0000002002047812 */ /* 0x040fe400078e3cff */
[C---:B------:R-:W-:Y:S01]  /*a0a0*/  SHF.L.U64.HI R0, R3.reuse, 0x1, R0 ;  /* 0x0000000103007819 */ /* 0x040fe20000010200 */
[----:B------:R-:W-:Y:S01]  /*a0b0*/  IMAD.SHL.U32 R3, R3, 0x2, RZ ;  /* 0x0000000203037824 */ /* 0x000fe200078e00ff */
[----:B------:R-:W-:-:S02]  /*a0c0*/  LOP3.LUT R6, R2, 0x30, RZ, 0x3c, !PT ;  /* 0x0000003002067812 */ /* 0x000fc400078e3cff */
[C---:B------:R-:W-:Y:S02]  /*a0d0*/  LOP3.LUT R5, R2.reuse, 0x40, RZ, 0x3c, !PT ;  /* 0x0000004002057812 */ /* 0x040fe400078e3cff */
[C---:B------:R-:W-:Y:S02]  /*a0e0*/  LOP3.LUT R4, R2.reuse, 0x50, RZ, 0x3c, !PT ;  /* 0x0000005002047812 */ /* 0x040fe400078e3cff */
[C---:B------:R-:W-:Y:S02]  /*a0f0*/  LOP3.LUT R6, R2.reuse, 0x60, RZ, 0x3c, !PT ;  /* 0x0000006002067812 */ /* 0x040fe400078e3cff */
[----:B------:R-:W-:Y:S02]  /*a100*/  LOP3.LUT R5, R2, 0x70, RZ, 0x3c, !PT ;  /* 0x0000007002057812 */ /* 0x000fe400078e3cff */
[----:B--2---:R-:W-:Y:S01]  /*a110*/  LOP3.LUT R4, R28, 0x40, RZ, 0x3c, !PT ;  /* 0x000000401c047812 */ /* 0x004fe200078e3cff */
[----:B------:R-:W-:Y:S02]  /*a120*/  USHF.L.U32 UR10, UR6, 0x1, URZ ;  /* 0x00000001060a7899 */ /* 0x000fe400080006ff */
[----:B------:R-:W-:-:S02]  /*a130*/  USHF.R.S32.HI UR7, URZ, 0x5, UR7 ;  /* 0x00000005ff077899 */ /* 0x000fc40008011407 */
[----:B-1----:R-:W-:-:S12]  /*a140*/  USHF.L.U64.HI UR4, UR6, 0x1, UR4 ;  /* 0x0000000106047899 */ /* 0x002fd80008010204 */
.L_x_1:
[----:B0-----:R-:W2:Y:S01]  /*a150*/  LDL R7, [R1+0xbec] ;  /* 0x000bec0001077983 */ /* 0x001ea20000100800 */
[----:B------:R-:W0:Y:S03]  /*a160*/  LDC R4, c[0x0][0x3a0] ;  /* 0x0000e800ff047b82 */ /* 0x000e260000000800 */
[----:B--2---:R1:W-:Y:S04]  /*a170*/  STL [R1+0x2924], R7 ;  /* 0x0029240701007387 */ /* 0x0043e80000100800 */
[----:B------:R-:W2:Y:S04]  /*a180*/  LDL R6, [R1+0xbf0] ;  /* 0x000bf00001067983 */ /* 0x000ea80000100800 */
[----:B-1----:R-:W0:Y:S04]  /*a190*/  LDL R7, [R1+0xbe4] ;  /* 0x000be40001077983 */ /* 0x002e280000100800 */
[----:B-----5:R-:W-:Y:S04]  /*a1a0*/  STL [R1+0x2634], R29 ;  /* 0x0026341d01007387 */ /* 0x020fe80000100800 */
[----:B------:R-:W-:Y:S04]  /*a1b0*/  STL [R1+0x2638], R29 ;  /* 0x0026381d01007387 */ /* 0x000fe80000100800 */
        /* <DEDUP_REMOVED lines=187> */
[----:B------:R1:W-:Y:S04]  /*ad70*/  STL [R1+0x2920], R26 ;  /* 0x0029201a01007387 */ /* 0x0003e80000100800 */
        /* <DEDUP_REMOVED lines=22> */
[----:B------:R-:W-:Y:S01]  /*aee0*/  STL [R1+0x2488], R28 ;  /* 0x0024881c01007387 */ /* 0x000fe20000100800 */
[----:B0-----:R-:W-:-:S03]  /*aef0*/  IMAD R4, R7, -0x20, R4 ;  /* 0xffffffe007047824 */ /* 0x001fc600078e0204 */
[----:B------:R-:W-:Y:S04]  /*af00*/  STL [R1+0x2508], R28 ;  /* 0x0025081c01007387 */ /* 0x000fe80000100800 */
[----:B------:R-:W-:Y:S04]  /*af10*/  STL [R1+0x250c], R28 ;  /* 0x00250c1c01007387 */ /* 0x000fe80000100800 */
[----:B------:R-:W-:Y:S04]  /*af20*/  STL [R1+0x251c], R28 ;  /* 0x00251c1c01007387 */ /* 0x000fe80000100800 */
[----:B------:R-:W-:Y:S04]  /*af30*/  STL [R1+0x1690], R0 ;  /* 0x0016900001007387 */ /* 0x000fe80000100800 */
[----:B------:R-:W2:Y:S01]  /*af40*/  LDL.LU R7, [R1+0x2924] ;  /* 0x0029240001077983 */ /* 0x000ea20000300800 */
[----:B------:R-:W-:-:S02]  /*af50*/  ISETP.GT.AND P0, PT, R4, RZ, PT ;  /* 0x000000ff0400720c */ /* 0x000fc40003f04270 */
[----:B-1----:R-:W-:-:S11]  /*af60*/  PRMT R26, RZ, 0x7610, R26 ;  /* 0x00007610ff1a7816 */ /* 0x002fd6000000001a */
[----:B--2---:R-:W2:Y:S01]  /*af70*/  @P0 LDG.E.U16 R26, desc[UR8][R6.64] ;  /* 0x00000008061a0981 */ /* 0x004ea2000c1e1500 */
[----:B------:R-:W-:-:S03]  /*af80*/  PRMT R27, RZ, 0x7610, R27 ;  /* 0x00007610ff1b7816 */ /* 0x000fc6000000001b */
[----:B--2---:R0:W-:Y:S04]  /*af90*/  STL [R1+0xbe0], R26 ;  /* 0x000be01a01007387 */ /* 0x0041e80000100800 */
[----:B0-----:R-:W2:Y:S04]  /*afa0*/  LDL.LU R26, [R1+0x2920] ;  /* 0x00292000011a7983 */ /* 0x001ea80000300800 */
[----:B------:R-:W3:Y:S04]  /*afb0*/  LDL.64 R6, [R1+0x898] ;  /* 0x0008980001067983 */ /* 0x000ee80000100a00 */
[----:B---3--:R-:W3:Y:S01]  /*afc0*/  @P0 LDG.E.U16 R27, desc[UR8][R6.64] ;  /* 0x00000008061b0981 */ /* 0x008ee2000c1e1500 */
[----:B------:R-:W-:-:S03]  /*afd0*/  PRMT R29, RZ, 0x7610, R29 ;  /* 0x00007610ff1d7816 */ /* 0x000fc6000000001d */
[----:B---3--:R0:W-:Y:S04]  /*afe0*/  STL [R1+0xbdc], R27 ;  /* 0x000bdc1b01007387 */ /* 0x0081e80000100800 */
[----:B0-----:R-:W3:Y:S04]  /*aff0*/  LDL.LU R27, [R1+0x291c] ;  /* 0x00291c00011b7983 */ /* 0x001ee80000300800 */
[----:B------:R-:W4:Y:S04]  /*b000*/  LDL.64 R6, [R1+0x8a0] ;  /* 0x0008a00001067983 */ /* 0x000f280000100a00 */
[----:B----4-:R-:W4:Y:S01]  /*b010*/  @P0 LDG.E.U16 R29, desc[UR8][R6.64] ;  /* 0x00000008061d0981 */ /* 0x010f22000c1e1500 */
[----:B---3--:R-:W-:-:S03]  /*b020*/  PRMT R27, RZ, 0x7610, R27 ;  /* 0x00007610ff1b7816 */ /* 0x008fc6000000001b */
[----:B----4-:R0:W-:Y:S04]  /*b030*/  STL [R1+0xbd8], R29 ;  /* 0x000bd81d01007387 */ /* 0x0101e80000100800 */
        /* <DEDUP_REMOVED lines=23> */
[----:B------:R-:W-:-:S03]  /*b1b0*/  ISETP.GT.AND P1, PT, R4, 0x1, PT ;  /* 0x000000010400780c */ /* 0x000fc60003f24270 */
[----:B----4-:R0:W-:Y:S04]  /*b1c0*/  STL [R1+0xbc4], R27 ;  /* 0x000bc41b01007387 */ /* 0x0101e80000100800 */
[----:B0-----:R-:W4:Y:S04]  /*b1d0*/  LDL.LU R27, [R1+0x2904] ;  /* 0x00290400011b7983 */ /* 0x001f280000300800 */
[----:B------:R-:W2:Y:S04]  /*b1e0*/  LDL R6, [R1+0x1240] ;  /* 0x0012400001067983 */ /* 0x000ea80000100800 */
[----:B------:R-:W2:Y:S01]  /*b1f0*/  LDL R7, [R1+0x1244] ;  /* 0x0012440001077983 */ /* 0x000ea20000100800 */
[----:B---3--:R-:W-:-:S02]  /*b200*/  PRMT R29, RZ, 0x7610, R29 ;  /* 0x00007610ff1d7816 */ /* 0x008fc4000000001d */
[----:B--2---:R-:W-:-:S04]  /*b210*/  @P1 LOP3.LUT R7, R7, R6, RZ, 0x3c, !PT ;  /* 0x0000000607071212 */ /* 0x004fc800078e3cff */
[----:B------:R-:W-:-:S04]  /*b220*/  @P1 LOP3.LUT R6, R7, R6, RZ, 0x3c, !PT ;  /* 0x0000000607061212 */ /* 0x000fc800078e3cff */
[----:B------:R-:W-:-:S05]  /*b230*/  @P1 LOP3.LUT R7, R7, R6, RZ, 0x3c, !PT ;  /* 0x0000000607071212 */ /* 0x000fca00078e3cff */
[----:B------:R-:W2:Y:S04]  /*b240*/  @P1 LDG.E.U16 R29, desc[UR8][R6.64] ;  /* 0x00000008061d1981 */ /* 0x000ea8000c1e1500 */
[----:B--2---:R0:W-:Y:S04]  /*b250*/  STL [R1+0xbc0], R29 ;  /* 0x000bc01d01007387 */ /* 0x0041e80000100800 */
[----:B0-----:R-:W2:Y:S04]  /*b260*/  LDL.LU R29, [R1+0x2900] ;  /* 0x00290000011d7983 */ /* 0x001ea80000300800 */
[----:B------:R-:W3:Y:S04]  /*b270*/  LDL R6, [R1+0x1238] ;  /* 0x0012380001067983 */ /* 0x000ee80000100800 */
[----:B------:R-:W3:Y:S01]  /*b280*/  LDL R7, [R1+0x123c] ;  /* 0x00123c0001077983 */ /* 0x000ee20000100800 */
[----:B----4-:R-:W-:-:S02]  /*b290*/  PRMT R27, RZ, 0x7610, R27 ;  /* 0x00007610ff1b7816 */ /* 0x010fc4000000001b */
[----:B---3--:R-:W-:-:S04]  /*b2a0*/  @P1 LOP3.LUT R7, R7, R6, RZ, 0x3c, !PT ;  /* 0x0000000607071212 */ /* 0x008fc800078e3cff */
[----:B------:R-:W-:-:S04]  /*b2b0*/  @P1 LOP3.LUT R6, R7, R6, RZ, 0x3c, !PT ;  /* 0x0000000607061212 */ /* 0x000fc800078e3cff */
[----:B------:R-:W-:-:S05]  /*b2c0*/  @P1 LOP3.LUT R7, R7, R6, RZ, 0x3c, !PT ;  /* 0x0000000607071212 */ /* 0x000fca00078e3cff */
[----:B------:R-:W3:Y:S04]  /*b2d0*/  @P1 LDG.E.U16 R27, desc[UR8][R6.64] ;  /* 0x00000008061b1981 */ /* 0x000ee8000c1e1500 */
[----:B---3--:R0:W-:Y:S04]  /*b2e0*/  STL [R1+0xbb8], R27 ;  /* 0x000bb81b01007387 */ /* 0x0081e80000100800 */
[----:B0-----:R-:W3:Y:S04]  /*b2f0*/  LDL.LU R27, [R1+0x28fc] ;  /* 0x0028fc00011b7983 */ /* 0x001ee80000300800 */
[----:B------:R-:W4:Y:S04]  /*b300*/  LDL R6, [R1+0x1230] ;  /* 0x0012300001067983 */ /* 0x000f280000100800 */
[----:B------:R-:W4:Y:S01]  /*b310*/  LDL R7, [R1+0x1234] ;  /* 0x0012340001077983 */ /* 0x000f220000100800 */
[----:B--2---:R-:W-:-:S02]  /*b320*/  PRMT R29, RZ, 0x7610, R29 ;  /* 0x00007610ff1d7816 */ /* 0x004fc4000000001d */
[----:B----4-:R-:W-:-:S04]  /*b330*/  @P1 LOP3.LUT R7, R7, R6, RZ, 0x3c, !PT ;  /* 0x0000000607071212 */ /* 0x010fc800078e3cff */
[----:B------:R-:W-:-:S04]  /*b340*/  @P1 LOP3.LUT R6, R7, R6, RZ, 0x3c, !PT ;  /* 0x0000000607061212 */ /* 0x000fc800078e3cff */
[----:B------:R-:W-:-:S05]  /*b350*/  @P1 LOP3.LUT R7, R7, R6, RZ, 0x3c, !PT ;  /* 0x0000000607071212 */ /* 0x000fca00078e3cff */
[----:B------:R-:W2:Y:S04]  /*b360*/  @P1 LDG.E.U16 R29, desc[UR8][R6.64] ;  /* 0x00000008061d1981 */ /* 0x000ea8000c1e1500 */
[----:B--2---:R0:W-:Y:S04]  /*b370*/  STL [R1+0xbb0], R29 ;  /* 0x000bb01d01007387 */ /* 0x0041e80000100800 */
[----:B0-----:R-:W2:Y:S04]  /*b380*/  LDL.LU R29, [R1+0x28f8] ;  /* 0x0028f800011d7983 */ /* 0x001ea80000300800 */
[----:B------:R-:W4:Y:S04]  /*b390*/  LDL R6, [R1+0x1228] ;  /* 0x0012280001067983 */ /* 0x000f280000100800 */
[----:B------:R-:W4:Y:S01]  /*b3a0*/  LDL R7, [R1+0x122c] ;  /* 0x00122c0001077983 */ /* 0x000f220000100800 */
[----:B---3--:R-:W-:-:S02]  /*b3b0*/  PRMT R27, RZ, 0x7610, R27 ;  /* 0x00007610ff1b7816 */ /* 0x008fc4000000001b */
[----:B----4-:R-:W-:-:S04]  /*b3c0*/  @P1 LOP3.LUT R7, R7, R6, RZ, 0x3c, !PT ;  /* 0x0000000607071212 */ /* 0x010fc800078e3cff */
        /* <DEDUP_REMOVED lines=38> */
[----:B------:R-:W3:Y:S01]  /*b630*/  @P1 LDG.E.U16 R27, desc[UR8][R6.64] ;  /* 0x00000008061b1981 */ /* 0x000ee2000c1e1500 */
[----:B------:R-:W-:-:S03]  /*b640*/  ISETP.GT.AND P0, PT, R4, 0x2, PT ;  /* 0x000000020400780c */ /* 0x000fc60003f04270 */
        /* <DEDUP_REMOVED lines=359> */
[----:B------:R-:W-:-:S02]  /*ccc0*/  PRMT R3, RZ, 0x7610, R3 ;  /* 0x00007610ff037816 */ /* 0x000fc40000000003 */
[----:B----4-:R-:W-:-:S04]  /*ccd0*/  @P0 LOP3.LUT R7, R7, R6, RZ, 0x3c, !PT ;  /* 0x0000000607070212 */ /* 0x010fc800078e3cff */
[----:B------:R-:W-:-:S04]  /*cce0*/  @P0 LOP3.LUT R6, R7, R6, RZ, 0x3c, !PT ;  /* 0x0000000607060212 */ /* 0x000fc800078e3cff */
[----:B------:R-:W-:-:S05]  /*ccf0*/  @P0 LOP3.LUT R7, R7, R6, RZ, 0x3c, !PT ;  /* 0x0000000607070212 */ /* 0x000fca00078e3cff */
[----:B------:R0:W4:Y:S04]  /*cd00*/  @P0 LDG.E.U16 R3, desc[UR8][R6.64] ;  /* 0x0000000806030981 */ /* 0x000128000c1e1500 */
[----:B------:R-:W0:Y:S04]  /*cd10*/  LDL R6, [R1+0x10c0] ;  /* 0x0010c00001067983 */ /* 0x000e280000100800 */
[----:B------:R-:W0:Y:S01]  /*cd20*/  LDL R7, [R1+0x10c4] ;  /* 0x0010c40001077983 */ /* 0x000e220000100800 */
[----:B------:R-:W-:Y:S02]  /*cd30*/  ISETP.GT.AND P1, PT, R4, 0x7, PT ;  /* 0x000000070400780c */ /* 0x000fe40003f24270 */
[----:B---3--:R-:W-:-:S11]  /*cd40*/  PRMT R27, RZ, 0x7610, R27 ;  /* 0x00007610ff1b7816 */ /* 0x008fd6000000001b */
[----:B0-----:R-:W-:-:S04]  /*cd50*/  @P1 LOP3.LUT R7, R7, R6, RZ, 0x3c, !PT ;  /* 0x0000000607071212 */ /* 0x001fc800078e3cff */
[----:B------:R-:W-:-:S04]  /*cd60*/  @P1 LOP3.LUT R6, R7, R6, RZ, 0x3c, !PT ;  /* 0x0000000607061212 */ /* 0x000fc800078e3cff */
[----:B------:R-:W-:-:S05]  /*cd70*/  @P1 LOP3.LUT R7, R7, R6, RZ, 0x3c, !PT ;  /* 0x0000000607071212 */ /* 0x000fca00078e3cff */
[----:B------:R-:W3:Y:S04]  /*cd80*/  @P1 LDG.E.U16 R27, desc[UR8][R6.64] ;  /* 0x00000008061b1981 */ /* 0x000ee8000c1e1500 */
[----:B----4-:R-:W-:Y:S04]  /*cd90*/  STL [R1+0x2520], R3 ;  /* 0x0025200301007387 */ /* 0x010fe80000100800 */
        /* <DEDUP_REMOVED lines=62> */
[----:B------:R-:W2:Y:S01]  /*d180*/  @P1 LDG.E.U16 R29, desc[UR8][R6.64] ;  /* 0x00000008061d1981 */ /* 0x000ea2000c1e1500 */
[----:B------:R-:W-:-:S03]  /*d190*/  ISETP.GT.AND P0, PT, R4, 0x8, PT ;  /* 0x000000080400780c */ /* 0x000fc60003f04270 */
        /* <DEDUP_REMOVED lines=412> */
[----:B--2---:R-:W-:Y:S02]  /*eb60*/  PRMT R29, RZ, 0x7610, R29 ;  /* 0x00007610ff1d7816 */ /* 0x004fe4000000001d */
[----:B0-----:R-:W-:-:S04]  /*eb70*/  @P1 LOP3.LUT R7, R7, R6, RZ, 0x3c, !PT ;  /* 0x0000000607071212 */ /* 0x001fc800078e3cff */
[----:B------:R-:W-:-:S04]  /*eb80*/  @P1 LOP3.LUT R6, R7, R6, RZ, 0x3c, !PT ;  /* 0x0000000607061212 */ /* 0x000fc800078e3cff */
[----:B------:R-:W-:-:S05]  /*eb90*/  @P1 LOP3.LUT R7, R7, R6, RZ, 0x3c, !PT ;  /* 0x0000000607071212 */ /* 0x000fca00078e3cff */
[----:B------:R-:W2:Y:S04]  /*eba0*/  @P1 LDG.E.U16 R29, desc[UR8][R6.64] ;  /* 0x00000008061d1981 */ /* 0x000ea8000c1e1500 */
[----:B----4-:R-:W-:Y:S04]  /*ebb0*/  STL [R1+0x2564], R3 ;  /* 0x0025640301007387 */ /* 0x010fe80000100800 */
        /* <DEDUP_REMOVED lines=522> */
[----:B------:R-:W-:Y:S02]  /*10c60*/  PRMT R3, RZ, 0x7610, R3 ;  /* 0x00007610ff037816 */ /* 0x000fe40000000003 */
[----:B0-----:R-:W-:-:S04]  /*10c70*/  @P0 LOP3.LUT R7, R7, R6, RZ, 0x3c, !PT ;  /* 0x0000000607070212 */ /* 0x001fc800078e3cff */
[----:B------:R-:W-:-:S04]  /*10c80*/  @P0 LOP3.LUT R6, R7, R6, RZ, 0x3c, !PT ;  /* 0x0000000607060212 */ /* 0x000fc800078e3cff */
[----:B------:R-:W-:Y:S01]  /*10c90*/  @P0 LOP3.LUT R7, R7, R6, RZ, 0x3c, !PT ;  /* 0x0000000607070212 */ /* 0x000fe200078e3cff */
[----:B----4-:R-:W-:Y:S04]  /*10ca0*/  STL [R1+0x257c], R28 ;  /* 0x00257c1c01007387 */ /* 0x010fe80000100800 */
[----:B------:R0:W4:Y:S04]  /*10cb0*/  @P0 LDG.E.U16 R3, desc[UR8][R6.64] ;  /* 0x0000000806030981 */ /* 0x000128000c1e1500 */
[----:B------:R-:W0:Y:S04]  /*10cc0*/  LDL R6, [R1+0xd40] ;  /* 0x000d400001067983 */ /* 0x000e280000100800 */
[----:B------:R-:W0:Y:S01]  /*10cd0*/  LDL R7, [R1+0xd44] ;  /* 0x000d440001077983 */ /* 0x000e220000100800 */
[----:B------:R-:W-:-:S02]  /*10ce0*/  ISETP.GT.AND P1, PT, R4, 0x15, PT ;  /* 0x000000150400780c */ /* 0x000fc40003f24270 */
        /* <DEDUP_REMOVED lines=91> */
[----:B------:R-:W4:Y:S02]  /*112a0*/  LDL R7, [R1+0xcf4] ;  /* 0x000cf40001077983 */ /* 0x000f240000100800 */
[----:B----4-:R-:W-:-:S02]  /*112b0*/  @P2 LOP3.LUT R7, R7, R6, RZ, 0x3c, !PT ;  /* 0x0000000607072212 */ /* 0x010fc400078e3cff */
[----:B--2---:R-:W-:Y:S02]  /*112c0*/  PRMT R29, RZ, 0x7610, R29 ;  /* 0x00007610ff1d7816 */ /* 0x004fe4000000001d */
        /* <DEDUP_REMOVED lines=47> */
[----:B------:R-:W2:Y:S01]  /*115c0*/  @P2 LDG.E.U16 R29, desc[UR8][R6.64] ;  /* 0x00000008061d2981 */ /* 0x000ea2000c1e1500 */
[----:B------:R-:W-:-:S03]  /*115d0*/  ISETP.GT.AND P0, PT, R4, 0x17, PT ;  /* 0x000000170400780c */ /* 0x000fc60003f04270 */
        /* <DEDUP_REMOVED lines=86> */
[----:B------:R-:W-:-:S02]  /*11b40*/  PRMT R26, RZ, 0x7610, R26 ;  /* 0x00007610ff1a7816 */ /* 0x000fc4000000001a */
[----:B----4-:R-:W-:-:S04]  /*11b50*/  @P1 LOP3.LUT R7, R7, R6, RZ, 0x3c, !PT ;  /* 0x0000000607071212 */ /* 0x010fc800078e3cff */
[----:B------:R-:W-:-:S04]  /*11b60*/  @P1 LOP3.LUT R6, R7, R6, RZ, 0x3c, !PT ;  /* 0x0000000607061212 */ /* 0x000fc800078e3cff */
[----:B------:R-:W-:-:S05]  /*11b70*/  @P1 LOP3.LUT R7, R7, R6, RZ, 0x3c, !PT ;  /* 0x0000000607071212 */ /* 0x000fca00078e3cff */
[----:B------:R-:W4:Y:S04]  /*11b80*/  @P1 LDG.E.U16 R26, desc[UR8][R6.64] ;  /* 0x00000008061a1981 */ /* 0x000f28000c1e1500 */
[----:B----4-:R0:W-:Y:S04]  /*11b90*/  STL [R1+0x8d4], R26 ;  /* 0x0008d41a01007387 */ /* 0x0101e80000100800 */
[----:B0-----:R-:W4:Y:S04]  /*11ba0*/  LDL.LU R26, [R1+0x262c] ;  /* 0x00262c00011a7983 */ /* 0x001f280000300800 */
[----:B------:R-:W2:Y:S04]  /*11bb0*/  LDL R6, [R1+0xc68] ;  /* 0x000c680001067983 */ /* 0x000ea80000100800 */
[----:B------:R-:W2:Y:S01]  /*11bc0*/  LDL R7, [R1+0xc6c] ;  /* 0x000c6c0001077983 */ /* 0x000ea20000100800 */
[----:B------:R-:W-:-:S02]  /*11bd0*/  PRMT R25, RZ, 0x7610, R25 ;  /* 0x00007610ff197816 */ /* 0x000fc40000000019 */
[----:B--2---:R-:W-:-:S04]  /*11be0*/  @P1 LOP3.LUT R7, R7, R6, RZ, 0x3c, !PT ;  /* 0x0000000607071212 */ /* 0x004fc800078e3cff */
[----:B------:R-:W-:-:S04]  /*11bf0*/  @P1 LOP3.LUT R6, R7, R6, RZ, 0x3c, !PT ;  /* 0x0000000607061212 */ /* 0x000fc800078e3cff */
[----:B------:R-:W-:-:S05]  /*11c00*/  @P1 LOP3.LUT R7, R7, R6, RZ, 0x3c, !PT ;  /* 0x0000000607071212 */ /* 0x000fca00078e3cff */
[----:B------:R-:W2:Y:S04]  /*11c10*/  @P1 LDG.E.U16 R25, desc[UR8][R6.64] ;  /* 0x0000000806191981 */ /* 0x000ea8000c1e1500 */
[----:B--2---:R0:W-:Y:S04]  /*11c20*/  STL [R1+0x8cc], R25 ;  /* 0x0008cc1901007387 */ /* 0x0041e80000100800 */
[----:B0-----:R-:W2:Y:S04]  /*11c30*/  LDL.LU R25, [R1+0x2628] ;  /* 0x0026280001197983 */ /* 0x001ea80000300800 */
        /* <DEDUP_REMOVED lines=33> */
[----:B------:R-:W2:Y:S01]  /*11e50*/  @P1 LDG.E.U16 R21, desc[UR8][R6.64] ;  /* 0x0000000806151981 */ /* 0x000ea2000c1e1500 */
[----:B------:R-:W-:-:S03]  /*11e60*/  ISETP.GT.AND P2, PT, R4, 0x19, PT ;  /* 0x000000190400780c */ /* 0x000fc60003f44270 */
        /* <DEDUP_REMOVED lines=117> */
[----:B------:R0:W2:Y:S04]  /*125c0*/  @P1 LDG.E.U16 R0, desc[UR8][R6.64] ;  /* 0x0000000806001981 */ /* 0x0000a8000c1e1500 */
[----:B------:R-:W0:Y:S04]  /*125d0*/  LDL R6, [R1+0x1258] ;  /* 0x0012580001067983 */ /* 0x000e280000100800 */
[----:B------:R-:W0:Y:S01]  /*125e0*/  LDL R7, [R1+0x1264] ;  /* 0x0012640001077983 */ /* 0x000e220000100800 */
[----:B------:R-:W-:Y:S02]  /*125f0*/  PRMT R8, RZ, 0x7610, R8 ;  /* 0x00007610ff087816 */ /* 0x000fe40000000008 */
[----:B0-----:R-:W-:-:S04]  /*12600*/  @P1 LOP3.LUT R7, R7, R6, RZ, 0x3c, !PT ;  /* 0x0000000607071212 */ /* 0x001fc800078e3cff */
[----:B------:R-:W-:-:S04]  /*12610*/  @P1 LOP3.LUT R6, R7, R6, RZ, 0x3c, !PT ;  /* 0x0000000607061212 */ /* 0x000fc800078e3cff */
[----:B------:R-:W-:-:S05]  /*12620*/  @P1 LOP3.LUT R7, R7, R6, RZ, 0x3c, !PT ;  /* 0x0000000607071212 */ /* 0x000fca00078e3cff */
[----:B------:R-:W3:Y:S04]  /*12630*/  @P1 LDG.E.U16 R8, desc[UR8][R6.64] ;  /* 0x0000000806081981 */ /* 0x000ee8000c1e1500 */
[----:B--2---:R-:W-:Y:S04]  /*12640*/  STL [R1+0x25c4], R0 ;  /* 0x0025c40001007387 */ /* 0x004fe80000100800 */
[----:B---3--:R0:W-:Y:S04]  /*12650*/  STL [R1+0x10], R8 ;  /* 0x0000100801007387 */ /* 0x0081e80000100800 */
[----:B0-----:R-:W2:Y:S04]  /*12660*/  LDL.LU R8, [R1+0x25e4] ;  /* 0x0025e40001087983 */ /* 0x001ea80000300800 */
[----:B------:R-:W3:Y:S04]  /*12670*/  LDL R6, [R1+0x1260] ;  /* 0x0012600001067983 */ /* 0x000ee80000100800 */
[----:B------:R-:W3:Y:S01]  /*12680*/  LDL R7, [R1+0x126c] ;  /* 0x00126c0001077983 */ /* 0x000ee20000100800 */
[----:B------:R-:W-:-:S02]  /*12690*/  PRMT R5, RZ, 0x7610, R5 ;  /* 0x00007610ff057816 */ /* 0x000fc40000000005 */
[----:B---3--:R-:W-:-:S04]  /*126a0*/  @P1 LOP3.LUT R7, R7, R6, RZ, 0x3c, !PT ;  /* 0x0000000607071212 */ /* 0x008fc800078e3cff */
[----:B------:R-:W-:-:S04]  /*126b0*/  @P1 LOP3.LUT R6, R7, R6, RZ, 0x3c, !PT ;  /* 0x0000000607061212 */ /* 0x000fc800078e3cff */
[----:B------:R-:W-:-:S05]  /*126c0*/  @P1 LOP3.LUT R7, R7, R6, RZ, 0x3c, !PT ;  /* 0x0000000607071212 */ /* 0x000fca00078e3cff */
[----:B------:R-:W3:Y:S04]  /*126d0*/  @P1 LDG.E.U16 R5, desc[UR8][R6.64] ;  /* 0x0000000806051981 */ /* 0x000ee8000c1e1500 */
[----:B---3--:R0:W-:Y:S04]  /*126e0*/  STL [R1+0xc], R5 ;  /* 0x00000c0501007387 */ /* 0x0081e80000100800 */
[----:B0-----:R-:W3:Y:S04]  /*126f0*/  LDL.LU R5, [R1+0x25e0] ;  /* 0x0025e00001057983 */ /* 0x001ee80000300800 */
        /* <DEDUP_REMOVED lines=17> */
[----:B------:R-:W3:Y:S04]  /*12810*/  LDL R6, [R1+0x1270] ;  /* 0x0012700001067983 */ /* 0x000ee80000100800 */
[----:B------:R-:W3:Y:S01]  /*12820*/  LDL R7, [R1+0x1284] ;  /* 0x0012840001077983 */ /* 0x000ee20000100800 */
[----:B------:R-:W-:-:S03]  /*12830*/  PRMT R3, RZ, 0x7610, R3 ;  /* 0x00007610ff037816 */ /* 0x000fc60000000003 */
[----:B--2---:R0:W-:Y:S04]  /*12840*/  STL [R1+0x258c], R28 ;  /* 0x00258c1c01007387 */ /* 0x0041e80000100800 */
[----:B0-----:R-:W2:Y:S01]  /*12850*/  LDL R28, [R1+0x128c] ;  /* 0x00128c00011c7983 */ /* 0x001ea20000100800 */
[----:B---3--:R-:W-:-:S04]  /*12860*/  @P2 LOP3.LUT R7, R7, R6, RZ, 0x3c, !PT ;  /* 0x0000000607072212 */ /* 0x008fc800078e3cff */
[----:B------:R-:W-:-:S04]  /*12870*/  @P2 LOP3.LUT R6, R7, R6, RZ, 0x3c, !PT ;  /* 0x0000000607062212 */ /* 0x000fc800078e3cff */
[----:B------:R-:W-:-:S05]  /*12880*/  @P2 LOP3.LUT R7, R7, R6, RZ, 0x3c, !PT ;  /* 0x0000000607072212 */ /* 0x000fca00078e3cff */
[----:B------:R2:W3:Y:S04]  /*12890*/  @P2 LDG.E.U16 R3, desc[UR8][R6.64] ;  /* 0x0000000806032981 */ /* 0x0004e8000c1e1500 */
[----:B------:R-:W4:Y:S01]  /*128a0*/  LDL R7, [R1+0x1280] ;  /* 0x0012800001077983 */ /* 0x000f220000100800 */
[----:B------:R-:W-:Y:S01]  /*128b0*/  PRMT R29, RZ, 0x7610, R29 ;  /* 0x00007610ff1d7816 */ /* 0x000fe2000000001d */
[----:B--2---:R-:W-:Y:S02]  /*128c0*/  @P2 IMAD.MOV.U32 R6, RZ, RZ, R28 ;  /* 0x000000ffff062224 */ /* 0x004fe400078e001c */
[----:B---3--:R0:W-:Y:S01]  /*128d0*/  STL [R1+0x2590], R3 ;  /* 0x0025900301007387 */ /* 0x0081e20000100800 */
[----:B------:R-:W-:-:S03]  /*128e0*/  PRMT R27, RZ, 0x7610, R27 ;  /* 0x00007610ff1b7816 */ /* 0x000fc6000000001b */
[----:B------:R-:W2:Y:S04]  /*128f0*/  LDL R28, [R1+0x12ac] ;  /* 0x0012ac00011c7983 */ /* 0x000ea80000100800 */
[----:B----4-:R1:W3:Y:S04]  /*12900*/  @P2 LDG.E.U16 R29, desc[UR8][R6.64] ;  /* 0x00000008061d2981 */ /* 0x0102e8000c1e1500 */
[----:B0-----:R-:W4:Y:S04]  /*12910*/  LDL R3, [R1+0x12a4] ;  /* 0x0012a40001037983 */ /* 0x001f280000100800 */
[----:B------:R-:W1:Y:S04]  /*12920*/  LDL R6, [R1+0x1288] ;  /* 0x0012880001067983 */ /* 0x000e680000100800 */
[----:B------:R-:W1:Y:S02]  /*12930*/  LDL R7, [R1+0x1294] ;  /* 0x0012940001077983 */ /* 0x000e640000100800 */
[----:B-1----:R-:W-:-:S04]  /*12940*/  @P2 LOP3.LUT R7, R7, R6, RZ, 0x3c, !PT ;  /* 0x0000000607072212 */ /* 0x002fc800078e3cff */
[----:B------:R-:W-:-:S04]  /*12950*/  @P2 LOP3.LUT R6, R7, R6, RZ, 0x3c, !PT ;  /* 0x0000000607062212 */ /* 0x000fc800078e3cff */
[----:B------:R-:W-:Y:S01]  /*12960*/  @P2 LOP3.LUT R7, R7, R6, RZ, 0x3c, !PT ;  /* 0x0000000607072212 */ /* 0x000fe200078e3cff */
[----:B---3--:R0:W-:Y:S04]  /*12970*/  STL [R1+0x2594], R29 ;  /* 0x0025941d01007387 */ /* 0x0081e80000100800 */
[----:B------:R1:W3:Y:S01]  /*12980*/  @P2 LDG.E.U16 R27, desc[UR8][R6.64] ;  /* 0x00000008061b2981 */ /* 0x0002e2000c1e1500 */
[----:B------:R-:W-:-:S03]  /*12990*/  PRMT R26, RZ, 0x7610, R26 ;  /* 0x00007610ff1a7816 */ /* 0x000fc6000000001a */
[----:B0-----:R-:W2:Y:S04]  /*129a0*/  LDL R29, [R1+0x1298] ;  /* 0x00129800011d7983 */ /* 0x001ea80000100800 */
[----:B------:R-:W1:Y:S04]  /*129b0*/  LDL R6, [R1+0x1290] ;  /* 0x0012900001067983 */ /* 0x000e680000100800 */
[----:B------:R-:W1:Y:S02]  /*129c0*/  LDL R7, [R1+0x129c] ;  /* 0x00129c0001077983 */ /* 0x000e640000100800 */
[----:B-1----:R-:W-:-:S04]  /*129d0*/  @P2 LOP3.LUT R7, R7, R6, RZ, 0x3c, !PT ;  /* 0x0000000607072212 */ /* 0x002fc800078e3cff */
[----:B------:R-:W-:-:S04]  /*129e0*/  @P2 LOP3.LUT R6, R7, R6, RZ, 0x3c, !PT ;  /* 0x0000000607062212 */ /* 0x000fc800078e3cff */
[----:B------:R-:W-:-:S05]  /*129f0*/  @P2 LOP3.LUT R7, R7, R6, RZ, 0x3c, !PT ;  /* 0x0000000607072212 */ /* 0x000fca00078e3cff */
[----:B------:R4:W2:Y:S04]  /*12a00*/  @P2 LDG.E.U16 R26, desc[UR8][R6.64] ;  /* 0x00000008061a2981 */ /* 0x0008a8000c1e1500 */
[----:B---3--:R0:W-:Y:S01]  /*12a10*/  STL [R1+0x2598], R27 ;  /* 0x0025981b01007387 */ /* 0x0081e20000100800 */
[----:B------:R-:W-:Y:S01]  /*12a20*/  PRMT R25, RZ, 0x7610, R25 ;  /* 0x00007610ff197816 */ /* 0x000fe20000000019 */
[----:B----4-:R-:W-:Y:S02]  /*12a30*/  @P2 IMAD.MOV.U32 R6, RZ, RZ, R3 ;  /* 0x000000ffff062224 */ /* 0x010fe400078e0003 */
[----:B--2---:R-:W-:-:S05]  /*12a40*/  @P2 IMAD.MOV.U32 R7, RZ, RZ, R29 ;  /* 0x000000ffff072224 */ /* 0x004fca00078e001d */
[----:B------:R1:W2:Y:S04]  /*12a50*/  @P2 LDG.E.U16 R25, desc[UR8][R6.64] ;  /* 0x0000000806192981 */ /* 0x0002a8000c1e1500 */
[----:B------:R3:W-:Y:S01]  /*12a60*/  STL [R1+0x259c], R26 ;  /* 0x00259c1a01007387 */ /* 0x0007e20000100800 */
[----:B------:R-:W-:Y:S01]  /*12a70*/  PRMT R24, RZ, 0x7610, R24 ;  /* 0x00007610ff187816 */ /* 0x000fe20000000018 */
[----:B-1----:R-:W-:Y:S02]  /*12a80*/  @P2 IMAD.MOV.U32 R6, RZ, RZ, R28 ;  /* 0x000000ffff062224 */ /* 0x002fe400078e001c */
[----:B0-----:R-:W4:Y:S04]  /*12a90*/  LDL R27, [R1+0x12b8] ;  /* 0x0012b800011b7983 */ /* 0x001f280000100800 */
[----:B------:R-:W4:Y:S04]  /*12aa0*/  LDL R29, [R1+0x12b0] ;  /* 0x0012b000011d7983 */ /* 0x000f280000100800 */
[----:B------:R-:W4:Y:S04]  /*12ab0*/  LDL R3, [R1+0x12c4] ;  /* 0x0012c40001037983 */ /* 0x000f280000100800 */
[----:B---3--:R-:W3:Y:S04]  /*12ac0*/  LDL R26, [R1+0x12a0] ;  /* 0x0012a000011a7983 */ /* 0x008ee80000100800 */
[----:B--2---:R-:W-:Y:S01]  /*12ad0*/  STL [R1+0x25a0], R25 ;  /* 0x0025a01901007387 */ /* 0x004fe20000100800 */
[----:B------:R-:W-:-:S03]  /*12ae0*/  PRMT R23, RZ, 0x7610, R23 ;  /* 0x00007610ff177816 */ /* 0x000fc60000000017 */
[----:B------:R-:W2:Y:S01]  /*12af0*/  LDL R28, [R1+0x12c0] ;  /* 0x0012c000011c7983 */ /* 0x000ea20000100800 */
[----:B---3--:R-:W-:-:S03]  /*12b00*/  @P2 IMAD.MOV.U32 R7, RZ, RZ, R26 ;  /* 0x000000ffff072224 */ /* 0x008fc600078e001a */
[----:B------:R-:W3:Y:S04]  /*12b10*/  LDL R26, [R1+0x12cc] ;  /* 0x0012cc00011a7983 */ /* 0x000ee80000100800 */
[----:B------:R0:W2:Y:S04]  /*12b20*/  @P2 LDG.E.U16 R24, desc[UR8][R6.64] ;  /* 0x0000000806182981 */ /* 0x0000a8000c1e1500 */
[----:B------:R-:W0:Y:S04]  /*12b30*/  LDL R6, [R1+0x12a8] ;  /* 0x0012a80001067983 */ /* 0x000e280000100800 */
[----:B------:R-:W0:Y:S01]  /*12b40*/  LDL R7, [R1+0x12bc] ;  /* 0x0012bc0001077983 */ /* 0x000e220000100800 */
[----:B------:R-:W-:-:S02]  /*12b50*/  ISETP.GT.AND P1, PT, R4, 0x1c, PT ;  /* 0x0000001c0400780c */ /* 0x000fc40003f24270 */
[----:B0-----:R-:W-:-:S04]  /*12b60*/  @P2 LOP3.LUT R7, R7, R6, RZ, 0x3c, !PT ;  /* 0x0000000607072212 */ /* 0x001fc800078e3cff */
[----:B------:R-:W-:-:S04]  /*12b70*/  @P2 LOP3.LUT R6, R7, R6, RZ, 0x3c, !PT ;  /* 0x0000000607062212 */ /* 0x000fc800078e3cff */
[----:B------:R-:W-:Y:S01]  /*12b80*/  @P2 LOP3.LUT R7, R7, R6, RZ, 0x3c, !PT ;  /* 0x0000000607072212 */ /* 0x000fe200078e3cff */
[----:B--2---:R-:W-:Y:S04]  /*12b90*/  STL [R1+0x25a4], R24 ;  /* 0x0025a41801007387 */ /* 0x004fe80000100800 */
[----:B------:R4:W2:Y:S04]  /*12ba0*/  @P2 LDG.E.U16 R23, desc[UR8][R6.64] ;  /* 0x0000000806172981 */ /* 0x0008a8000c1e1500 */
[----:B------:R-:W2:Y:S01]  /*12bb0*/  LDL R7, [R1+0x12b4] ;  /* 0x0012b40001077983 */ /* 0x000ea20000100800 */
[----:B------:R-:W-:Y:S01]  /*12bc0*/  PRMT R22, RZ, 0x7610, R22 ;  /* 0x00007610ff167816 */ /* 0x000fe20000000016 */
[----:B----4-:R-:W-:Y:S01]  /*12bd0*/  @P1 IMAD.MOV.U32 R6, RZ, RZ, R27 ;  /* 0x000000ffff061224 */ /* 0x010fe200078e001b */
[----:B------:R-:W-:-:S04]  /*12be0*/  PRMT R21, RZ, 0x7610, R21 ;  /* 0x00007610ff157816 */ /* 0x000fc80000000015 */
[----:B--2---:R0:W2:Y:S02]  /*12bf0*/  @P1 LDG.E.U16 R22, desc[UR8][R6.64] ;  /* 0x0000000806161981 */ /* 0x0040a4000c1e1500 */
[----:B0-----:R-:W-:Y:S02]  /*12c00*/  @P1 IMAD.MOV.U32 R6, RZ, RZ, R3 ;  /* 0x000000ffff061224 */ /* 0x001fe400078e0003 */
[----:B------:R-:W-:-:S05]  /*12c10*/  @P1 IMAD.MOV.U32 R7, RZ, RZ, R29 ;  /* 0x000000ffff071224 */ /* 0x000fca00078e001d */
[----:B------:R3:W4:Y:S01]  /*12c20*/  @P1 LDG.E.U16 R21, desc[UR8][R6.64] ;  /* 0x0000000806151981 */ /* 0x000722000c1e1500 */
[----:B------:R-:W-:-:S03]  /*12c30*/  PRMT R20, RZ, 0x7610, R20 ;  /* 0x00007610ff147816 */ /* 0x000fc60000000014 */
[----:B------:R-:W-:Y:S04]  /*12c40*/  STL [R1+0x25a8], R23 ;  /* 0x0025a81701007387 */ /* 0x000fe80000100800 */
[----:B------:R-:W4:Y:S01]  /*12c50*/  LDL R27, [R1+0x12dc] ;  /* 0x0012dc00011b7983 */ /* 0x000f220000100800 */
[----:B---3--:R-:W-:Y:S02]  /*12c60*/  @P1 IMAD.MOV.U32 R6, RZ, RZ, R26 ;  /* 0x000000ffff061224 */ /* 0x008fe400078e001a */
[----:B------:R-:W-:-:S05]  /*12c70*/  @P1 IMAD.MOV.U32 R7, RZ, RZ, R28 ;  /* 0x000000ffff071224 */ /* 0x000fca00078e001c */
[----:B------:R0:W3:Y:S04]  /*12c80*/  @P1 LDG.E.U16 R20, desc[UR8][R6.64] ;  /* 0x0000000806141981 */ /* 0x0000e8000c1e1500 */
[----:B--2---:R-:W-:Y:S04]  /*12c90*/  STL [R1+0x2584], R22 ;  /* 0x0025841601007387 */ /* 0x004fe80000100800 */
[----:B------:R-:W2:Y:S04]  /*12ca0*/  LDL R29, [R1+0x12d8] ;  /* 0x0012d800011d7983 */ /* 0x000ea80000100800 */
[----:B------:R-:W2:Y:S04]  /*12cb0*/  LDL R3, [R1+0x12e4] ;  /* 0x0012e40001037983 */ /* 0x000ea80000100800 */
[----:B----4-:R1:W-:Y:S04]  /*12cc0*/  STL [R1+0x2588], R21 ;  /* 0x0025881501007387 */ /* 0x0103e80000100800 */
[----:B------:R-:W0:Y:S04]  /*12cd0*/  LDL R6, [R1+0x12c8] ;  /* 0x0012c80001067983 */ /* 0x000e280000100800 */
[----:B------:R-:W0:Y:S01]  /*12ce0*/  LDL R7, [R1+0x12d4] ;  /* 0x0012d40001077983 */ /* 0x000e220000100800 */
[----:B------:R-:W-:-:S02]  /*12cf0*/  PRMT R19, RZ, 0x7610, R19 ;  /* 0x00007610ff137816 */ /* 0x000fc40000000013 */
[----:B------:R-:W-:Y:S02]  /*12d00*/  PRMT R18, RZ, 0x7610, R18 ;  /* 0x00007610ff127816 */ /* 0x000fe40000000012 */
[----:B------:R-:W-:Y:S01]  /*12d10*/  PRMT R17, RZ, 0x7610, R17 ;  /* 0x00007610ff117816 */ /* 0x000fe20000000011 */
[----:B------:R-:W4:Y:S04]  /*12d20*/  LDL R28, [R1+0x12e0] ;  /* 0x0012e000011c7983 */ /* 0x000f280000100800 */
[----:B------:R-:W2:Y:S04]  /*12d30*/  LDL R26, [R1+0x12ec] ;  /* 0x0012ec00011a7983 */ /* 0x000ea80000100800 */
[----:B-1----:R-:W2:Y:S01]  /*12d40*/  LDL R21, [R1+0x12d0] ;  /* 0x0012d00001157983 */ /* 0x002ea20000100800 */
[----:B0-----:R-:W-:-:S04]  /*12d50*/  @P1 LOP3.LUT R7, R7, R6, RZ, 0x3c, !PT ;  /* 0x0000000607071212 */ /* 0x001fc800078e3cff */
[----:B------:R-:W-:-:S04]  /*12d60*/  @P1 LOP3.LUT R6, R7, R6, RZ, 0x3c, !PT ;  /* 0x0000000607061212 */ /* 0x000fc800078e3cff */
[----:B------:R-:W-:-:S05]  /*12d70*/  @P1 LOP3.LUT R7, R7, R6, RZ, 0x3c, !PT ;  /* 0x0000000607071212 */ /* 0x000fca00078e3cff */
[----:B------:R0:W4:Y:S02]  /*12d80*/  @P1 LDG.E.U16 R19, desc[UR8][R6.64] ;  /* 0x0000000806131981 */ /* 0x000124000c1e1500 */
[----:B0-----:R-:W-:Y:S02]  /*12d90*/  @P1 IMAD.MOV.U32 R6, RZ, RZ, R27 ;  /* 0x000000ffff061224 */ /* 0x001fe400078e001b */
[----:B--2---:R-:W-:-:S05]  /*12da0*/  @P1 IMAD.MOV.U32 R7, RZ, RZ, R21 ;  /* 0x000000ffff071224 */ /* 0x004fca00078e0015 */
[----:B------:R0:W2:Y:S04]  /*12db0*/  @P1 LDG.E.U16 R18, desc[UR8][R6.64] ;  /* 0x0000000806121981 */ /* 0x0000a8000c1e1500 */
[----:B---3--:R1:W-:Y:S01]  /*12dc0*/  STL [R1+0x25ac], R20 ;  /* 0x0025ac1401007387 */ /* 0x0083e20000100800 */
[----:B0-----:R-:W-:Y:S02]  /*12dd0*/  @P1 IMAD.MOV.U32 R6, RZ, RZ, R3 ;  /* 0x000000ffff061224 */ /* 0x001fe400078e0003 */
[----:B------:R-:W-:-:S05]  /*12de0*/  @P1 IMAD.MOV.U32 R7, RZ, RZ, R29 ;  /* 0x000000ffff071224 */ /* 0x000fca00078e001d */
[----:B------:R0:W3:Y:S04]  /*12df0*/  @P1 LDG.E.U16 R17, desc[UR8][R6.64] ;  /* 0x0000000806111981 */ /* 0x0000e8000c1e1500 */
[----:B----4-:R-:W-:Y:S04]  /*12e00*/  STL [R1+0x25b0], R19 ;  /* 0x0025b01301007387 */ /* 0x010fe80000100800 */
[----:B------:R-:W4:Y:S04]  /*12e10*/  LDL R27, [R1+0x12e8] ;  /* 0x0012e800011b7983 */ /* 0x000f280000100800 */
[----:B------:R-:W4:Y:S04]  /*12e20*/  LDL R21, [R1+0x12fc] ;  /* 0x0012fc0001157983 */ /* 0x000f280000100800 */
[----:B--2---:R-:W-:Y:S04]  /*12e30*/  STL [R1+0x25b4], R18 ;  /* 0x0025b41201007387 */ /* 0x004fe80000100800 */
[----:B-1----:R-:W2:Y:S04]  /*12e40*/  LDL R20, [R1+0x12f4] ;  /* 0x0012f40001147983 */ /* 0x002ea80000100800 */
[----:B------:R-:W2:Y:S01]  /*12e50*/  LDL R3, [R1+0x12f8] ;  /* 0x0012f80001037983 */ /* 0x000ea20000100800 */
[----:B------:R-:W-:-:S02]  /*12e60*/  PRMT R16, RZ, 0x7610, R16 ;  /* 0x00007610ff107816 */ /* 0x000fc40000000010 */
[----:B------:R-:W-:Y:S01]  /*12e70*/  ISETP.GT.AND P2, PT, R4, 0x1d, PT ;  /* 0x0000001d0400780c */ /* 0x000fe20003f44270 */
[----:B0-----:R-:W-:Y:S02]  /*12e80*/  @P1 IMAD.MOV.U32 R6, RZ, RZ, R26 ;  /* 0x000000ffff061224 */ /* 0x001fe400078e001a */
[----:B------:R-:W-:Y:S01]  /*12e90*/  @P1 IMAD.MOV.U32 R7, RZ, RZ, R28 ;  /* 0x000000ffff071224 */ /* 0x000fe200078e001c */
[----:B------:R-:W-:-:S04]  /*12ea0*/  PRMT R15, RZ, 0x7610, R15 ;  /* 0x00007610ff0f7816 */ /* 0x000fc8000000000f */
[----:B------:R4:W2:Y:S04]  /*12eb0*/  @P1 LDG.E.U16 R16, desc[UR8][R6.64] ;  /* 0x0000000806101981 */ /* 0x0008a8000c1e1500 */
[----:B---3--:R-:W-:Y:S04]  /*12ec0*/  STL [R1+0x25b8], R17 ;  /* 0x0025b81101007387 */ /* 0x008fe80000100800 */
[----:B------:R-:W3:Y:S04]  /*12ed0*/  LDL R28, [R1+0x12f0] ;  /* 0x0012f000011c7983 */ /* 0x000ee80000100800 */
[----:B------:R-:W3:Y:S01]  /*12ee0*/  LDL R26, [R1+0x1304] ;  /* 0x00130400011a7983 */ /* 0x000ee20000100800 */
[----:B------:R-:W-:Y:S01]  /*12ef0*/  PRMT R14, RZ, 0x7610, R14 ;  /* 0x00007610ff0e7816 */ /* 0x000fe2000000000e */
[----:B----4-:R-:W-:-:S02]  /*12f00*/  @P1 IMAD.MOV.U32 R7, RZ, RZ, R27 ;  /* 0x000000ffff071224 */ /* 0x010fc400078e001b */
[----:B------:R-:W-:-:S05]  /*12f10*/  @P1 IMAD.MOV.U32 R6, RZ, RZ, R21 ;  /* 0x000000ffff061224 */ /* 0x000fca00078e0015 */
[----:B------:R2:W4:Y:S02]  /*12f20*/  @P1 LDG.E.U16 R15, desc[UR8][R6.64] ;  /* 0x00000008060f1981 */ /* 0x000524000c1e1500 */
[----:B--2---:R-:W-:Y:S02]  /*12f30*/  @P2 IMAD.MOV.U32 R7, RZ, RZ, R20 ;  /* 0x000000ffff072224 */ /* 0x004fe400078e0014 */
[----:B------:R-:W-:-:S05]  /*12f40*/  @P2 IMAD.MOV.U32 R6, RZ, RZ, R3 ;  /* 0x000000ffff062224 */ /* 0x000fca00078e0003 */
[----:B------:R3:W2:Y:S01]  /*12f50*/  @P2 LDG.E.U16 R14, desc[UR8][R6.64] ;  /* 0x00000008060e2981 */ /* 0x0006a2000c1e1500 */
[----:B------:R-:W-:-:S03]  /*12f60*/  PRMT R13, RZ, 0x7610, R13 ;  /* 0x00007610ff0d7816 */ /* 0x000fc6000000000d */
[----:B------:R-:W-:Y:S04]  /*12f70*/  STL [R1+0x25bc], R16 ;  /* 0x0025bc1001007387 */ /* 0x000fe80000100800 */
[----:B------:R-:W2:Y:S04]  /*12f80*/  LDL R27, [R1+0x1300] ;  /* 0x00130000011b7983 */ /* 0x000ea80000100800 */
[----:B------:R-:W2:Y:S01]  /*12f90*/  LDL R21, [R1+0x130c] ;  /* 0x00130c0001157983 */ /* 0x000ea20000100800 */
[----:B---3--:R-:W-:Y:S02]  /*12fa0*/  @P2 IMAD.MOV.U32 R7, RZ, RZ, R28 ;  /* 0x000000ffff072224 */ /* 0x008fe400078e001c */
[----:B------:R-:W-:-:S05]  /*12fb0*/  @P2 IMAD.MOV.U32 R6, RZ, RZ, R26 ;  /* 0x000000ffff062224 */ /* 0x000fca00078e001a */
[----:B------:R0:W3:Y:S04]  /*12fc0*/  @P2 LDG.E.U16 R13, desc[UR8][R6.64] ;  /* 0x00000008060d2981 */ /* 0x0000e8000c1e1500 */
[----:B----4-:R1:W-:Y:S04]  /*12fd0*/  STL [R1+0x25c0], R15 ;  /* 0x0025c00f01007387 */ /* 0x0103e80000100800 */
[----:B------:R-:W4:Y:S04]  /*12fe0*/  LDL R20, [R1+0x1308] ;  /* 0x0013080001147983 */ /* 0x000f280000100800 */
[----:B------:R-:W4:Y:S04]  /*12ff0*/  LDL R3, [R1+0x1314] ;  /* 0x0013140001037983 */ /* 0x000f280000100800 */
[----:B--2---:R-:W-:Y:S04]  /*13000*/  STL [R1+0x253c], R14 ;  /* 0x00253c0e01007387 */ /* 0x004fe80000100800 */
[----:B------:R-:W2:Y:S04]  /*13010*/  LDL R29, [R1+0x1310] ;  /* 0x00131000011d7983 */ /* 0x000ea80000100800 */
[----:B------:R-:W2:Y:S04]  /*13020*/  LDL R28, [R1+0x131c] ;  /* 0x00131c00011c7983 */ /* 0x000ea80000100800 */
[----:B------:R-:W2:Y:S04]  /*13030*/  LDL R26, [R1+0x1318] ;  /* 0x00131800011a7983 */ /* 0x000ea80000100800 */
[----:B-1----:R-:W2:Y:S01]  /*13040*/  LDL R15, [R1+0x1324] ;  /* 0x00132400010f7983 */ /* 0x002ea20000100800 */
[----:B------:R-:W-:Y:S01]  /*13050*/  PRMT R12, RZ, 0x7610, R12 ;  /* 0x00007610ff0c7816 */ /* 0x000fe2000000000c */
[----:B0-----:R-:W-:-:S02]  /*13060*/  @P2 IMAD.MOV.U32 R6, RZ, RZ, R21 ;  /* 0x000000ffff062224 */ /* 0x001fc400078e0015 */
[----:B------:R-:W-:Y:S01]  /*13070*/  @P2 IMAD.MOV.U32 R7, RZ, RZ, R27 ;  /* 0x000000ffff072224 */ /* 0x000fe200078e001b */
[----:B------:R-:W-:-:S04]  /*13080*/  PRMT R11, RZ, 0x7610, R11 ;  /* 0x00007610ff0b7816 */ /* 0x000fc8000000000b */
[----:B------:R4:W2:Y:S04]  /*13090*/  @P2 LDG.E.U16 R12, desc[UR8][R6.64] ;  /* 0x00000008060c2981 */ /* 0x0008a8000c1e1500 */
[----:B---3--:R-:W-:Y:S04]  /*130a0*/  STL [R1+0x2540], R13 ;  /* 0x0025400d01007387 */ /* 0x008fe80000100800 */
[----:B------:R-:W3:Y:S04]  /*130b0*/  LDL R27, [R1+0x1320] ;  /* 0x00132000011b7983 */ /* 0x000ee80000100800 */
[----:B------:R-:W3:Y:S01]  /*130c0*/  LDL R21, [R1+0x132c] ;  /* 0x00132c0001157983 */ /* 0x000ee20000100800 */
[----:B------:R-:W-:-:S02]  /*130d0*/  PRMT R10, RZ, 0x7610, R10 ;  /* 0x00007610ff0a7816 */ /* 0x000fc4000000000a */
[----:B------:R-:W-:Y:S01]  /*130e0*/  PRMT R9, RZ, 0x7610, R9 ;  /* 0x00007610ff097816 */ /* 0x000fe20000000009 */
[----:B----4-:R-:W-:Y:S02]  /*130f0*/  @P2 IMAD.MOV.U32 R7, RZ, RZ, R20 ;  /* 0x000000ffff072224 */ /* 0x010fe400078e0014 */
[----:B------:R-:W-:-:S05]  /*13100*/  @P2 IMAD.MOV.U32 R6, RZ, RZ, R3 ;  /* 0x000000ffff062224 */ /* 0x000fca00078e0003 */
[----:B------:R2:W4:Y:S02]  /*13110*/  @P2 LDG.E.U16 R11, desc[UR8][R6.64] ;  /* 0x00000008060b2981 */ /* 0x000524000c1e1500 */
[----:B--2---:R-:W-:Y:S02]  /*13120*/  @P2 IMAD.MOV.U32 R7, RZ, RZ, R29 ;  /* 0x000000ffff072224 */ /* 0x004fe400078e001d */
[----:B------:R-:W-:-:S05]  /*13130*/  @P2 IMAD.MOV.U32 R6, RZ, RZ, R28 ;  /* 0x000000ffff062224 */ /* 0x000fca00078e001c */
[----:B------:R0:W2:Y:S02]  /*13140*/  @P2 LDG.E.U16 R10, desc[UR8][R6.64] ;  /* 0x00000008060a2981 */ /* 0x0000a4000c1e1500 */
[----:B0-----:R-:W-:Y:S02]  /*13150*/  @P2 IMAD.MOV.U32 R6, RZ, RZ, R15 ;  /* 0x000000ffff062224 */ /* 0x001fe400078e000f */
        /* <DEDUP_REMOVED lines=10> */
[----:B--2---:R-:W-:Y:S04]  /*13200*/  STL [R1+0x254c], R10 ;  /* 0x00254c0a01007387 */ /* 0x004fe80000100800 */
[----:B------:R-:W2:Y:S04]  /*13210*/  LDL R26, [R1+0xc88] ;  /* 0x000c8800011a7983 */ /* 0x000ea80000100800 */
[----:B------:R-:W4:Y:S04]  /*13220*/  LDL R15, [R1+0xc8c] ;  /* 0x000c8c00010f7983 */ /* 0x000f280000100800 */
[----:B------:R0:W-:Y:S04]  /*13230*/  STL [R1+0x2550], R9 ;  /* 0x0025500901007387 */ /* 0x0001e80000100800 */
[----:B------:R-:W4:Y:S04]  /*13240*/  LDL R21, [R1+0x1334] ;  /* 0x0013340001157983 */ /* 0x000f280000100800 */
[----:B-1----:R-:W4:Y:S01]  /*13250*/  LDL R11, [R1+0x1338] ;  /* 0x00133800010b7983 */ /* 0x002f220000100800 */
[----:B0-----:R-:W-:-:S02]  /*13260*/  @P2 IMAD.MOV.U32 R6, RZ, RZ, R3 ;  /* 0x000000ffff062224 */ /* 0x001fc400078e0003 */
[----:B------:R-:W-:Y:S01]  /*13270*/  @P2 IMAD.MOV.U32 R7, RZ, RZ, R20 ;  /* 0x000000ffff072224 */ /* 0x000fe200078e0014 */
[----:B------:R-:W-:Y:S02]  /*13280*/  PRMT R5, RZ, 0x7610, R5 ;  /* 0x00007610ff057816 */ /* 0x000fe40000000005 */
[----:B------:R-:W-:Y:S02]  /*13290*/  ISETP.GT.AND P1, PT, R4, 0x1e, PT ;  /* 0x0000001e0400780c */ /* 0x000fe40003f24270 */
[----:B------:R-:W-:Y:S02]  /*132a0*/  PRMT R14, RZ, 0x7610, R14 ;  /* 0x00007610ff0e7816 */ /* 0x000fe4000000000e */
[----:B------:R2:W4:Y:S04]  /*132b0*/  @P2 LDG.E.U16 R5, desc[UR8][R6.64] ;  /* 0x0000000806052981 */ /* 0x000528000c1e1500 */
[----:B---3--:R-:W-:Y:S04]  /*132c0*/  STL [R1+0x2554], R8 ;  /* 0x0025540801007387 */ /* 0x008fe80000100800 */
[----:B------:R-:W3:Y:S04]  /*132d0*/  LDL R20, [R1+0x1330] ;  /* 0x0013300001147983 */ /* 0x000ee80000100800 */
[----:B------:R-:W3:Y:S01]  /*132e0*/  LDL R3, [R1+0x1344] ;  /* 0x0013440001037983 */ /* 0x000ee20000100800 */
[----:B------:R-:W-:Y:S01]  /*132f0*/  PRMT R9, RZ, 0x7610, R9 ;  /* 0x00007610ff097816 */ /* 0x000fe20000000009 */
[----:B--2---:R-:W-:-:S02]  /*13300*/  @P0 IMAD.MOV.U32 R7, RZ, RZ, R26 ;  /* 0x000000ffff070224 */ /* 0x004fc400078e001a */
[----:B----4-:R-:W-:-:S05]  /*13310*/  @P0 IMAD.MOV.U32 R6, RZ, RZ, R15 ;  /* 0x000000ffff060224 */ /* 0x010fca00078e000f */
[----:B------:R0:W2:Y:S02]  /*13320*/  @P0 LDG.E.U16 R14, desc[UR8][R6.64] ;  /* 0x00000008060e0981 */ /* 0x0000a4000c1e1500 */
[----:B0-----:R-:W-:Y:S02]  /*13330*/  @P1 IMAD.MOV.U32 R7, RZ, RZ, R21 ;  /* 0x000000ffff071224 */ /* 0x001fe400078e0015 */
[----:B------:R-:W-:-:S05]  /*13340*/  @P1 IMAD.MOV.U32 R6, RZ, RZ, R11 ;  /* 0x000000ffff061224 */ /* 0x000fca00078e000b */
[----:B------:R3:W4:Y:S01]  /*13350*/  @P1 LDG.E.U16 R9, desc[UR8][R6.64] ;  /* 0x0000000806091981 */ /* 0x000722000c1e1500 */
[----:B------:R-:W-:Y:S01]  /*13360*/  PRMT R2, RZ, 0x7610, R2 ;  /* 0x00007610ff027816 */ /* 0x000fe20000000002 */
[----:B---3--:R-:W-:Y:S02]  /*13370*/  @P1 IMAD.MOV.U32 R7, RZ, RZ, R20 ;  /* 0x000000ffff071224 */ /* 0x008fe400078e0014 */
[----:B------:R-:W-:-:S05]  /*13380*/  @P1 IMAD.MOV.U32 R6, RZ, RZ, R3 ;  /* 0x000000ffff061224 */ /* 0x000fca00078e0003 */
[----:B------:R-:W3:Y:S04]  /*13390*/  @P1 LDG.E.U16 R2, desc[UR8][R6.64] ;  /* 0x0000000806021981 */ /* 0x000ee8000c1e1500 */
[----:B------:R-:W-:Y:S04]  /*133a0*/  STL [R1+0x2558], R5 ;  /* 0x0025580501007387 */ /* 0x000fe80000100800 */
[----:B------:R-:W3:Y:S04]  /*133b0*/  LDL R27, [R1+0x1340] ;  /* 0x00134000011b7983 */ /* 0x000ee80000100800 */
[----:B------:R-:W3:Y:S04]  /*133c0*/  LDL R26, [R1+0x134c] ;  /* 0x00134c00011a7983 */ /* 0x000ee80000100800 */
[----:B------:R-:W3:Y:S04]  /*133d0*/  LDL R15, [R1+0x1348] ;  /* 0x00134800010f7983 */ /* 0x000ee80000100800 */
[----:B--2---:R0:W-:Y:S04]  /*133e0*/  STL [R1+0x8e4], R14 ;  /* 0x0008e40e01007387 */ /* 0x0041e80000100800 */
[----:B------:R-:W2:Y:S04]  /*133f0*/  LDL R11, [R1+0x1350] ;  /* 0x00135000010b7983 */ /* 0x000ea80000100800 */
[----:B0-----:R-:W2:Y:S04]  /*13400*/  LDL R14, [R1+0x1354] ;  /* 0x00135400010e7983 */ /* 0x001ea80000100800 */
[----:B----4-:R0:W-:Y:S04]  /*13410*/  STL [R1+0x8d8], R9 ;  /* 0x0008d80901007387 */ /* 0x0101e80000100800 */
[----:B------:R-:W4:Y:S04]  /*13420*/  LDL R21, [R1+0x1358] ;  /* 0x0013580001157983 */ /* 0x000f280000100800 */
[----:B------:R-:W4:Y:S04]  /*13430*/  LDL R20, [R1+0x1364] ;  /* 0x0013640001147983 */ /* 0x000f280000100800 */
[----:B------:R-:W4:Y:S04]  /*13440*/  LDL R3, [R1+0x1360] ;  /* 0x0013600001037983 */ /* 0x000f280000100800 */
[----:B0-----:R-:W4:Y:S01]  /*13450*/  LDL R9, [R1+0x135c] ;  /* 0x00135c0001097983 */ /* 0x001f220000100800 */
[----:B------:R-:W-:-:S03]  /*13460*/  PRMT R25, RZ, 0x7610, R25 ;  /* 0x00007610ff197816 */ /* 0x000fc60000000019 */
[----:B---3--:R0:W-:Y:S01]  /*13470*/  STL [R1+0x8d0], R2 ;  /* 0x0008d00201007387 */ /* 0x0081e20000100800 */
[----:B------:R-:W-:Y:S02]  /*13480*/  @P1 IMAD.MOV.U32 R7, RZ, RZ, R27 ;  /* 0x000000ffff071224 */ /* 0x000fe400078e001b */
[----:B------:R-:W-:Y:S01]  /*13490*/  @P1 IMAD.MOV.U32 R6, RZ, RZ, R26 ;  /* 0x000000ffff061224 */ /* 0x000fe200078e001a */
[----:B------:R-:W-:-:S04]  /*134a0*/  PRMT R24, RZ, 0x7610, R24 ;  /* 0x00007610ff187816 */ /* 0x000fc80000000018 */
[----:B------:R1:W3:Y:S04]  /*134b0*/  @P1 LDG.E.U16 R25, desc[UR8][R6.64] ;  /* 0x0000000806191981 */ /* 0x0002e8000c1e1500 */
[----:B0-----:R-:W3:Y:S01]  /*134c0*/  LDL R2, [R1+0x136c] ;  /* 0x00136c0001027983 */ /* 0x001ee20000100800 */
[----:B-1----:R-:W-:-:S03]  /*134d0*/  @P1 IMAD.MOV.U32 R7, RZ, RZ, R15 ;  /* 0x000000ffff071224 */ /* 0x002fc600078e000f */
[----:B------:R-:W3:Y:S01]  /*134e0*/  LDL R15, [R1+0x1368] ;  /* 0x00136800010f7983 */ /* 0x000ee20000100800 */
[----:B--2---:R-:W-:-:S03]  /*134f0*/  @P1 IMAD.MOV.U32 R6, RZ, RZ, R14 ;  /* 0x000000ffff061224 */ /* 0x004fc600078e000e */
[----:B------:R-:W2:Y:S04]  /*13500*/  LDL R14, [R1+0x1374] ;  /* 0x00137400010e7983 */ /* 0x000ea80000100800 */
[----:B------:R0:W2:Y:S02]  /*13510*/  @P1 LDG.E.U16 R24, desc[UR8][R6.64] ;  /* 0x0000000806181981 */ /* 0x0000a4000c1e1500 */
[----:B0-----:R-:W-:Y:S02]  /*13520*/  @P1 IMAD.MOV.U32 R7, RZ, RZ, R11 ;  /* 0x000000ffff071224 */ /* 0x001fe400078e000b */
[----:B------:R-:W2:Y:S01]  /*13530*/  LDL R11, [R1+0x1370] ;  /* 0x00137000010b7983 */ /* 0x000ea20000100800 */
[----:B----4-:R-:W-:-:S03]  /*13540*/  @P1 IMAD.MOV.U32 R6, RZ, RZ, R9 ;  /* 0x000000ffff061224 */ /* 0x010fc600078e0009 */
[----:B------:R-:W4:Y:S01]  /*13550*/  LDL R9, [R1+0x137c] ;  /* 0x00137c0001097983 */ /* 0x000f220000100800 */
[----:B------:R-:W-:Y:S02]  /*13560*/  PRMT R23, RZ, 0x7610, R23 ;  /* 0x00007610ff177816 */ /* 0x000fe40000000017 */
[----:B------:R-:W-:-:S04]  /*13570*/  PRMT R18, RZ, 0x7610, R18 ;  /* 0x00007610ff127816 */ /* 0x000fc80000000012 */
[----:B------:R0:W4:Y:S01]  /*13580*/  @P1 LDG.E.U16 R23, desc[UR8][R6.64] ;  /* 0x0000000806171981 */ /* 0x000122000c1e1500 */
[----:B------:R-:W-:Y:S01]  /*13590*/  PRMT R17, RZ, 0x7610, R17 ;  /* 0x00007610ff117816 */ /* 0x000fe20000000011 */
[----:B0-----:R-:W-:Y:S02]  /*135a0*/  @P1 IMAD.MOV.U32 R6, RZ, RZ, R20 ;  /* 0x000000ffff061224 */ /* 0x001fe400078e0014 */
[----:B------:R-:W-:Y:S01]  /*135b0*/  @P1 IMAD.MOV.U32 R7, RZ, RZ, R21 ;  /* 0x000000ffff071224 */ /* 0x000fe200078e0015 */
[----:B------:R-:W-:Y:S02]  /*135c0*/  ISETP.GT.AND P0, PT, R4, 0x1f, PT ;  /* 0x0000001f0400780c */ /* 0x000fe40003f04270 */
[----:B------:R-:W-:Y:S02]  /*135d0*/  PRMT R12, RZ, 0x7610, R12 ;  /* 0x00007610ff0c7816 */ /* 0x000fe4000000000c */
[----:B------:R-:W-:Y:S01]  /*135e0*/  PRMT R8, RZ, 0x7610, R8 ;  /* 0x00007610ff087816 */ /* 0x000fe20000000008 */
[----:B------:R-:W4:Y:S04]  /*135f0*/  LDL R21, [R1+0x1380] ;  /* 0x0013800001157983 */ /* 0x000f280000100800 */
[----:B------:R3:W4:Y:S04]  /*13600*/  @P1 LDG.E.U16 R18, desc[UR8][R6.64] ;  /* 0x0000000806121981 */ /* 0x000728000c1e1500 */
[----:B------:R-:W4:Y:S01]  /*13610*/  LDL R20, [R1+0x1394] ;  /* 0x0013940001147983 */ /* 0x000f220000100800 */
[----:B---3--:R-:W-:-:S02]  /*13620*/  @P1 IMAD.MOV.U32 R6, RZ, RZ, R2 ;  /* 0x000000ffff061224 */ /* 0x008fc400078e0002 */
[----:B------:R-:W-:Y:S01]  /*13630*/  @P1 IMAD.MOV.U32 R7, RZ, RZ, R3 ;  /* 0x000000ffff071224 */ /* 0x000fe200078e0003 */
[----:B------:R-:W3:Y:S04]  /*13640*/  LDL R2, [R1+0x1384] ;  /* 0x0013840001027983 */ /* 0x000ee80000100800 */
[----:B------:R-:W3:Y:S04]  /*13650*/  LDL R3, [R1+0x1378] ;  /* 0x0013780001037983 */ /* 0x000ee80000100800 */
[----:B------:R0:W3:Y:S02]  /*13660*/  @P1 LDG.E.U16 R17, desc[UR8][R6.64] ;  /* 0x0000000806111981 */ /* 0x0000e4000c1e1500 */
[----:B0-----:R-:W-:-:S02]  /*13670*/  @P1 IMAD.MOV.U32 R7, RZ, RZ, R15 ;  /* 0x000000ffff071224 */ /* 0x001fc400078e000f */
[----:B--2---:R-:W-:-:S05]  /*13680*/  @P1 IMAD.MOV.U32 R6, RZ, RZ, R14 ;  /* 0x000000ffff061224 */ /* 0x004fca00078e000e */
[----:B------:R4:W2:Y:S02]  /*13690*/  @P1 LDG.E.U16 R12, desc[UR8][R6.64] ;  /* 0x00000008060c1981 */ /* 0x0008a4000c1e1500 */
[----:B----4-:R-:W-:Y:S02]  /*136a0*/  @P0 IMAD.MOV.U32 R6, RZ, RZ, R9 ;  /* 0x000000ffff060224 */ /* 0x010fe400078e0009 */
[----:B------:R-:W-:-:S05]  /*136b0*/  @P0 IMAD.MOV.U32 R7, RZ, RZ, R11 ;  /* 0x000000ffff070224 */ /* 0x000fca00078e000b */
[----:B------:R-:W4:Y:S04]  /*136c0*/  @P0 LDG.E.U16 R8, desc[UR8][R6.64] ;  /* 0x0000000806080981 */ /* 0x000f28000c1e1500 */
[----:B------:R0:W-:Y:S04]  /*136d0*/  STL [R1+0x8b0], R18 ;  /* 0x0008b01201007387 */ /* 0x0001e80000100800 */
[----:B0-----:R-:W4:Y:S04]  /*136e0*/  LDL R18, [R1+0x1390] ;  /* 0x0013900001127983 */ /* 0x001f280000100800 */
[----:B---3--:R0:W-:Y:S04]  /*136f0*/  STL [R1+0x6c], R17 ;  /* 0x00006c1101007387 */ /* 0x0081e80000100800 */
[----:B------:R-:W3:Y:S04]  /*13700*/  LDL R15, [R1+0x1398] ;  /* 0x00139800010f7983 */ /* 0x000ee80000100800 */
[----:B0-----:R-:W3:Y:S04]  /*13710*/  LDL R17, [R1+0x139c] ;  /* 0x00139c0001117983 */ /* 0x001ee80000100800 */
[----:B------:R-:W-:Y:S04]  /*13720*/  STL [R1+0x8c8], R25 ;  /* 0x0008c81901007387 */ /* 0x000fe80000100800 */
[----:B------:R-:W3:Y:S04]  /*13730*/  LDL R14, [R1+0x13b0] ;  /* 0x0013b000010e7983 */ /* 0x000ee80000100800 */
[----:B--2---:R0:W-:Y:S04]  /*13740*/  STL [R1+0x64], R12 ;  /* 0x0000640c01007387 */ /* 0x0041e80000100800 */
[----:B------:R-:W2:Y:S04]  /*13750*/  LDL R11, [R1+0x13b4] ;  /* 0x0013b400010b7983 */ /* 0x000ea80000100800 */
[----:B0-----:R-:W2:Y:S04]  /*13760*/  LDL R12, [R1+0x13ac] ;  /* 0x0013ac00010c7983 */ /* 0x001ea80000100800 */
[----:B------:R-:W-:Y:S04]  /*13770*/  STL [R1+0x8c0], R24 ;  /* 0x0008c01801007387 */ /* 0x000fe80000100800 */
[----:B------:R-:W2:Y:S04]  /*13780*/  LDL R9, [R1+0x13a4] ;  /* 0x0013a40001097983 */ /* 0x000ea80000100800 */
[----:B----4-:R0:W-:Y:S04]  /*13790*/  STL [R1+0x5c], R8 ;  /* 0x00005c0801007387 */ /* 0x0101e80000100800 */
[----:B0-----:R-:W4:Y:S01]  /*137a0*/  LDL R8, [R1+0x13a8] ;  /* 0x0013a80001087983 */ /* 0x001f220000100800 */
[----:B------:R-:W-:Y:S01]  /*137b0*/  PRMT R22, RZ, 0x7610, R22 ;  /* 0x00007610ff167816 */ /* 0x000fe20000000016 */
[----:B------:R-:W-:-:S02]  /*137c0*/  @P0 IMAD.MOV.U32 R6, RZ, RZ, R2 ;  /* 0x000000ffff060224 */ /* 0x000fc400078e0002 */
[----:B------:R-:W-:Y:S01]  /*137d0*/  @P0 IMAD.MOV.U32 R7, RZ, RZ, R3 ;  /* 0x000000ffff070224 */ /* 0x000fe200078e0003 */
[----:B------:R-:W-:-:S04]  /*137e0*/  PRMT R19, RZ, 0x7610, R19 ;  /* 0x00007610ff137816 */ /* 0x000fc80000000013 */
[----:B------:R0:W4:Y:S01]  /*137f0*/  @P0 LDG.E.U16 R22, desc[UR8][R6.64] ;  /* 0x0000000806160981 */ /* 0x000122000c1e1500 */
[----:B------:R-:W-:Y:S01]  /*13800*/  PRMT R16, RZ, 0x7610, R16 ;  /* 0x00007610ff107816 */ /* 0x000fe20000000010 */
[----:B0-----:R-:W-:Y:S02]  /*13810*/  @P0 IMAD.MOV.U32 R6, RZ, RZ, R20 ;  /* 0x000000ffff060224 */ /* 0x001fe400078e0014 */
[----:B------:R-:W-:-:S05]  /*13820*/  @P0 IMAD.MOV.U32 R7, RZ, RZ, R21 ;  /* 0x000000ffff070224 */ /* 0x000fca00078e0015 */
[----:B------:R3:W4:Y:S01]  /*13830*/  @P0 LDG.E.U16 R19, desc[UR8][R6.64] ;  /* 0x0000000806130981 */ /* 0x000722000c1e1500 */
[----:B------:R-:W-:Y:S01]  /*13840*/  PRMT R13, RZ, 0x7610, R13 ;  /* 0x00007610ff0d7816 */ /* 0x000fe2000000000d */
[----:B---3--:R-:W-:Y:S02]  /*13850*/  @P0 IMAD.MOV.U32 R6, RZ, RZ, R17 ;  /* 0x000000ffff060224 */ /* 0x008fe400078e0011 */
[----:B------:R-:W-:-:S05]  /*13860*/  @P0 IMAD.MOV.U32 R7, RZ, RZ, R18 ;  /* 0x000000ffff070224 */ /* 0x000fca00078e0012 */
[----:B------:R0:W3:Y:S01]  /*13870*/  @P0 LDG.E.U16 R16, desc[UR8][R6.64] ;  /* 0x0000000806100981 */ /* 0x0000e2000c1e1500 */
[----:B------:R-:W-:Y:S01]  /*13880*/  PRMT R10, RZ, 0x7610, R10 ;  /* 0x00007610ff0a7816 */ /* 0x000fe2000000000a */
[----:B0-----:R-:W-:Y:S02]  /*13890*/  @P0 IMAD.MOV.U32 R6, RZ, RZ, R14 ;  /* 0x000000ffff060224 */ /* 0x001fe400078e000e */
[----:B------:R-:W-:-:S05]  /*138a0*/  @P0 IMAD.MOV.U32 R7, RZ, RZ, R15 ;  /* 0x000000ffff070224 */ /* 0x000fca00078e000f */
[----:B------:R2:W3:Y:S01]  /*138b0*/  @P0 LDG.E.U16 R13, desc[UR8][R6.64] ;  /* 0x00000008060d0981 */ /* 0x0004e2000c1e1500 */
[----:B------:R-:W-:-:S03]  /*138c0*/  PRMT R5, RZ, 0x7610, R5 ;  /* 0x00007610ff057816 */ /* 0x000fc60000000005 */
[----:B------:R-:W-:Y:S04]  /*138d0*/  STL [R1+0x8b8], R23 ;  /* 0x0008b81701007387 */ /* 0x000fe80000100800 */
[----:B------:R-:W3:Y:S04]  /*138e0*/  LDL R3, [R1+0x138c] ;  /* 0x00138c0001037983 */ /* 0x000ee80000100800 */
[----:B------:R-:W3:Y:S01]  /*138f0*/  LDL R2, [R1+0x13a0] ;  /* 0x0013a00001027983 */ /* 0x000ee20000100800 */
[----:B--2---:R-:W-:Y:S02]  /*13900*/  @P0 IMAD.MOV.U32 R6, RZ, RZ, R11 ;  /* 0x000000ffff060224 */ /* 0x004fe400078e000b */
[----:B------:R-:W-:-:S05]  /*13910*/  @P0 IMAD.MOV.U32 R7, RZ, RZ, R12 ;  /* 0x000000ffff070224 */ /* 0x000fca00078e000c */
[----:B------:R0:W2:Y:S02]  /*13920*/  @P0 LDG.E.U16 R10, desc[UR8][R6.64] ;  /* 0x00000008060a0981 */ /* 0x0000a4000c1e1500 */
[----:B0-----:R-:W-:Y:S02]  /*13930*/  @P0 IMAD.MOV.U32 R7, RZ, RZ, R9 ;  /* 0x000000ffff070224 */ /* 0x001fe400078e0009 */
[----:B----4-:R-:W-:-:S05]  /*13940*/  @P0 IMAD.MOV.U32 R6, RZ, RZ, R8 ;  /* 0x000000ffff060224 */ /* 0x010fca00078e0008 */
[----:B------:R3:W4:Y:S01]  /*13950*/  @P0 LDG.E.U16 R5, desc[UR8][R6.64] ;  /* 0x0000000806050981 */ /* 0x000722000c1e1500 */
[----:B------:R-:W-:Y:S01]  /*13960*/  PRMT R0, RZ, 0x7610, R0 ;  /* 0x00007610ff007816 */ /* 0x000fe20000000000 */
[----:B---3--:R-:W-:Y:S02]  /*13970*/  @P0 IMAD.MOV.U32 R7, RZ, RZ, R3 ;  /* 0x000000ffff070224 */ /* 0x008fe400078e0003 */
[----:B------:R-:W-:-:S05]  /*13980*/  @P0 IMAD.MOV.U32 R6, RZ, RZ, R2 ;  /* 0x000000ffff060224 */ /* 0x000fca00078e0002 */
[----:B------:R-:W3:Y:S04]  /*13990*/  @P0 LDG.E.U16 R0, desc[UR8][R6.64] ;  /* 0x0000000806000981 */ /* 0x000ee8000c1e1500 */
[----:B----4-:R0:W-:Y:S01]  /*139a0*/  STL [R1+0x2c], R5 ;  /* 0x00002c0501007387 */ /* 0x0101e20000100800 */
[----:B------:R-:W1:Y:S01]  /*139b0*/  S2R R2, SR_TID.X ;  /* 0x0000000000027919 */ /* 0x000e620000002100 */
[----:B------:R-:W-:Y:S06]  /*139c0*/  BAR.SYNC.DEFER_BLOCKING 0x0 ;  /* 0x0000000000007b1d */ /* 0x000fec0000010000 */
[----:B0-----:R-:W4:Y:S01]  /*139d0*/  LDL.LU R5, [R1+0xbd0] ;  /* 0x000bd00001057983 */ /* 0x001f220000300800 */
[----:B-1----:R-:W-:-:S04]  /*139e0*/  LOP3.LUT R2, R2, 0x1f, RZ, 0xc0, !PT ;  /* 0x0000001f02027812 */ /* 0x002fc800078ec0ff */
[----:B------:R-:W-:Y:S01]  /*139f0*/  ISETP.GE.AND P0, PT, R2, R4, PT ;  /* 0x000000040200720c */ /* 0x000fe20003f06270 */
[----:B----4-:R0:W-:Y:S04]  /*13a00*/  STL [R1+0x25d8], R5 ;  /* 0x0025d80501007387 */ /* 0x0101e80000100800 */
[----:B0-----:R-:W4:Y:S04]  /*13a10*/  LDL.LU R5, [R1+0xbe0] ;  /* 0x000be00001057983 */ /* 0x001f280000300800 */
[----:B------:R-:W4:Y:S04]  /*13a20*/  LDL.LU R8, [R1+0xbcc] ;  /* 0x000bcc0001087983 */ /* 0x000f280000300800 */
[----:B------:R-:W4:Y:S04]  /*13a30*/  LDL.LU R9, [R1+0xbc8] ;  /* 0x000bc80001097983 */ /* 0x000f280000300800 */
[----:B--2---:R0:W-:Y:S04]  /*13a40*/  STL [R1+0x34], R10 ;  /* 0x0000340a01007387 */ /* 0x0041e80000100800 */
[----:B0-----:R-:W2:Y:S04]  /*13a50*/  LDL.LU R10, [R1+0xbc4] ;  /* 0x000bc400010a7983 */ /* 0x001ea80000300800 */
[----:B------:R-:W2:Y:S04]  /*13a60*/  LDL.LU R11, [R1+0xae0] ;  /* 0x000ae000010b7983 */ /* 0x000ea80000300800 */
[----:B------:R-:W2:Y:S04]  /*13a70*/  LDL.LU R12, [R1+0xad8] ;  /* 0x000ad800010c7983 */ /* 0x000ea80000300800 */
[----:B------:R0:W-:Y:S04]  /*13a80*/  STL [R1+0x3c], R13 ;  /* 0x00003c0d01007387 */ /* 0x0001e80000100800 */
[----:B0-----:R-:W2:Y:S04]  /*13a90*/  LDL.LU R13, [R1+0xad0] ;  /* 0x000ad000010d7983 */ /* 0x001ea80000300800 */
[----:B------:R-:W2:Y:S04]  /*13aa0*/  LDL.LU R14, [R1+0xac8] ;  /* 0x000ac800010e7983 */ /* 0x000ea80000300800 */
[----:B------:R-:W-:Y:S04]  /*13ab0*/  STL [R1+0x54], R22 ;  /* 0x0000541601007387 */ /* 0x000fe80000100800 */
[----:B------:R-:W2:Y:S04]  /*13ac0*/  LDL.LU R15, [R1+0xac0] ;  /* 0x000ac000010f7983 */ /* 0x000ea80000300800 */
[----:B------:R0:W-:Y:S04]  /*13ad0*/  STL [R1+0x44], R16 ;  /* 0x0000441001007387 */ /* 0x0001e80000100800 */
[----:B0-----:R-:W2:Y:S04]  /*13ae0*/  LDL.LU R16, [R1+0xab8] ;  /* 0x000ab80001107983 */ /* 0x001ea80000300800 */
[----:B------:R0:W-:Y:S04]  /*13af0*/  STL [R1+0x4c], R19 ;  /* 0x00004c1301007387 */ /* 0x0001e80000100800 */
[----:B------:R-:W2:Y:S04]  /*13b00*/  LDL.LU R17, [R1+0xab0] ;  /* 0x000ab00001117983 */ /* 0x000ea80000300800 */
[----:B------:R-:W2:Y:S04]  /*13b10*/  LDL.LU R18, [R1+0xaa8] ;  /* 0x000aa80001127983 */ /* 0x000ea80000300800 */
[----:B0-----:R-:W2:Y:S04]  /*13b20*/  LDL.LU R19, [R1+0x9e0] ;  /* 0x0009e00001137983 */ /* 0x001ea80000300800 */
[----:B------:R-:W2:Y:S04]  /*13b30*/  LDL.LU R20, [R1+0x9d8] ;  /* 0x0009d80001147983 */ /* 0x000ea80000300800 */
        /* <DEDUP_REMOVED lines=10> */
[----:B---3--:R0:W-:Y:S04]  /*13be0*/  STL [R1+0x24], R0 ;  /* 0x0000240001007387 */ /* 0x0081e80000100800 */
[----:B0-----:R-:W3:Y:S04]  /*13bf0*/  LDL.LU R0, [R1+0x8c4] ;  /* 0x0008c40001007983 */ /* 0x001ee80000300800 */
[----:B------:R-:W-:Y:S04]  /*13c00*/  STL [R1+0x2514], R6 ;  /* 0x0025140601007387 */ /* 0x000fe80000100800 */
[----:B------:R0:W-:Y:S04]  /*13c10*/  STL [R1+0x2524], R6 ;  /* 0x0025240601007387 */ /* 0x0001e80000100800 */
[----:B0-----:R-:W2:Y:S04]  /*13c20*/  LDL.LU R6, [R1+0xbd4] ;  /* 0x000bd40001067983 */ /* 0x001ea80000300800 */
[----:B------:R-:W-:Y:S04]  /*13c30*/  STL [R1+0x2504], R7 ;  /* 0x0025040701007387 */ /* 0x000fe80000100800 */
[----:B------:R0:W-:Y:S04]  /*13c40*/  STL [R1+0x2528], R7 ;  /* 0x0025280701007387 */ /* 0x0001e80000100800 */
[----:B0-----:R-:W2:Y:S04]  /*13c50*/  LDL.LU R7, [R1+0xbd8] ;  /* 0x000bd80001077983 */ /* 0x001ea80000300800 */
[----:B------:R-:W2:Y:S01]  /*13c60*/  LDL.LU R4, [R1+0xbdc] ;  /* 0x000bdc0001047983 */ /* 0x000ea20000300800 */
[----:B------:R-:W0:Y:S02]  /*13c70*/  S2R R2, SR_TID.X ;  /* 0x0000000000027919 */ /* 0x000e240000002100 */
[----:B0-----:R-:W-:-:S05]  /*13c80*/  LOP3.LUT R2, R2, 0x3f, RZ, 0xc0, !PT ;  /* 0x0000003f02027812 */ /* 0x001fca00078ec0ff */
[----:B------:R-:W-:-:S05]  /*13c90*/  IMAD.SHL.U32 R2, R2, 0x2, RZ ;  /* 0x0000000202027824 */ /* 0x000fca00078e00ff */
[----:B----4-:R0:W-:Y:S04]  /*13ca0*/  STS.U16 [R2+UR5], R5 ;  /* 0x0000000502007988 */ /* 0x0101e80008000405 */
[----:B0-----:R-:W4:Y:S04]  /*13cb0*/  LDL.LU R5, [R1+0x25d8] ;  /* 0x0025d80001057983 */ /* 0x001f280000300800 */
[----:B---3--:R0:W-:Y:S04]  /*13cc0*/  STS.U16 [R2+UR5+0x6200], R0 ;  /* 0x0062000002007988 */ /* 0x0081e80008000405 */
[----:B0-----:R-:W3:Y:S04]  /*13cd0*/  LDL.LU R0, [R1+0x8bc] ;  /* 0x0008bc0001007983 */ /* 0x001ee80000300800 */
[----:B--2---:R0:W-:Y:S04]  /*13ce0*/  STS.U16 [R2+UR5+0x80], R4 ;  /* 0x0000800402007988 */ /* 0x0041e80008000405 */
[----:B0-----:R-:W2:Y:S04]  /*13cf0*/  LDL.LU R4, [R1+0xbb8] ;  /* 0x000bb80001047983 */ /* 0x001ea80000300800 */
[----:B--2---:R0:W-:Y:S04]  /*13d00*/  STL [R1+0x25d0], R4 ;  /* 0x0025d00401007387 */ /* 0x0041e80000100800 */
[----:B0-----:R-:W2:Y:S04]  /*13d10*/  LDL.LU R4, [R1+0x8ac] ;  /* 0x0008ac0001047983 */ /* 0x001ea80000300800 */
[----:B------:R-:W-:Y:S04]  /*13d20*/  STS.U16 [R2+UR5+0x100], R7 ;  /* 0x0001000702007988 */ /* 0x000fe80008000405 */
[----:B------:R-:W-:Y:S04]  /*13d30*/  STS.U16 [R2+UR5+0x180], R6 ;  /* 0x0001800602007988 */ /* 0x000fe80008000405 */
[----:B----4-:R-:W-:Y:S04]  /*13d40*/  STS.U16 [R2+UR5+0x200], R5 ;  /* 0x0002000502007988 */ /* 0x010fe80008000405 */
[----:B------:R-:W-:Y:S04]  /*13d50*/  STS.U16 [R2+UR5+0x280], R8 ;  /* 0x0002800802007988 */ /* 0x000fe80008000405 */
        /* <DEDUP_REMOVED lines=9> */
[----:B--2---:R0:W-:Y:S04]  /*13df0*/  STL [R1+0x25d4], R4 ;  /* 0x0025d40401007387 */ /* 0x0041e80000100800 */
[----:B0-----:R-:W2:Y:S04]  /*13e00*/  LDL.LU R4, [R1+0x8b4] ;  /* 0x0008b40001047983 */ /* 0x001ea80000300800 */
[----:B------:R-:W4:Y:S04]  /*13e10*/  LDL.LU R7, [R1+0xbb0] ;  /* 0x000bb00001077983 */ /* 0x000f280000300800 */
        /* <DEDUP_REMOVED lines=11> */
[----:B------:R0:W-:Y:S04]  /*13ed0*/  STS.U16 [R2+UR5+0x2380], R18 ;  /* 0x0023801202007988 */ /* 0x0001e80008000405 */
[----:B------:R-:W4:Y:S04]  /*13ee0*/  LDL.LU R17, [R1+0xa70] ;  /* 0x000a700001117983 */ /* 0x000f280000300800 */
[----:B------:R1:W-:Y:S04]  /*13ef0*/  STS.U16 [R2+UR5+0x4000], R19 ;  /* 0x0040001302007988 */ /* 0x0003e80008000405 */
[----:B------:R0:W-:Y:S04]  /*13f00*/  STS.U16 [R2+UR5+0x4080], R20 ;  /* 0x0040801402007988 */ /* 0x0001e80008000405 */
[----:B------:R0:W-:Y:S04]  /*13f10*/  STS.U16 [R2+UR5+0x4100], R21 ;  /* 0x0041001502007988 */ /* 0x0001e80008000405 */
[----:B------:R1:W-:Y:S04]  /*13f20*/  STS.U16 [R2+UR5+0x4180], R22 ;  /* 0x0041801602007988 */ /* 0x0003e80008000405 */
[----:B------:R3:W-:Y:S04]  /*13f30*/  STS.U16 [R2+UR5+0x4200], R23 ;  /* 0x0042001702007988 */ /* 0x0007e80008000405 */
[----:B0-----:R-:W4:Y:S04]  /*13f40*/  LDL.LU R18, [R1+0xa68] ;  /* 0x000a680001127983 */ /* 0x001f280000300800 */
[----:B-1----:R-:W4:Y:S04]  /*13f50*/  LDL.LU R19, [R1+0x9a4] ;  /* 0x0009a40001137983 */ /* 0x002f280000300800 */
[----:B------:R-:W4:Y:S04]  /*13f60*/  LDL.LU R20, [R1+0x99c] ;  /* 0x00099c0001147983 */ /* 0x000f280000300800 */
[----:B------:R-:W4:Y:S04]  /*13f70*/  LDL.LU R21, [R1+0x994] ;  /* 0x0009940001157983 */ /* 0x000f280000300800 */
[----:B------:R-:W4:Y:S04]  /*13f80*/  LDL.LU R22, [R1+0x98c] ;  /* 0x00098c0001167983 */ /* 0x000f280000300800 */
[----:B------:R0:W-:Y:S04]  /*13f90*/  STS.U16 [R2+UR5+0x4280], R24 ;  /* 0x0042801802007988 */ /* 0x0001e80008000405 */
[----:B---3--:R-:W3:Y:S04]  /*13fa0*/  LDL.LU R23, [R1+0x984] ;  /* 0x0009840001177983 */ /* 0x008ee80000300800 */
[----:B------:R1:W-:Y:S04]  /*13fb0*/  STS.U16 [R2+UR5+0x4300], R25 ;  /* 0x0043001902007988 */ /* 0x0003e80008000405 */
[----:B------:R0:W-:Y:S04]  /*13fc0*/  STS.U16 [R2+UR5+0x4380], R26 ;  /* 0x0043801a02007988 */ /* 0x0001e80008000405 */
[----:B------:R0:W-:Y:S04]  /*13fd0*/  STS.U16 [R2+UR5+0x6000], R27 ;  /* 0x0060001b02007988 */ /* 0x0001e80008000405 */
[----:B------:R1:W-:Y:S04]  /*13fe0*/  STS.U16 [R2+UR5+0x6180], R28 ;  /* 0x0061801c02007988 */ /* 0x0003e80008000405 */
[----:B------:R1:W-:Y:S04]  /*13ff0*/  STS.U16 [R2+UR5+0x6080], R29 ;  /* 0x0060801d02007988 */ /* 0x0003e80008000405 */
[----:B0-----:R-:W3:Y:S04]  /*14000*/  LDL.LU R24, [R1+0x97c] ;  /* 0x00097c0001187983 */ /* 0x001ee80000300800 */
[----:B-1----:R-:W3:Y:S04]  /*14010*/  LDL.LU R25, [R1+0x974] ;  /* 0x0009740001197983 */ /* 0x002ee80000300800 */
[----:B------:R-:W3:Y:S04]  /*14020*/  LDL.LU R26, [R1+0x96c] ;  /* 0x00096c00011a7983 */ /* 0x000ee80000300800 */
[----:B------:R-:W3:Y:S04]  /*14030*/  LDL.LU R27, [R1+0x68] ;  /* 0x00006800011b7983 */ /* 0x000ee80000300800 */
[----:B------:R-:W3:Y:S04]  /*14040*/  LDL.LU R28, [R1+0x60] ;  /* 0x00006000011c7983 */ /* 0x000ee80000300800 */
[----:B------:R0:W-:Y:S04]  /*14050*/  STS.U16 [R2+UR5+0x6280], R0 ;  /* 0x0062800002007988 */ /* 0x0001e80008000405 */
[----:B------:R-:W3:Y:S04]  /*14060*/  LDL.LU R29, [R1+0x58] ;  /* 0x00005800011d7983 */ /* 0x000ee80000300800 */
[----:B0-----:R-:W3:Y:S04]  /*14070*/  LDL.LU R0, [R1+0x50] ;  /* 0x0000500001007983 */ /* 0x001ee80000300800 */
[----:B--2---:R0:W-:Y:S04]  /*14080*/  STS.U16 [R2+UR5+0x6300], R4 ;  /* 0x0063000402007988 */ /* 0x0041e80008000405 */
[----:B0-----:R-:W2:Y:S04]  /*14090*/  LDL.LU R4, [R1+0x25d4] ;  /* 0x0025d40001047983 */ /* 0x001ea80000300800 */
[----:B------:R0:W-:Y:S02]  /*140a0*/  STS.U16 [R2+UR5+0x6100], R3 ;  /* 0x0061000302007988 */ /* 0x0001e40008000405 */
[----:B0-----:R-:W-:-:S02]  /*140b0*/  LOP3.LUT R3, R2, 0x10, RZ, 0x3c, !PT ;  /* 0x0000001002037812 */ /* 0x001fc400078e3cff */
[----:B--2---:R0:W-:Y:S04]  /*140c0*/  STS.U16 [R2+UR5+0x6380], R4 ;  /* 0x0063800402007988 */ /* 0x0041e80008000405 */
[----:B0-----:R-:W2:Y:S04]  /*140d0*/  LDL.LU R4, [R1+0x25d0] ;  /* 0x0025d00001047983 */ /* 0x001ea80000300800 */
[----:B------:R-:W2:Y:S04]  /*140e0*/  LDL.LU R2, [R1+0xbc0] ;  /* 0x000bc00001027983 */ /* 0x000ea80000300800 */
[----:B--2---:R-:W-:Y:S04]  /*140f0*/  STS.U16 [R3+UR5+0x400], R2 ;  /* 0x0004000203007988 */ /* 0x004fe80008000405 */
        /* <DEDUP_REMOVED lines=19> */
[----:B---3--:R-:W-:Y:S04]  /*14230*/  STS.U16 [R3+UR5+0x4600], R23 ;  /* 0x0046001703007988 */ /* 0x008fe80008000405 */
[----:B------:R-:W-:Y:S04]  /*14240*/  STS.U16 [R3+UR5+0x4680], R24 ;  /* 0x0046801803007988 */ /* 0x000fe80008000405 */
[----:B------:R-:W-:Y:S04]  /*14250*/  STS.U16 [R3+UR5+0x4700], R25 ;  /* 0x0047001903007988 */ /* 0x000fe80008000405 */
[----:B------:R-:W-:Y:S04]  /*14260*/  STS.U16 [R3+UR5+0x4780], R26 ;  /* 0x0047801a03007988 */ /* 0x000fe80008000405 */
[----:B------:R-:W-:Y:S04]  /*14270*/  STS.U16 [R3+UR5+0x6400], R27 ;  /* 0x0064001b03007988 */ /* 0x000fe80008000405 */
[----:B------:R0:W-:Y:S04]  /*14280*/  STS.U16 [R3+UR5+0x6480], R28 ;  /* 0x0064801c03007988 */ /* 0x0001e80008000405 */
[----:B0-----:R-:W2:Y:S04]  /*14290*/  LDL.LU R28, [R1+0x48] ;  /* 0x00004800011c7983 */ /* 0x001ea80000300800 */
[----:B------:R-:W3:Y:S04]  /*142a0*/  LDL.LU R4, [R1+0x30] ;  /* 0x0000300001047983 */ /* 0x000ee80000300800 */
[----:B---3--:R0:W-:Y:S04]  /*142b0*/  STL [R1+0x25c8], R4 ;  /* 0x0025c80401007387 */ /* 0x0081e80000100800 */
[----:B0-----:R-:W3:Y:S01]  /*142c0*/  LDL.LU R4, [R1+0x38] ;  /* 0x0000380001047983 */ /* 0x001ee20000300800 */
[----:B------:R-:W0:Y:S02]  /*142d0*/  S2R R2, SR_TID.X ;  /* 0x0000000000027919 */ /* 0x000e240000002100 */
[----:B0-----:R-:W-:-:S05]  /*142e0*/  LOP3.LUT R2, R2, 0x3f, RZ, 0xc0, !PT ;  /* 0x0000003f02027812 */ /* 0x001fca00078ec0ff */
[----:B------:R-:W-:-:S05]  /*142f0*/  IMAD.SHL.U32 R2, R2, 0x2, RZ ;  /* 0x0000000202027824 */ /* 0x000fca00078e00ff */
[----:B------:R-:W-:Y:S02]  /*14300*/  LOP3.LUT R17, R2, 0x20, RZ, 0x3c, !PT ;  /* 0x0000002002117812 */ /* 0x000fe400078e3cff */
[----:B------:R-:W0:Y:S01]  /*14310*/  S2R R2, SR_TID.X ;  /* 0x0000000000027919 */ /* 0x000e220000002100 */
[----:B---3--:R1:W-:Y:S04]  /*14320*/  STL [R1+0x25cc], R4 ;  /* 0x0025cc0401007387 */ /* 0x0083e80000100800 */
[----:B-1----:R-:W3:Y:S04]  /*14330*/  LDL.LU R4, [R1+0x40] ;  /* 0x0000400001047983 */ /* 0x002ee80000300800 */
        /* <DEDUP_REMOVED lines=10> */
[----:B------:R-:W4:Y:S01]  /*143e0*/  LDL.LU R15, [R1+0xa58] ;  /* 0x000a5800010f7983 */ /* 0x000f220000300800 */
[----:B0-----:R-:W-:-:S03]  /*143f0*/  LOP3.LUT R2, R2, 0x3f, RZ, 0xc0, !PT ;  /* 0x0000003f02027812 */ /* 0x001fc600078ec0ff */
[----:B------:R-:W4:Y:S04]  /*14400*/  LDL.LU R16, [R1+0xa54] ;  /* 0x000a540001107983 */ /* 0x000f280000300800 */
[----:B------:R-:W4:Y:S04]  /*14410*/  LDL.LU R18, [R1+0xa50] ;  /* 0x000a500001127983 */ /* 0x000f280000300800 */
[----:B------:R-:W4:Y:S04]  /*14420*/  LDL.LU R19, [R1+0xa4c] ;  /* 0x000a4c0001137983 */ /* 0x000f280000300800 */
[----:B------:R-:W4:Y:S04]  /*14430*/  LDL.LU R20, [R1+0xa48] ;  /* 0x000a480001147983 */ /* 0x000f280000300800 */
[----:B------:R-:W4:Y:S01]  /*14440*/  LDL.LU R21, [R1+0xa44] ;  /* 0x000a440001157983 */ /* 0x000f220000300800 */
[----:B------:R-:W-:-:S03]  /*14450*/  IMAD.SHL.U32 R2, R2, 0x2, RZ ;  /* 0x0000000202027824 */ /* 0x000fc600078e00ff */
[----:B------:R-:W4:Y:S04]  /*14460*/  LDL.LU R22, [R1+0x964] ;  /* 0x0009640001167983 */ /* 0x000f280000300800 */
[----:B------:R-:W4:Y:S04]  /*14470*/  LDL.LU R23, [R1+0x960] ;  /* 0x0009600001177983 */ /* 0x000f280000300800 */
[----:B------:R-:W4:Y:S04]  /*14480*/  LDL.LU R24, [R1+0x95c] ;  /* 0x00095c0001187983 */ /* 0x000f280000300800 */
[----:B------:R-:W4:Y:S04]  /*14490*/  LDL.LU R25, [R1+0x958] ;  /* 0x0009580001197983 */ /* 0x000f280000300800 */
[----:B------:R-:W-:Y:S04]  /*144a0*/  STS.U16 [R3+UR5+0x6500], R29 ;  /* 0x0065001d03007988 */ /* 0x000fe80008000405 */
[----:B------:R-:W4:Y:S01]  /*144b0*/  LDL.LU R26, [R1+0x954] ;  /* 0x00095400011a7983 */ /* 0x000f220000300800 */
[----:B------:R-:W-:-:S03]  /*144c0*/  LOP3.LUT R2, R2, 0x10, RZ, 0x3c, !PT ;  /* 0x0000001002027812 */ /* 0x000fc600078e3cff */
[----:B------:R0:W-:Y:S04]  /*144d0*/  STS.U16 [R3+UR5+0x6580], R0 ;  /* 0x0065800003007988 */ /* 0x0001e80008000405 */
[----:B------:R-:W4:Y:S04]  /*144e0*/  LDL.LU R27, [R1+0x950] ;  /* 0x00095000011b7983 */ /* 0x000f280000300800 */
[----:B--2---:R1:W-:Y:S04]  /*144f0*/  STS.U16 [R3+UR5+0x6600], R28 ;  /* 0x0066001c03007988 */ /* 0x0043e80008000405 */
[----:B0-----:R-:W2:Y:S04]  /*14500*/  LDL.LU R0, [R1+0x94c] ;  /* 0x00094c0001007983 */ /* 0x001ea80000300800 */
[----:B------:R-:W2:Y:S04]  /*14510*/  LDL.LU R29, [R1+0x948] ;  /* 0x00094800011d7983 */ /* 0x000ea80000300800 */
[----:B-1----:R-:W2:Y:S04]  /*14520*/  LDL.LU R3, [R1+0x28] ;  /* 0x0000280001037983 */ /* 0x002ea80000300800 */
[----:B------:R-:W2:Y:S04]  /*14530*/  LDL.LU R28, [R1+0x20] ;  /* 0x00002000011c7983 */ /* 0x000ea80000300800 */
[----:B---3--:R0:W-:Y:S04]  /*14540*/  STS.U16 [R2+UR5+0x6680], R4 ;  /* 0x0066800402007988 */ /* 0x0081e80008000405 */
[----:B0-----:R-:W3:Y:S04]  /*14550*/  LDL.LU R4, [R1+0x25cc] ;  /* 0x0025cc0001047983 */ /* 0x001ee80000300800 */
[----:B---3--:R0:W-:Y:S04]  /*14560*/  STS.U16 [R2+UR5+0x6700], R4 ;  /* 0x0067000402007988 */ /* 0x0081e80008000405 */
[----:B0-----:R-:W3:Y:S04]  /*14570*/  LDL.LU R4, [R1+0x25c8] ;  /* 0x0025c80001047983 */ /* 0x001ee80000300800 */
[----:B---3--:R-:W-:Y:S04]  /*14580*/  STS.U16 [R2+UR5+0x6780], R4 ;  /* 0x0067800402007988 */ /* 0x008fe80008000405 */
        /* <DEDUP_REMOVED lines=22> */
[----:B--2---:R0:W-:Y:S04]  /*146f0*/  STS.U16 [R17+UR5+0x4b00], R0 ;  /* 0x004b000011007988 */ /* 0x0041e80008000405 */
[----:B0-----:R-:W2:Y:S04]  /*14700*/  LDL.LU R0, [R1+0x1c] ;  /* 0x00001c0001007983 */ /* 0x001ea80000300800 */
[----:B------:R-:W3:Y:S04]  /*14710*/  LDL.LU R2, [R1+0x18] ;  /* 0x0000180001027983 */ /* 0x000ee80000300800 */
[----:B------:R-:W4:Y:S04]  /*14720*/  LDL.LU R15, [R1+0x10] ;  /* 0x00001000010f7983 */ /* 0x000f280000300800 */
[----:B------:R-:W3:Y:S04]  /*14730*/  LDL.LU R16, [R1+0xc] ;  /* 0x00000c0001107983 */ /* 0x000ee80000300800 */
        /* <DEDUP_REMOVED lines=11> */
[----:B0-----:R-:W4:Y:S04]  /*147f0*/  LDL.LU R29, [R1+0xb44] ;  /* 0x000b4400011d7983 */ /* 0x001f280000300800 */
[----:B-1----:R-:W4:Y:S04]  /*14800*/  LDL.LU R3, [R1+0xa40] ;  /* 0x000a400001037983 */ /* 0x002f280000300800 */
        /* <DEDUP_REMOVED lines=14> */
[----:B--2---:R0:W-:Y:S04]  /*148f0*/  STS.U16 [R17+UR5+0x6900], R0 ;  /* 0x0069000011007988 */ /* 0x0041e80008000405 */
[----:B0-----:R-:W2:Y:S04]  /*14900*/  LDL.LU R0, [R1+0x25c4] ;  /* 0x0025c40001007983 */ /* 0x001ea80000300800 */
[----:B---3--:R0:W-:Y:S02]  /*14910*/  STS.U16 [R17+UR5+0x6980], R2 ;  /* 0x0069800211007988 */ /* 0x0081e40008000405 */
[----:B0-----:R-:W0:Y:S02]  /*14920*/  S2R R2, SR_TID.X ;  /* 0x0000000000027919 */ /* 0x001e240000002100 */
[----:B0-----:R-:W-:-:S05]  /*14930*/  LOP3.LUT R2, R2, 0x3f, RZ, 0xc0, !PT ;  /* 0x0000003f02027812 */ /* 0x001fca00078ec0ff */
[----:B------:R-:W-:Y:S01]  /*14940*/  IMAD.SHL.U32 R2, R2, 0x2, RZ ;  /* 0x0000000202027824 */ /* 0x000fe200078e00ff */
[----:B--2---:R0:W-:Y:S04]  /*14950*/  STS.U16 [R17+UR5+0x6a00], R0 ;  /* 0x006a000011007988 */ /* 0x0041e80008000405 */
[----:B----4-:R1:W-:Y:S04]  /*14960*/  STS.U16 [R17+UR5+0x6a80], R15 ;  /* 0x006a800f11007988 */ /* 0x0103e80008000405 */
[----:B------:R2:W-:Y:S04]  /*14970*/  STS.U16 [R17+UR5+0x6b00], R16 ;  /* 0x006b001011007988 */ /* 0x0005e80008000405 */
[----:B------:R3:W-:Y:S01]  /*14980*/  STS.U16 [R17+UR5+0x6b80], R18 ;  /* 0x006b801211007988 */ /* 0x0007e20008000405 */
[----:B0-----:R-:W-:-:S03]  /*14990*/  LOP3.LUT R0, R2, 0x30, RZ, 0x3c, !PT ;  /* 0x0000003002007812 */ /* 0x001fc600078e3cff */
[----:B------:R-:W4:Y:S04]  /*149a0*/  LDL.LU R2, [R1+0xa38] ;  /* 0x000a380001027983 */ /* 0x000f280000300800 */
[----:B-1----:R-:W4:Y:S04]  /*149b0*/  LDL.LU R15, [R1+0x25c0] ;  /* 0x0025c000010f7983 */ /* 0x002f280000300800 */
[----:B--2---:R-:W2:Y:S04]  /*149c0*/  LDL.LU R16, [R1+0x25bc] ;  /* 0x0025bc0001107983 */ /* 0x004ea80000300800 */
[----:B---3--:R-:W3:Y:S04]  /*149d0*/  LDL.LU R17, [R1+0x25b8] ;  /* 0x0025b80001117983 */ /* 0x008ee80000300800 */
[----:B------:R-:W2:Y:S04]  /*149e0*/  LDL.LU R18, [R1+0x25b4] ;  /* 0x0025b40001127983 */ /* 0x000ea80000300800 */
[----:B------:R0:W-:Y:S04]  /*149f0*/  STS.U16 [R0+UR5+0xc00], R19 ;  /* 0x000c001300007988 */ /* 0x0001e80008000405 */
[----:B------:R1:W-:Y:S04]  /*14a00*/  STS.U16 [R0+UR5+0xc80], R20 ;  /* 0x000c801400007988 */ /* 0x0003e80008000405 */
[----:B------:R0:W-:Y:S04]  /*14a10*/  STS.U16 [R0+UR5+0xd00], R23 ;  /* 0x000d001700007988 */ /* 0x0001e80008000405 */
[----:B------:R0:W-:Y:S04]  /*14a20*/  STS.U16 [R0+UR5+0xd80], R24 ;  /* 0x000d801800007988 */ /* 0x0001e80008000405 */
[----:B------:R1:W-:Y:S04]  /*14a30*/  STS.U16 [R0+UR5+0xe00], R25 ;  /* 0x000e001900007988 */ /* 0x0003e80008000405 */
[----:B------:R1:W-:Y:S04]  /*14a40*/  STS.U16 [R0+UR5+0xe80], R26 ;  /* 0x000e801a00007988 */ /* 0x0003e80008000405 */
[----:B0-----:R-:W2:Y:S04]  /*14a50*/  LDL.LU R19, [R1+0x25b0] ;  /* 0x0025b00001137983 */ /* 0x001ea80000300800 */
[----:B-1----:R-:W2:Y:S04]  /*14a60*/  LDL.LU R20, [R1+0x25ac] ;  /* 0x0025ac0001147983 */ /* 0x002ea80000300800 */
[----:B------:R-:W2:Y:S04]  /*14a70*/  LDL.LU R23, [R1+0x25a8] ;  /* 0x0025a80001177983 */ /* 0x000ea80000300800 */
[----:B------:R-:W2:Y:S04]  /*14a80*/  LDL.LU R24, [R1+0x25a4] ;  /* 0x0025a40001187983 */ /* 0x000ea80000300800 */
[----:B------:R-:W2:Y:S04]  /*14a90*/  LDL.LU R25, [R1+0x25a0] ;  /* 0x0025a00001197983 */ /* 0x000ea80000300800 */
[----:B------:R-:W2:Y:S04]  /*14aa0*/  LDL.LU R26, [R1+0x259c] ;  /* 0x00259c00011a7983 */ /* 0x000ea80000300800 */
        /* <DEDUP_REMOVED lines=20> */
[----:B------:R0:W-:Y:S04]  /*14bf0*/  STS.U16 [R0+UR5+0x4f00], R21 ;  /* 0x004f001500007988 */ /* 0x0001e80008000405 */
[----:B------:R1:W-:Y:S04]  /*14c00*/  STS.U16 [R0+UR5+0x4f80], R22 ;  /* 0x004f801600007988 */ /* 0x0003e80008000405 */
[----:B0-----:R-:W4:Y:S04]  /*14c10*/  LDL.LU R21, [R1+0xb40] ;  /* 0x000b400001157983 */ /* 0x001f280000300800 */
[----:B-1----:R-:W3:Y:S04]  /*14c20*/  LDL.LU R22, [R1+0xb3c] ;  /* 0x000b3c0001167983 */ /* 0x002ee80000300800 */
[----:B--2---:R-:W-:Y:S04]  /*14c30*/  STS.U16 [R0+UR5+0x6c00], R28 ;  /* 0x006c001c00007988 */ /* 0x004fe80008000405 */
[----:B------:R0:W-:Y:S04]  /*14c40*/  STS.U16 [R0+UR5+0x6c80], R3 ;  /* 0x006c800300007988 */ /* 0x0001e80008000405 */
[----:B0-----:R-:W2:Y:S04]  /*14c50*/  LDL.LU R3, [R1+0xb38] ;  /* 0x000b380001037983 */ /* 0x001ea80000300800 */
[----:B------:R-:W2:Y:S01]  /*14c60*/  LDL.LU R28, [R1+0xb34] ;  /* 0x000b3400011c7983 */ /* 0x000ea20000300800 */
[----:B------:R-:W0:Y:S03]  /*14c70*/  S2R R4, SR_TID.X ;  /* 0x0000000000047919 */ /* 0x000e260000002100 */
        /* <DEDUP_REMOVED lines=11> */
[----:B------:R-:W-:Y:S04]  /*14d30*/  STS.U16 [R0+UR5+0x6d00], R29 ;  /* 0x006d001d00007988 */ /* 0x000fe80008000405 */
[----:B------:R1:W-:Y:S04]  /*14d40*/  STL [R1+0x252c], R29 ;  /* 0x00252c1d01007387 */ /* 0x0003e80000100800 */
[----:B------:R-:W-:Y:S04]  /*14d50*/  STS.U16 [R0+UR5+0x6d80], R27 ;  /* 0x006d801b00007988 */ /* 0x000fe80008000405 */
[----:B------:R-:W-:Y:S04]  /*14d60*/  STS.U16 [R0+UR5+0x6e00], R26 ;  /* 0x006e001a00007988 */ /* 0x000fe80008000405 */
[----:B------:R-:W-:Y:S04]  /*14d70*/  STS.U16 [R0+UR5+0x6e80], R25 ;  /* 0x006e801900007988 */ /* 0x000fe80008000405 */
[----:B-1----:R-:W2:Y:S04]  /*14d80*/  LDL.LU R29, [R1+0xa18] ;  /* 0x000a1800011d7983 */ /* 0x002ea80000300800 */
[----:B------:R1:W-:Y:S04]  /*14d90*/  STL [R1+0x2530], R27 ;  /* 0x0025301b01007387 */ /* 0x0003e80000100800 */
[----:B------:R-:W-:Y:S04]  /*14da0*/  STS.U16 [R0+UR5+0x6f00], R24 ;  /* 0x006f001800007988 */ /* 0x000fe80008000405 */
[----:B------:R-:W-:Y:S04]  /*14db0*/  STS.U16 [R0+UR5+0x6f80], R23 ;  /* 0x006f801700007988 */ /* 0x000fe80008000405 */
[----:B-1----:R-:W2:Y:S04]  /*14dc0*/  LDL.LU R27, [R1+0xa1c] ;  /* 0x000a1c00011b7983 */ /* 0x002ea80000300800 */
[----:B------:R1:W-:Y:S01]  /*14dd0*/  STL [R1+0x2534], R26 ;  /* 0x0025341a01007387 */ /* 0x0003e20000100800 */
[----:B0-----:R-:W-:-:S03]  /*14de0*/  LOP3.LUT R4, R4, 0x3f, RZ, 0xc0, !PT ;  /* 0x0000003f04047812 */ /* 0x001fc600078ec0ff */
[----:B-1----:R-:W2:Y:S04]  /*14df0*/  LDL.LU R26, [R1+0xa20] ;  /* 0x000a2000011a7983 */ /* 0x002ea80000300800 */
[----:B------:R0:W-:Y:S04]  /*14e00*/  STL [R1+0x2538], R25 ;  /* 0x0025381901007387 */ /* 0x0001e80000100800 */
[----:B0-----:R-:W2:Y:S04]  /*14e10*/  LDL.LU R25, [R1+0xb24] ;  /* 0x000b240001197983 */ /* 0x001ea80000300800 */
[----:B------:R0:W-:Y:S01]  /*14e20*/  STL [R1+0x255c], R24 ;  /* 0x00255c1801007387 */ /* 0x0001e20000100800 */
[----:B------:R-:W-:-:S03]  /*14e30*/  IMAD.SHL.U32 R4, R4, 0x2, RZ ;  /* 0x0000000204047824 */ /* 0x000fc600078e00ff */
[----:B0-----:R-:W2:Y:S04]  /*14e40*/  LDL.LU R24, [R1+0xb28] ;  /* 0x000b280001187983 */ /* 0x001ea80000300800 */
[----:B------:R0:W-:Y:S04]  /*14e50*/  STL [R1+0x2560], R23 ;  /* 0x0025601701007387 */ /* 0x0001e80000100800 */
[----:B0-----:R-:W2:Y:S04]  /*14e60*/  LDL.LU R23, [R1+0xb2c] ;  /* 0x000b2c0001177983 */ /* 0x001ea80000300800 */
[----:B------:R-:W-:Y:S04]  /*14e70*/  STL [R1+0x248c], R0 ;  /* 0x00248c0001007387 */ /* 0x000fe80000100800 */
[----:B------:R0:W-:Y:S01]  /*14e80*/  STL [R1+0x2568], R0 ;  /* 0x0025680001007387 */ /* 0x0001e20000100800 */
[----:B------:R-:W-:-:S03]  /*14e90*/  LOP3.LUT R4, R4, 0x40, RZ, 0x3c, !PT ;  /* 0x0000004004047812 */ /* 0x000fc600078e3cff */
[----:B0-----:R-:W2:Y:S04]  /*14ea0*/  LDL.LU R0, [R1+0xb30] ;  /* 0x000b300001007983 */ /* 0x001ea80000300800 */
[----:B----4-:R0:W-:Y:S04]  /*14eb0*/  STS.U16 [R4+UR5+0x1000], R21 ;  /* 0x0010001504007988 */ /* 0x0101e80008000405 */
[----:B---3--:R1:W-:Y:S04]  /*14ec0*/  STS.U16 [R4+UR5+0x1080], R22 ;  /* 0x0010801604007988 */ /* 0x0083e80008000405 */
[----:B0-----:R-:W3:Y:S04]  /*14ed0*/  LDL.LU R21, [R1+0x2588] ;  /* 0x0025880001157983 */ /* 0x001ee80000300800 */
[----:B-1----:R-:W4:Y:S04]  /*14ee0*/  LDL.LU R22, [R1+0x2584] ;  /* 0x0025840001167983 */ /* 0x002f280000300800 */
[----:B--2---:R0:W-:Y:S04]  /*14ef0*/  STS.U16 [R4+UR5+0x1100], R3 ;  /* 0x0011000304007988 */ /* 0x0041e80008000405 */
[----:B------:R1:W-:Y:S04]  /*14f00*/  STS.U16 [R4+UR5+0x1180], R28 ;  /* 0x0011801c04007988 */ /* 0x0003e80008000405 */
[----:B0-----:R-:W2:Y:S04]  /*14f10*/  LDL.LU R3, [R1+0x2580] ;  /* 0x0025800001037983 */ /* 0x001ea80000300800 */
[----:B-1----:R-:W2:Y:S04]  /*14f20*/  LDL.LU R28, [R1+0x257c] ;  /* 0x00257c00011c7983 */ /* 0x002ea80000300800 */
        /* <DEDUP_REMOVED lines=18> */
[----:B----4-:R-:W-:Y:S04]  /*15050*/  STL [R1+0x256c], R22 ;  /* 0x00256c1601007387 */ /* 0x010fe80000100800 */
[----:B---3--:R-:W-:Y:S04]  /*15060*/  STL [R1+0x2570], R21 ;  /* 0x0025701501007387 */ /* 0x008fe80000100800 */
[----:B--2---:R-:W-:Y:S04]  /*15070*/  STS.U16 [R4+UR5+0x5300], R28 ;  /* 0x0053001c04007988 */ /* 0x004fe80008000405 */
[----:B------:R-:W-:Y:S04]  /*15080*/  STS.U16 [R4+UR5+0x5380], R3 ;  /* 0x0053800304007988 */ /* 0x000fe80008000405 */
[----:B------:R-:W-:Y:S04]  /*15090*/  STS.U16 [R4+UR5+0x7000], R22 ;  /* 0x0070001604007988 */ /* 0x000fe80008000405 */
[----:B------:R0:W-:Y:S04]  /*150a0*/  STS.U16 [R4+UR5+0x7080], R21 ;  /* 0x0070801504007988 */ /* 0x0001e80008000405 */
[----:B0-----:R-:W2:Y:S04]  /*150b0*/  LDL.LU R21, [R1+0xb18] ;  /* 0x000b180001157983 */ /* 0x001ea80000300800 */
[----:B--2---:R0:W-:Y:S04]  /*150c0*/  STL [R1+0x2574], R21 ;  /* 0x0025741501007387 */ /* 0x0041e80000100800 */
[----:B0-----:R-:W2:Y:S01]  /*150d0*/  LDL.LU R21, [R1+0xb1c] ;  /* 0x000b1c0001157983 */ /* 0x001ea20000300800 */
[----:B------:R-:W0:Y:S03]  /*150e0*/  S2R R28, SR_TID.X ;  /* 0x00000000001c7919 */ /* 0x000e260000002100 */
[----:B------:R-:W-:Y:S04]  /*150f0*/  STS.U16 [R4+UR5+0x7100], R20 ;  /* 0x0071001404007988 */ /* 0x000fe80008000405 */
[----:B------:R-:W-:Y:S04]  /*15100*/  STS.U16 [R4+UR5+0x7180], R19 ;  /* 0x0071801304007988 */ /* 0x000fe80008000405 */
[----:B--2---:R1:W-:Y:S04]  /*15110*/  STL [R1+0x2578], R21 ;  /* 0x0025781501007387 */ /* 0x0043e80000100800 */
[----:B-1----:R-:W2:Y:S04]  /*15120*/  LDL.LU R21, [R1+0xb20] ;  /* 0x000b200001157983 */ /* 0x002ea80000300800 */
[----:B------:R-:W3:Y:S04]  /*15130*/  LDL.LU R22, [R1+0xb14] ;  /* 0x000b140001167983 */ /* 0x000ee80000300800 */
[----:B------:R-:W4:Y:S04]  /*15140*/  LDL.LU R0, [R1+0xb10] ;  /* 0x000b100001007983 */ /* 0x000f280000300800 */
[----:B------:R-:W3:Y:S04]  /*15150*/  LDL.LU R3, [R1+0xb0c] ;  /* 0x000b0c0001037983 */ /* 0x000ee80000300800 */
[----:B------:R-:W3:Y:S01]  /*15160*/  LDL.LU R26, [R1+0xb08] ;  /* 0x000b0800011a7983 */ /* 0x000ee20000300800 */
[----:B0-----:R-:W-:-:S03]  /*15170*/  LOP3.LUT R28, R28, 0x3f, RZ, 0xc0, !PT ;  /* 0x0000003f1c1c7812 */ /* 0x001fc600078ec0ff */
[----:B------:R-:W3:Y:S04]  /*15180*/  LDL.LU R27, [R1+0xb04] ;  /* 0x000b0400011b7983 */ /* 0x000ee80000300800 */
[----:B------:R-:W3:Y:S04]  /*15190*/  LDL.LU R29, [R1+0xa00] ;  /* 0x000a0000011d7983 */ /* 0x000ee80000300800 */
[----:B------:R-:W3:Y:S04]  /*151a0*/  LDL.LU R2, [R1+0x9fc] ;  /* 0x0009fc0001027983 */ /* 0x000ee80000300800 */
[----:B------:R-:W3:Y:S04]  /*151b0*/  LDL.LU R7, [R1+0x9f8] ;  /* 0x0009f80001077983 */ /* 0x000ee80000300800 */
[----:B------:R-:W3:Y:S01]  /*151c0*/  LDL.LU R6, [R1+0x9f4] ;  /* 0x0009f40001067983 */ /* 0x000ee20000300800 */
[----:B------:R-:W-:-:S03]  /*151d0*/  IMAD.SHL.U32 R25, R28, 0x2, RZ ;  /* 0x000000021c197824 */ /* 0x000fc600078e00ff */
[----:B------:R-:W3:Y:S04]  /*151e0*/  LDL.LU R23, [R1+0x9ec] ;  /* 0x0009ec0001177983 */ /* 0x000ee80000300800 */
[----:B------:R-:W3:Y:S04]  /*151f0*/  LDL.LU R24, [R1+0x9e8] ;  /* 0x0009e80001187983 */ /* 0x000ee80000300800 */
[----:B------:R-:W3:Y:S04]  /*15200*/  LDL.LU R5, [R1+0x9e4] ;  /* 0x0009e40001057983 */ /* 0x000ee80000300800 */
[----:B------:R-:W3:Y:S04]  /*15210*/  LDL.LU R8, [R1+0x904] ;  /* 0x0009040001087983 */ /* 0x000ee80000300800 */
[----:B------:R-:W3:Y:S01]  /*15220*/  LDL.LU R9, [R1+0x900] ;  /* 0x0009000001097983 */ /* 0x000ee20000300800 */
[----:B------:R-:W-:-:S03]  /*15230*/  LOP3.LUT R25, R25, 0x50, RZ, 0x3c, !PT ;  /* 0x0000005019197812 */ /* 0x000fc600078e3cff */
[----:B------:R-:W3:Y:S04]  /*15240*/  LDL.LU R10, [R1+0x8fc] ;  /* 0x0008fc00010a7983 */ /* 0x000ee80000300800 */
[----:B------:R-:W-:Y:S04]  /*15250*/  STS.U16 [R4+UR5+0x7200], R18 ;  /* 0x0072001204007988 */ /* 0x000fe80008000405 */
[----:B------:R-:W3:Y:S04]  /*15260*/  LDL.LU R11, [R1+0x8f8] ;  /* 0x0008f800010b7983 */ /* 0x000ee80000300800 */
[----:B------:R-:W-:Y:S04]  /*15270*/  STS.U16 [R4+UR5+0x7280], R17 ;  /* 0x0072801104007988 */ /* 0x000fe80008000405 */
[----:B------:R-:W3:Y:S04]  /*15280*/  LDL.LU R12, [R1+0x8f4] ;  /* 0x0008f400010c7983 */ /* 0x000ee80000300800 */
[----:B------:R-:W-:Y:S04]  /*15290*/  STS.U16 [R4+UR5+0x7300], R16 ;  /* 0x0073001004007988 */ /* 0x000fe80008000405 */
[----:B------:R-:W3:Y:S04]  /*152a0*/  LDL.LU R13, [R1+0x8f0] ;  /* 0x0008f000010d7983 */ /* 0x000ee80000300800 */
[----:B------:R0:W-:Y:S04]  /*152b0*/  STS.U16 [R4+UR5+0x7380], R15 ;  /* 0x0073800f04007988 */ /* 0x0001e80008000405 */
[----:B------:R-:W3:Y:S04]  /*152c0*/  LDL.LU R14, [R1+0x8ec] ;  /* 0x0008ec00010e7983 */ /* 0x000ee80000300800 */
[----:B0-----:R-:W3:Y:S04]  /*152d0*/  LDL.LU R4, [R1+0x8e8] ;  /* 0x0008e80001047983 */ /* 0x001ee80000300800 */
[----:B--2---:R0:W-:Y:S04]  /*152e0*/  STS.U16 [R25+UR5+0x1400], R21 ;  /* 0x0014001519007988 */ /* 0x0041e80008000405 */
[----:B0-----:R-:W2:Y:S04]  /*152f0*/  LDL.LU R21, [R1+0x2578] ;  /* 0x0025780001157983 */ /* 0x001ea80000300800 */
[----:B--2---:R0:W-:Y:S04]  /*15300*/  STS.U16 [R25+UR5+0x1480], R21 ;  /* 0x0014801519007988 */ /* 0x0041e80008000405 */
[----:B0-----:R-:W2:Y:S04]  /*15310*/  LDL.LU R21, [R1+0x2574] ;  /* 0x0025740001157983 */ /* 0x001ea80000300800 */
[----:B--2---:R0:W-:Y:S04]  /*15320*/  STS.U16 [R25+UR5+0x1500], R21 ;  /* 0x0015001519007988 */ /* 0x0041e80008000405 */
[----:B---3--:R1:W-:Y:S04]  /*15330*/  STS.U16 [R25+UR5+0x1580], R22 ;  /* 0x0015801619007988 */ /* 0x0083e80008000405 */
[----:B----4-:R2:W-:Y:S04]  /*15340*/  STS.U16 [R25+UR5+0x1600], R0 ;  /* 0x0016000019007988 */ /* 0x0105e80008000405 */
[----:B------:R3:W-:Y:S04]  /*15350*/  STS.U16 [R25+UR5+0x1680], R3 ;  /* 0x0016800319007988 */ /* 0x0007e80008000405 */
[----:B0-----:R-:W4:Y:S04]  /*15360*/  LDL.LU R21, [R1+0x2570] ;  /* 0x0025700001157983 */ /* 0x001f280000300800 */
[----:B-1----:R-:W4:Y:S04]  /*15370*/  LDL.LU R22, [R1+0x256c] ;  /* 0x00256c0001167983 */ /* 0x002f280000300800 */
[----:B--2---:R-:W2:Y:S04]  /*15380*/  LDL.LU R0, [R1+0x2568] ;  /* 0x0025680001007983 */ /* 0x004ea80000300800 */
[----:B---3--:R-:W3:Y:S04]  /*15390*/  LDL.LU R3, [R1+0x2564] ;  /* 0x0025640001037983 */ /* 0x008ee80000300800 */
[----:B------:R0:W-:Y:S04]  /*153a0*/  STS.U16 [R25+UR5+0x1700], R26 ;  /* 0x0017001a19007988 */ /* 0x0001e80008000405 */
[----:B------:R1:W-:Y:S04]  /*153b0*/  STS.U16 [R25+UR5+0x1780], R27 ;  /* 0x0017801b19007988 */ /* 0x0003e80008000405 */
[----:B------:R-:W-:Y:S04]  /*153c0*/  STS.U16 [R25+UR5+0x3400], R29 ;  /* 0x0034001d19007988 */ /* 0x000fe80008000405 */
        /* <DEDUP_REMOVED lines=9> */
[----:B---3--:R0:W-:Y:S04]  /*15460*/  STS.U16 [R25+UR5+0x3600], R3 ;  /* 0x0036000319007988 */ /* 0x0081e80008000405 */
[----:B------:R1:W-:Y:S04]  /*15470*/  STS.U16 [R25+UR5+0x3680], R23 ;  /* 0x0036801719007988 */ /* 0x0003e80008000405 */
[----:B------:R3:W-:Y:S04]  /*15480*/  STS.U16 [R25+UR5+0x3700], R24 ;  /* 0x0037001819007988 */ /* 0x0007e80008000405 */
[----:B------:R0:W-:Y:S04]  /*15490*/  STS.U16 [R25+UR5+0x3780], R5 ;  /* 0x0037800519007988 */ /* 0x0001e80008000405 */
[----:B------:R1:W-:Y:S04]  /*154a0*/  STS.U16 [R25+UR5+0x5400], R8 ;  /* 0x0054000819007988 */ /* 0x0003e80008000405 */
[----:B------:R3:W-:Y:S04]  /*154b0*/  STS.U16 [R25+UR5+0x5480], R9 ;  /* 0x0054800919007988 */ /* 0x0007e80008000405 */
[----:B0-----:R-:W2:Y:S04]  /*154c0*/  LDL.LU R3, [R1+0xae8] ;  /* 0x000ae80001037983 */ /* 0x001ea80000300800 */
[----:B-1----:R-:W2:Y:S04]  /*154d0*/  LDL.LU R23, [R1+0x2560] ;  /* 0x0025600001177983 */ /* 0x002ea80000300800 */
[----:B---3--:R-:W3:Y:S04]  /*154e0*/  LDL.LU R24, [R1+0x255c] ;  /* 0x00255c0001187983 */ /* 0x008ee80000300800 */
[----:B------:R-:W2:Y:S04]  /*154f0*/  LDL.LU R5, [R1+0x2558] ;  /* 0x0025580001057983 */ /* 0x000ea80000300800 */
[----:B------:R-:W2:Y:S04]  /*15500*/  LDL.LU R8, [R1+0x2554] ;  /* 0x0025540001087983 */ /* 0x000ea80000300800 */
[----:B------:R-:W2:Y:S04]  /*15510*/  LDL.LU R9, [R1+0x2550] ;  /* 0x0025500001097983 */ /* 0x000ea80000300800 */
        /* <DEDUP_REMOVED lines=9> */
[----:B----4-:R-:W4:Y:S04]  /*155b0*/  LDL.LU R14, [R1+0x253c] ;  /* 0x00253c00010e7983 */ /* 0x010f280000300800 */
[----:B------:R0:W-:Y:S01]  /*155c0*/  STS.U16 [R25+UR5+0x5780], R4 ;  /* 0x0057800419007988 */ /* 0x0001e20008000405 */
[----:B------:R-:W-:-:S05]  /*155d0*/  IMAD.SHL.U32 R28, R28, 0x2, RZ ;  /* 0x000000021c1c7824 */ /* 0x000fca00078e00ff */
[----:B------:R-:W-:Y:S01]  /*155e0*/  LOP3.LUT R28, R28, 0x60, RZ, 0x3c, !PT ;  /* 0x000000601c1c7812 */ /* 0x000fe200078e3cff */
[----:B0-----:R-:W3:Y:S04]  /*155f0*/  LDL R4, [R1+0x13cc] ;  /* 0x0013cc0001047983 */ /* 0x001ee80000100800 */
[----:B----4-:R-:W-:Y:S04]  /*15600*/  STS.U16 [R25+UR5+0x7400], R14 ;  /* 0x0074000e19007988 */ /* 0x010fe80008000405 */
[----:B--2---:R-:W-:Y:S04]  /*15610*/  STS.U16 [R25+UR5+0x7480], R13 ;  /* 0x0074800d19007988 */ /* 0x004fe80008000405 */
[----:B------:R-:W-:Y:S04]  /*15620*/  STS.U16 [R25+UR5+0x7500], R12 ;  /* 0x0075000c19007988 */ /* 0x000fe80008000405 */
[----:B------:R-:W-:Y:S04]  /*15630*/  STS.U16 [R25+UR5+0x7580], R11 ;  /* 0x0075800b19007988 */ /* 0x000fe80008000405 */
[----:B------:R-:W-:Y:S04]  /*15640*/  STS.U16 [R25+UR5+0x7600], R10 ;  /* 0x0076000a19007988 */ /* 0x000fe80008000405 */
[----:B------:R-:W-:Y:S04]  /*15650*/  STS.U16 [R25+UR5+0x7680], R9 ;  /* 0x0076800919007988 */ /* 0x000fe80008000405 */
[----:B------:R-:W-:Y:S04]  /*15660*/  STS.U16 [R25+UR5+0x7700], R8 ;  /* 0x0077000819007988 */ /* 0x000fe80008000405 */
[----:B------:R0:W-:Y:S04]  /*15670*/  STS.U16 [R25+UR5+0x7780], R5 ;  /* 0x0077800519007988 */ /* 0x0001e80008000405 */
[----:B------:R1:W-:Y:S04]  /*15680*/  STS.U16 [R28+UR5+0x1800], R26 ;  /* 0x0018001a1c007988 */ /* 0x0003e80008000405 */
[----:B------:R2:W-:Y:S04]  /*15690*/  STS.U16 [R28+UR5+0x1880], R27 ;  /* 0x0018801b1c007988 */ /* 0x0005e80008000405 */
[----:B------:R4:W-:Y:S04]  /*156a0*/  STS.U16 [R28+UR5+0x1900], R2 ;  /* 0x001900021c007988 */ /* 0x0009e80008000405 */
[----:B------:R1:W-:Y:S04]  /*156b0*/  STS.U16 [R28+UR5+0x1980], R29 ;  /* 0x0019801d1c007988 */ /* 0x0003e80008000405 */
[----:B------:R1:W-:Y:S04]  /*156c0*/  STS.U16 [R28+UR5+0x1a00], R7 ;  /* 0x001a00071c007988 */ /* 0x0003e80008000405 */
[----:B0-----:R-:W3:Y:S04]  /*156d0*/  LDL.LU R25, [R1+0x2538] ;  /* 0x0025380001197983 */ /* 0x001ee80000300800 */
[----:B------:R-:W3:Y:S04]  /*156e0*/  LDL R5, [R1+0x1388] ;  /* 0x0013880001057983 */ /* 0x000ee80000100800 */
[----:B-1----:R-:W3:Y:S04]  /*156f0*/  LDL.LU R26, [R1+0x2534] ;  /* 0x00253400011a7983 */ /* 0x002ee80000300800 */
[----:B--2---:R-:W2:Y:S04]  /*15700*/  LDL.LU R27, [R1+0x2530] ;  /* 0x00253000011b7983 */ /* 0x004ea80000300800 */
[----:B----4-:R-:W4:Y:S04]  /*15710*/  LDL R2, [R1+0x13ec] ;  /* 0x0013ec0001027983 */ /* 0x010f280000100800 */
[----:B------:R-:W2:Y:S04]  /*15720*/  LDL.LU R29, [R1+0x252c] ;  /* 0x00252c00011d7983 */ /* 0x000ea80000300800 */
[----:B------:R-:W2:Y:S04]  /*15730*/  LDL.LU R7, [R1+0x2528] ;  /* 0x0025280001077983 */ /* 0x000ea80000300800 */
[----:B------:R0:W-:Y:S04]  /*15740*/  STS.U16 [R28+UR5+0x1a80], R6 ;  /* 0x001a80061c007988 */ /* 0x0001e80008000405 */
[----:B0-----:R-:W2:Y:S04]  /*15750*/  LDL.LU R6, [R1+0x2524] ;  /* 0x0025240001067983 */ /* 0x001ea80000300800 */
[----:B------:R0:W-:Y:S04]  /*15760*/  STS.U16 [R28+UR5+0x1b00], R3 ;  /* 0x001b00031c007988 */ /* 0x0001e80008000405 */
[----:B0-----:R-:W4:Y:S01]  /*15770*/  LDL.LU R3, [R1+0x2520] ;  /* 0x0025200001037983 */ /* 0x001f220000300800 */
[----:B--2---:R-:W-:-:S06]  /*15780*/  PRMT R6, RZ, 0x7610, R6 ;  /* 0x00007610ff067816 */ /* 0x004fcc0000000006 */
[----:B---3--:R-:W2:Y:S04]  /*15790*/  @!P0 LDG.E.U16 R6, desc[UR8][R4.64] ;  /* 0x0000000804068981 */ /* 0x008ea8000c1e1500 */
[----:B----4-:R0:W-:Y:S04]  /*157a0*/  STS.U16 [R28+UR5+0x1b80], R3 ;  /* 0x001b80031c007988 */ /* 0x0101e80008000405 */
[----:B0-----:R-:W3:Y:S04]  /*157b0*/  LDL.LU R28, [R1+0x251c] ;  /* 0x00251c00011c7983 */ /* 0x001ee80000300800 */
[----:B------:R-:W4:Y:S04]  /*157c0*/  LDL.LU R3, [R1+0x2518] ;  /* 0x0025180001037983 */ /* 0x000f280000300800 */
[----:B--2---:R0:W-:Y:S04]  /*157d0*/  STL [R1+0x20], R6 ;  /* 0x0000200601007387 */ /* 0x0041e80000100800 */
[----:B0-----:R-:W2:Y:S04]  /*157e0*/  LDL.LU R6, [R1+0x2514] ;  /* 0x0025140001067983 */ /* 0x001ea80000300800 */
[----:B------:R-:W2:Y:S04]  /*157f0*/  LDL R4, [R1+0x13bc] ;  /* 0x0013bc0001047983 */ /* 0x000ea80000100800 */
[----:B------:R-:W2:Y:S01]  /*15800*/  LDL R5, [R1+0x13dc] ;  /* 0x0013dc0001057983 */ /* 0x000ea20000100800 */
[----:B----4-:R-:W-:-:S02]  /*15810*/  PRMT R3, RZ, 0x7610, R3 ;  /* 0x00007610ff037816 */ /* 0x010fc40000000003 */
[----:B--2---:R-:W-:-:S04]  /*15820*/  @!P0 LOP3.LUT R5, R5, R4, RZ, 0x3c, !PT ;  /* 0x0000000405058212 */ /* 0x004fc800078e3cff */
[----:B------:R-:W-:-:S04]  /*15830*/  @!P0 LOP3.LUT R4, R5, R4, RZ, 0x3c, !PT ;  /* 0x0000000405048212 */ /* 0x000fc800078e3cff */
[----:B------:R-:W-:-:S05]  /*15840*/  @!P0 LOP3.LUT R5, R5, R4, RZ, 0x3c, !PT ;  /* 0x0000000405058212 */ /* 0x000fca00078e3cff */
[----:B------:R-:W2:Y:S04]  /*15850*/  @!P0 LDG.E.U16 R3, desc[UR8][R4.64] ;  /* 0x0000000804038981 */ /* 0x000ea8000c1e1500 */
[----:B--2---:R0:W-:Y:S04]  /*15860*/  STL [R1+0x1c], R3 ;  /* 0x00001c0301007387 */ /* 0x0041e80000100800 */
[----:B0-----:R-:W2:Y:S04]  /*15870*/  LDL.LU R3, [R1+0x2510] ;  /* 0x0025100001037983 */ /* 0x001ea80000300800 */
[----:B------:R-:W4:Y:S04]  /*15880*/  LDL R4, [R1+0x13b8] ;  /* 0x0013b80001047983 */ /* 0x000f280000100800 */
[----:B------:R-:W4:Y:S01]  /*15890*/  LDL R5, [R1+0x13e4] ;  /* 0x0013e40001057983 */ /* 0x000f220000100800 */
[----:B---3--:R-:W-:-:S02]  /*158a0*/  PRMT R28, RZ, 0x7610, R28 ;  /* 0x00007610ff1c7816 */ /* 0x008fc4000000001c */
[----:B----4-:R-:W-:-:S04]  /*158b0*/  @!P0 LOP3.LUT R5, R5, R4, RZ, 0x3c, !PT ;  /* 0x0000000405058212 */ /* 0x010fc800078e3cff */
[----:B------:R-:W-:-:S04]  /*158c0*/  @!P0 LOP3.LUT R4, R5, R4, RZ, 0x3c, !PT ;  /* 0x0000000405048212 */ /* 0x000fc800078e3cff */
[----:B------:R-:W-:-:S05]  /*158d0*/  @!P0 LOP3.LUT R5, R5, R4, RZ, 0x3c, !PT ;  /* 0x0000000405058212 */ /* 0x000fca00078e3cff */
[----:B------:R-:W3:Y:S01]  /*158e0*/  @!P0 LDG.E.U16 R28, desc[UR8][R4.64] ;  /* 0x00000008041c8981 */ /* 0x000ee2000c1e1500 */
[----:B--2---:R-:W-:-:S03]  /*158f0*/  PRMT R3, RZ, 0x7610, R3 ;  /* 0x00007610ff037816 */ /* 0x004fc60000000003 */
[----:B---3--:R0:W-:Y:S04]  /*15900*/  STL [R1+0x18], R28 ;  /* 0x0000181c01007387 */ /* 0x0081e80000100800 */
[----:B0-----:R-:W2:Y:S04]  /*15910*/  LDL.LU R28, [R1+0x250c] ;  /* 0x00250c00011c7983 */ /* 0x001ea80000300800 */
[----:B------:R-:W3:Y:S01]  /*15920*/  LDL R5, [R1+0x13c0] ;  /* 0x0013c00001057983 */ /* 0x000ee20000100800 */
[----:B------:R-:W-:-:S03]  /*15930*/  @!P0 IMAD.MOV.U32 R4, RZ, RZ, R2 ;  /* 0x000000ffff048224 */ /* 0x000fc600078e0002 */
[----:B------:R-:W4:Y:S04]  /*15940*/  LDL R2, [R1+0x1414] ;  /* 0x0014140001027983 */ /* 0x000f280000100800 */
[----:B---3--:R0:W3:Y:S04]  /*15950*/  @!P0 LDG.E.U16 R3, desc[UR8][R4.64] ;  /* 0x0000000804038981 */ /* 0x0080e8000c1e1500 */
[----:B------:R-:W0:Y:S04]  /*15960*/  LDL R4, [R1+0x13c4] ;  /* 0x0013c40001047983 */ /* 0x000e280000100800 */
[----:B------:R-:W0:Y:S01]  /*15970*/  LDL R5, [R1+0x13f4] ;  /* 0x0013f40001057983 */ /* 0x000e220000100800 */
[----:B--2---:R-:W-:-:S02]  /*15980*/  PRMT R28, RZ, 0x7610, R28 ;  /* 0x00007610ff1c7816 */ /* 0x004fc4000000001c */
[----:B0-----:R-:W-:-:S04]  /*15990*/  @!P0 LOP3.LUT R5, R5, R4, RZ, 0x3c, !PT ;  /* 0x0000000405058212 */ /* 0x001fc800078e3cff */
[----:B------:R-:W-:-:S04]  /*159a0*/  @!P0 LOP3.LUT R4, R5, R4, RZ, 0x3c, !PT ;  /* 0x0000000405048212 */ /* 0x000fc800078e3cff */
[----:B------:R-:W-:-:S05]  /*159b0*/  @!P0 LOP3.LUT R5, R5, R4, RZ, 0x3c, !PT ;  /* 0x0000000405058212 */ /* 0x000fca00078e3cff */
[----:B------:R-:W2:Y:S04]  /*159c0*/  @!P0 LDG.E.U16 R28, desc[UR8][R4.64] ;  /* 0x00000008041c8981 */ /* 0x000ea8000c1e1500 */
[----:B---3--:R-:W-:Y:S04]  /*159d0*/  STL [R1+0x2490], R3 ;  /* 0x0024900301007387 */ /* 0x008fe80000100800 */
[----:B--2---:R0:W-:Y:S04]  /*159e0*/  STL [R1+0x10], R28 ;  /* 0x0000101c01007387 */ /* 0x0041e80000100800 */
[----:B0-----:R-:W2:Y:S04]  /*159f0*/  LDL.LU R28, [R1+0x2508] ;  /* 0x00250800011c7983 */ /* 0x001ea80000300800 */
[----:B------:R-:W3:Y:S04]  /*15a00*/  LDL R4, [R1+0x13c8] ;  /* 0x0013c80001047983 */ /* 0x000ee80000100800 */
[----:B------:R-:W3:Y:S01]  /*15a10*/  LDL R5, [R1+0x13fc] ;  /* 0x0013fc0001057983 */ /* 0x000ee20000100800 */
[----:B------:R-:W-:-:S02]  /*15a20*/  PRMT R0, RZ, 0x7610, R0 ;  /* 0x00007610ff007816 */ /* 0x000fc40000000000 */
[----:B---3--:R-:W-:-:S04]  /*15a30*/  @!P0 LOP3.LUT R5, R5, R4, RZ, 0x3c, !PT ;  /* 0x0000000405058212 */ /* 0x008fc800078e3cff */
[----:B------:R-:W-:-:S04]  /*15a40*/  @!P0 LOP3.LUT R4, R5, R4, RZ, 0x3c, !PT ;  /* 0x0000000405048212 */ /* 0x000fc800078e3cff */
[----:B------:R-:W-:-:S05]  /*15a50*/  @!P0 LOP3.LUT R5, R5, R4, RZ, 0x3c, !PT ;  /* 0x0000000405058212 */ /* 0x000fca00078e3cff */
[----:B------:R0:W3:Y:S04]  /*15a60*/  @!P0 LDG.E.U16 R0, desc[UR8][R4.64] ;  /* 0x0000000804008981 */ /* 0x0000e8000c1e1500 */
[----:B------:R-:W0:Y:S04]  /*15a70*/  LDL R4, [R1+0x13d0] ;  /* 0x0013d00001047983 */ /* 0x000e280000100800 */
[----:B------:R-:W0:Y:S01]  /*15a80*/  LDL R5, [R1+0x1404] ;  /* 0x0014040001057983 */ /* 0x000e220000100800 */
[----:B------:R-:W-:Y:S02]  /*15a90*/  PRMT R7, RZ, 0x7610, R7 ;  /* 0x00007610ff077816 */ /* 0x000fe40000000007 */
[----:B0-----:R-:W-:-:S04]  /*15aa0*/  @!P0 LOP3.LUT R5, R5, R4, RZ, 0x3c, !PT ;  /* 0x0000000405058212 */ /* 0x001fc800078e3cff */
[----:B------:R-:W-:-:S04]  /*15ab0*/  @!P0 LOP3.LUT R4, R5, R4, RZ, 0x3c, !PT ;  /* 0x0000000405048212 */ /* 0x000fc800078e3cff */
[----:B------:R-:W-:-:S05]  /*15ac0*/  @!P0 LOP3.LUT R5, R5, R4, RZ, 0x3c, !PT ;  /* 0x0000000405058212 */ /* 0x000fca00078e3cff */
[----:B------:R-:W2:Y:S04]  /*15ad0*/  @!P0 LDG.E.U16 R7, desc[UR8][R4.64] ;  /* 0x0000000804078981 */ /* 0x000ea8000c1e1500 */
[----:B---3--:R0:W-:Y:S04]  /*15ae0*/  STL [R1+0x2494], R0 ;  /* 0x0024940001007387 */ /* 0x0081e80000100800 */
[----:B0-----:R-:W3:Y:S04]  /*15af0*/  LDL R0, [R1+0x140c] ;  /* 0x00140c0001007983 */ /* 0x001ee80000100800 */
[----:B--2---:R0:W-:Y:S04]  /*15b00*/  STL [R1+0x8], R7 ;  /* 0x0000080701007387 */ /* 0x0041e80000100800 */
[----:B0-----:R-:W2:Y:S04]  /*15b10*/  LDL.LU R7, [R1+0x2504] ;  /* 0x0025040001077983 */ /* 0x001ea80000300800 */
[----:B------:R-:W2:Y:S01]  /*15b20*/  LDL R5, [R1+0x13d4] ;  /* 0x0013d40001057983 */ /* 0x000ea20000100800 */
[----:B------:R-:W-:Y:S01]  /*15b30*/  PRMT R28, RZ, 0x7610, R28 ;  /* 0x00007610ff1c7816 */ /* 0x000fe2000000001c */
[----:B---3--:R-:W-:Y:S01]  /*15b40*/  @!P0 IMAD.MOV.U32 R4, RZ, RZ, R0 ;  /* 0x000000ffff048224 */ /* 0x008fe200078e0000 */
[----:B------:R-:W-:Y:S01]  /*15b50*/  PRMT R3, RZ, 0x7610, R3 ;  /* 0x00007610ff037816 */ /* 0x000fe20000000003 */
[----:B------:R-:W3:Y:S04]  /*15b60*/  LDL R0, [R1+0x142c] ;  /* 0x00142c0001007983 */ /* 0x000ee80000100800 */
[----:B--2---:R4:W2:Y:S04]  /*15b70*/  @!P0 LDG.E.U16 R28, desc[UR8][R4.64] ;  /* 0x00000008041c8981 */ /* 0x0048a8000c1e1500 */
[----:B------:R-:W3:Y:S01]  /*15b80*/  LDL R5, [R1+0x13d8] ;  /* 0x0013d80001057983 */ /* 0x000ee20000100800 */
[----:B----4-:R-:W-:-:S03]  /*15b90*/  @!P0 IMAD.MOV.U32 R4, RZ, RZ, R2 ;  /* 0x000000ffff048224 */ /* 0x010fc600078e0002 */
[----:B--2---:R0:W-:Y:S01]  /*15ba0*/  STL [R1+0x2498], R28 ;  /* 0x0024981c01007387 */ /* 0x0041e20000100800 */
[----:B------:R-:W-:-:S03]  /*15bb0*/  PRMT R29, RZ, 0x7610, R29 ;  /* 0x00007610ff1d7816 */ /* 0x000fc6000000001d */
[----:B------:R-:W2:Y:S04]  /*15bc0*/  LDL R2, [R1+0x1434] ;  /* 0x0014340001027983 */ /* 0x000ea80000100800 */
[----:B---3--:R1:W3:Y:S04]  /*15bd0*/  @!P0 LDG.E.U16 R3, desc[UR8][R4.64] ;  /* 0x0000000804038981 */ /* 0x0082e8000c1e1500 */
[----:B0-----:R-:W4:Y:S04]  /*15be0*/  LDL R28, [R1+0x13f8] ;  /* 0x0013f800011c7983 */ /* 0x001f280000100800 */
[----:B------:R-:W1:Y:S04]  /*15bf0*/  LDL R4, [R1+0x13e0] ;  /* 0x0013e00001047983 */ /* 0x000e680000100800 */
[----:B------:R-:W1:Y:S02]  /*15c00*/  LDL R5, [R1+0x141c] ;  /* 0x00141c0001057983 */ /* 0x000e640000100800 */
[----:B-1----:R-:W-:-:S04]  /*15c10*/  @!P0 LOP3.LUT R5, R5, R4, RZ, 0x3c, !PT ;  /* 0x0000000405058212 */ /* 0x002fc800078e3cff */
[----:B------:R-:W-:-:S04]  /*15c20*/  @!P0 LOP3.LUT R4, R5, R4, RZ, 0x3c, !PT ;  /* 0x0000000405048212 */ /* 0x000fc800078e3cff */
[----:B------:R-:W-:Y:S01]  /*15c30*/  @!P0 LOP3.LUT R5, R5, R4, RZ, 0x3c, !PT ;  /* 0x0000000405058212 */ /* 0x000fe200078e3cff */
[----:B---3--:R0:W-:Y:S04]  /*15c40*/  STL [R1+0x249c], R3 ;  /* 0x00249c0301007387 */ /* 0x0081e80000100800 */
[----:B------:R1:W3:Y:S04]  /*15c50*/  @!P0 LDG.E.U16 R29, desc[UR8][R4.64] ;  /* 0x00000008041d8981 */ /* 0x0002e8000c1e1500 */
[----:B0-----:R-:W2:Y:S04]  /*15c60*/  LDL R3, [R1+0x13f0] ;  /* 0x0013f00001037983 */ /* 0x001ea80000100800 */
[----:B------:R-:W1:Y:S04]  /*15c70*/  LDL R4, [R1+0x13e8] ;  /* 0x0013e80001047983 */ /* 0x000e680000100800 */
[----:B------:R-:W1:Y:S01]  /*15c80*/  LDL R5, [R1+0x1424] ;  /* 0x0014240001057983 */ /* 0x000e620000100800 */
[----:B------:R-:W-:-:S02]  /*15c90*/  PRMT R27, RZ, 0x7610, R27 ;  /* 0x00007610ff1b7816 */ /* 0x000fc4000000001b */
[----:B------:R-:W-:Y:S02]  /*15ca0*/  PRMT R26, RZ, 0x7610, R26 ;  /* 0x00007610ff1a7816 */ /* 0x000fe4000000001a */
[----:B------:R-:W-:Y:S02]  /*15cb0*/  PRMT R25, RZ, 0x7610, R25 ;  /* 0x00007610ff197816 */ /* 0x000fe40000000019 */
[----:B-1----:R-:W-:-:S04]  /*15cc0*/  @!P0 LOP3.LUT R5, R5, R4, RZ, 0x3c, !PT ;  /* 0x0000000405058212 */ /* 0x002fc800078e3cff */
[----:B------:R-:W-:-:S04]  /*15cd0*/  @!P0 LOP3.LUT R4, R5, R4, RZ, 0x3c, !PT ;  /* 0x0000000405048212 */ /* 0x000fc800078e3cff */
[----:B------:R-:W-:-:S05]  /*15ce0*/  @!P0 LOP3.LUT R5, R5, R4, RZ, 0x3c, !PT ;  /* 0x0000000405058212 */ /* 0x000fca00078e3cff */
[----:B------:R0:W3:Y:S02]  /*15cf0*/  @!P0 LDG.E.U16 R27, desc[UR8][R4.64] ;  /* 0x00000008041b8981 */ /* 0x0000e4000c1e1500 */
[----:B0-----:R-:W-:Y:S02]  /*15d00*/  @!P0 IMAD.MOV.U32 R4, RZ, RZ, R0 ;  /* 0x000000ffff048224 */ /* 0x001fe400078e0000 */
[----:B--2---:R-:W-:-:S05]  /*15d10*/  @!P0 IMAD.MOV.U32 R5, RZ, RZ, R3 ;  /* 0x000000ffff058224 */ /* 0x004fca00078e0003 */
[----:B------:R0:W2:Y:S02]  /*15d20*/  @!P0 LDG.E.U16 R26, desc[UR8][R4.64] ;  /* 0x00000008041a8981 */ /* 0x0000a4000c1e1500 */
[----:B0-----:R-:W-:Y:S02]  /*15d30*/  @!P0 IMAD.MOV.U32 R4, RZ, RZ, R2 ;  /* 0x000000ffff048224 */ /* 0x001fe400078e0002 */
[----:B----4-:R-:W-:-:S05]  /*15d40*/  @!P0 IMAD.MOV.U32 R5, RZ, RZ, R28 ;  /* 0x000000ffff058224 */ /* 0x010fca00078e001c */
[----:B------:R-:W4:Y:S04]  /*15d50*/  @!P0 LDG.E.U16 R25, desc[UR8][R4.64] ;  /* 0x0000000804198981 */ /* 0x000f28000c1e1500 */
[----:B---3--:R-:W-:Y:S04]  /*15d60*/  STL [R1+0x24a0], R29 ;  /* 0x0024a01d01007387 */ /* 0x008fe80000100800 */
[----:B------:R0:W-:Y:S04]  /*15d70*/  STL [R1+0x24a4], R27 ;  /* 0x0024a41b01007387 */ /* 0x0001e80000100800 */
[----:B------:R-:W3:Y:S04]  /*15d80*/  LDL R3, [R1+0x1408] ;  /* 0x0014080001037983 */ /* 0x000ee80000100800 */
[----:B------:R-:W3:Y:S04]  /*15d90*/  LDL R0, [R1+0x1444] ;  /* 0x0014440001007983 */ /* 0x000ee80000100800 */
[----:B0-----:R-:W3:Y:S04]  /*15da0*/  LDL R27, [R1+0x143c] ;  /* 0x00143c00011b7983 */ /* 0x001ee80000100800 */
[----:B--2---:R0:W-:Y:S04]  /*15db0*/  STL [R1+0x24a8], R26 ;  /* 0x0024a81a01007387 */ /* 0x0041e80000100800 */
[----:B------:R-:W2:Y:S04]  /*15dc0*/  LDL R29, [R1+0x144c] ;  /* 0x00144c00011d7983 */ /* 0x000ea80000100800 */
[----:B------:R-:W2:Y:S04]  /*15dd0*/  LDL R28, [R1+0x1418] ;  /* 0x00141800011c7983 */ /* 0x000ea80000100800 */
[----:B------:R-:W2:Y:S04]  /*15de0*/  LDL R2, [R1+0x1454] ;  /* 0x0014540001027983 */ /* 0x000ea80000100800 */
[----:B0-----:R-:W2:Y:S04]  /*15df0*/  LDL R26, [R1+0x1400] ;  /* 0x00140000011a7983 */ /* 0x001ea80000100800 */
[----:B----4-:R0:W-:Y:S04]  /*15e00*/  STL [R1+0x24ac], R25 ;  /* 0x0024ac1901007387 */ /* 0x0101e80000100800 */
[----:B0-----:R-:W4:Y:S01]  /*15e10*/  LDL R25, [R1+0x1410] ;  /* 0x0014100001197983 */ /* 0x001f220000100800 */
[----:B------:R-:W-:-:S02]  /*15e20*/  PRMT R24, RZ, 0x7610, R24 ;  /* 0x00007610ff187816 */ /* 0x000fc40000000018 */
[----:B------:R-:W-:Y:S01]  /*15e30*/  PRMT R23, RZ, 0x7610, R23 ;  /* 0x00007610ff177816 */ /* 0x000fe20000000017 */
[----:B---3--:R-:W-:Y:S02]  /*15e40*/  @!P0 IMAD.MOV.U32 R4, RZ, RZ, R27 ;  /* 0x000000ffff048224 */ /* 0x008fe400078e001b */
[----:B------:R-:W3:Y:S01]  /*15e50*/  LDL R27, [R1+0x1420] ;  /* 0x00142000011b7983 */ /* 0x000ee20000100800 */
[----:B--2---:R-:W-:-:S03]  /*15e60*/  @!P0 IMAD.MOV.U32 R5, RZ, RZ, R26 ;  /* 0x000000ffff058224 */ /* 0x004fc600078e001a */
[----:B------:R-:W2:Y:S04]  /*15e70*/  LDL R26, [R1+0x145c] ;  /* 0x00145c00011a7983 */ /* 0x000ea80000100800 */
[----:B------:R0:W2:Y:S01]  /*15e80*/  @!P0 LDG.E.U16 R24, desc[UR8][R4.64] ;  /* 0x0000000804188981 */ /* 0x0000a2000c1e1500 */
[----:B------:R-:W-:Y:S01]  /*15e90*/  PRMT R22, RZ, 0x7610, R22 ;  /* 0x00007610ff167816 */ /* 0x000fe20000000016 */
[----:B0-----:R-:W-:Y:S02]  /*15ea0*/  @!P0 IMAD.MOV.U32 R4, RZ, RZ, R0 ;  /* 0x000000ffff048224 */ /* 0x001fe400078e0000 */
[----:B------:R-:W-:-:S05]  /*15eb0*/  @!P0 IMAD.MOV.U32 R5, RZ, RZ, R3 ;  /* 0x000000ffff058224 */ /* 0x000fca00078e0003 */
[----:B------:R0:W2:Y:S02]  /*15ec0*/  @!P0 LDG.E.U16 R23, desc[UR8][R4.64] ;  /* 0x0000000804178981 */ /* 0x0000a4000c1e1500 */
[----:B0-----:R-:W-:Y:S02]  /*15ed0*/  @!P0 IMAD.MOV.U32 R4, RZ, RZ, R29 ;  /* 0x000000ffff048224 */ /* 0x001fe400078e001d */
[----:B----4-:R-:W-:-:S05]  /*15ee0*/  @!P0 IMAD.MOV.U32 R5, RZ, RZ, R25 ;  /* 0x000000ffff058224 */ /* 0x010fca00078e0019 */
[----:B------:R0:W4:Y:S01]  /*15ef0*/  @!P0 LDG.E.U16 R22, desc[UR8][R4.64] ;  /* 0x0000000804168981 */ /* 0x000122000c1e1500 */
[----:B------:R-:W-:Y:S02]  /*15f00*/  PRMT R21, RZ, 0x7610, R21 ;  /* 0x00007610ff157816 */ /* 0x000fe40000000015 */
[----:B------:R-:W-:Y:S01]  /*15f10*/  PRMT R20, RZ, 0x7610, R20 ;  /* 0x00007610ff147816 */ /* 0x000fe20000000014 */
[----:B0-----:R-:W-:Y:S02]  /*15f20*/  @!P0 IMAD.MOV.U32 R4, RZ, RZ, R2 ;  /* 0x000000ffff048224 */ /* 0x001fe400078e0002 */
[----:B------:R-:W-:-:S05]  /*15f30*/  @!P0 IMAD.MOV.U32 R5, RZ, RZ, R28 ;  /* 0x000000ffff058224 */ /* 0x000fca00078e001c */
[----:B------:R3:W4:Y:S02]  /*15f40*/  @!P0 LDG.E.U16 R21, desc[UR8][R4.64] ;  /* 0x0000000804158981 */ /* 0x000724000c1e1500 */
[----:B---3--:R-:W-:Y:S02]  /*15f50*/  @!P0 IMAD.MOV.U32 R5, RZ, RZ, R27 ;  /* 0x000000ffff058224 */ /* 0x008fe400078e001b */
[----:B--2---:R-:W-:-:S05]  /*15f60*/  @!P0 IMAD.MOV.U32 R4, RZ, RZ, R26 ;  /* 0x000000ffff048224 */ /* 0x004fca00078e001a */
[----:B------:R-:W2:Y:S04]  /*15f70*/  @!P0 LDG.E.U16 R20, desc[UR8][R4.64] ;  /* 0x0000000804148981 */ /* 0x000ea8000c1e1500 */
[----:B------:R0:W-:Y:S04]  /*15f80*/  STL [R1+0x24b0], R24 ;  /* 0x0024b01801007387 */ /* 0x0001e80000100800 */
[----:B------:R-:W3:Y:S04]  /*15f90*/  LDL R3, [R1+0x1428] ;  /* 0x0014280001037983 */ /* 0x000ee80000100800 */
[----:B------:R-:W3:Y:S04]  /*15fa0*/  LDL R0, [R1+0x1464] ;  /* 0x0014640001007983 */ /* 0x000ee80000100800 */
[----:B------:R1:W-:Y:S04]  /*15fb0*/  STL [R1+0x24b4], R23 ;  /* 0x0024b41701007387 */ /* 0x0003e80000100800 */
[----:B----4-:R4:W-:Y:S04]  /*15fc0*/  STL [R1+0x24b8], R22 ;  /* 0x0024b81601007387 */ /* 0x0109e80000100800 */
[----:B------:R-:W3:Y:S04]  /*15fd0*/  LDL R25, [R1+0x1430] ;  /* 0x0014300001197983 */ /* 0x000ee80000100800 */
[----:B------:R-:W3:Y:S04]  /*15fe0*/  LDL R2, [R1+0x146c] ;  /* 0x00146c0001027983 */ /* 0x000ee80000100800 */
[----:B------:R2:W-:Y:S04]  /*15ff0*/  STL [R1+0x24bc], R21 ;  /* 0x0024bc1501007387 */ /* 0x0005e80000100800 */
[----:B0-----:R-:W3:Y:S04]  /*16000*/  LDL R24, [R1+0x1438] ;  /* 0x0014380001187983 */ /* 0x001ee80000100800 */
[----:B-1----:R-:W3:Y:S04]  /*16010*/  LDL R23, [R1+0x1474] ;  /* 0x0014740001177983 */ /* 0x002ee80000100800 */
[----:B--2---:R0:W-:Y:S04]  /*16020*/  STL [R1+0x24c0], R20 ;  /* 0x0024c01401007387 */ /* 0x0041e80000100800 */
[----:B----4-:R-:W2:Y:S04]  /*16030*/  LDL R22, [R1+0x1458] ;  /* 0x0014580001167983 */ /* 0x010ea80000100800 */
[----:B------:R-:W4:Y:S01]  /*16040*/  LDL R21, [R1+0x1494] ;  /* 0x0014940001157983 */ /* 0x000f220000100800 */
[----:B------:R-:W-:Y:S01]  /*16050*/  PRMT R19, RZ, 0x7610, R19 ;  /* 0x00007610ff137816 */ /* 0x000fe20000000013 */
[----:B---3--:R-:W-:-:S02]  /*16060*/  @!P0 IMAD.MOV.U32 R4, RZ, RZ, R0 ;  /* 0x000000ffff048224 */ /* 0x008fc400078e0000 */
[----:B------:R-:W-:Y:S01]  /*16070*/  @!P0 IMAD.MOV.U32 R5, RZ, RZ, R3 ;  /* 0x000000ffff058224 */ /* 0x000fe200078e0003 */
[----:B------:R-:W-:Y:S02]  /*16080*/  PRMT R18, RZ, 0x7610, R18 ;  /* 0x00007610ff127816 */ /* 0x000fe40000000012 */
[----:B------:R-:W-:Y:S02]  /*16090*/  PRMT R17, RZ, 0x7610, R17 ;  /* 0x00007610ff117816 */ /* 0x000fe40000000011 */
[----:B------:R-:W-:Y:S01]  /*160a0*/  PRMT R16, RZ, 0x7610, R16 ;  /* 0x00007610ff107816 */ /* 0x000fe20000000010 */
[----:B------:R-:W3:Y:S04]  /*160b0*/  LDL R3, [R1+0x1478] ;  /* 0x0014780001037983 */ /* 0x000ee80000100800 */
[----:B------:R1:W3:Y:S04]  /*160c0*/  @!P0 LDG.E.U16 R19, desc[UR8][R4.64] ;  /* 0x0000000804138981 */ /* 0x0002e8000c1e1500 */
[----:B------:R-:W3:Y:S01]  /*160d0*/  LDL R0, [R1+0x14a4] ;  /* 0x0014a40001007983 */ /* 0x000ee20000100800 */
[----:B-1----:R-:W-:-:S02]  /*160e0*/  @!P0 IMAD.MOV.U32 R5, RZ, RZ, R25 ;  /* 0x000000ffff058224 */ /* 0x002fc400078e0019 */
[----:B------:R-:W-:-:S05]  /*160f0*/  @!P0 IMAD.MOV.U32 R4, RZ, RZ, R2 ;  /* 0x000000ffff048224 */ /* 0x000fca00078e0002 */
[----:B------:R1:W3:Y:S02]  /*16100*/  @!P0 LDG.E.U16 R18, desc[UR8][R4.64] ;  /* 0x0000000804128981 */ /* 0x0002e4000c1e1500 */
[----:B-1----:R-:W-:Y:S02]  /*16110*/  @!P0 IMAD.MOV.U32 R5, RZ, RZ, R24 ;  /* 0x000000ffff058224 */ /* 0x002fe400078e0018 */
[----:B------:R-:W-:-:S05]  /*16120*/  @!P0 IMAD.MOV.U32 R4, RZ, RZ, R23 ;  /* 0x000000ffff048224 */ /* 0x000fca00078e0017 */
[----:B------:R2:W3:Y:S02]  /*16130*/  @!P0 LDG.E.U16 R17, desc[UR8][R4.64] ;  /* 0x0000000804118981 */ /* 0x0004e4000c1e1500 */
[----:B--2---:R-:W-:Y:S02]  /*16140*/  @!P0 IMAD.MOV.U32 R5, RZ, RZ, R22 ;  /* 0x000000ffff058224 */ /* 0x004fe400078e0016 */
[----:B----4-:R-:W-:-:S05]  /*16150*/  @!P0 IMAD.MOV.U32 R4, RZ, RZ, R21 ;  /* 0x000000ffff048224 */ /* 0x010fca00078e0015 */
[----:B------:R1:W2:Y:S04]  /*16160*/  @!P0 LDG.E.U16 R16, desc[UR8][R4.64] ;  /* 0x0000000804108981 */ /* 0x0002a8000c1e1500 */
[----:B---3--:R3:W-:Y:S04]  /*16170*/  STL [R1+0x24c4], R19 ;  /* 0x0024c41301007387 */ /* 0x0087e80000100800 */
[----:B0-----:R-:W4:Y:S04]  /*16180*/  LDL R20, [R1+0x1440] ;  /* 0x0014400001147983 */ /* 0x001f280000100800 */
[----:B------:R-:W4:Y:S04]  /*16190*/  LDL R2, [R1+0x147c] ;  /* 0x00147c0001027983 */ /* 0x000f280000100800 */
[----:B------:R0:W-:Y:S04]  /*161a0*/  STL [R1+0x24c8], R18 ;  /* 0x0024c81201007387 */ /* 0x0001e80000100800 */
[----:B---3--:R-:W3:Y:S04]  /*161b0*/  LDL R19, [R1+0x1460] ;  /* 0x0014600001137983 */ /* 0x008ee80000100800 */
[----:B0-----:R-:W3:Y:S01]  /*161c0*/  LDL R18, [R1+0x14b0] ;  /* 0x0014b00001127983 */ /* 0x001ee20000100800 */
[----:B------:R-:W-:Y:S01]  /*161d0*/  PRMT R15, RZ, 0x7610, R15 ;  /* 0x00007610ff0f7816 */ /* 0x000fe2000000000f */
[----:B-1----:R-:W-:-:S02]  /*161e0*/  @!P0 IMAD.MOV.U32 R4, RZ, RZ, R0 ;  /* 0x000000ffff048224 */ /* 0x002fc400078e0000 */
[----:B------:R-:W-:Y:S01]  /*161f0*/  @!P0 IMAD.MOV.U32 R5, RZ, RZ, R3 ;  /* 0x000000ffff058224 */ /* 0x000fe200078e0003 */
[----:B------:R0:W-:Y:S04]  /*16200*/  STL [R1+0x24cc], R17 ;  /* 0x0024cc1101007387 */ /* 0x0001e80000100800 */
[----:B------:R4:W3:Y:S04]  /*16210*/  @!P0 LDG.E.U16 R15, desc[UR8][R4.64] ;  /* 0x00000008040f8981 */ /* 0x0008e8000c1e1500 */
[----:B--2---:R1:W-:Y:S04]  /*16220*/  STL [R1+0x24d0], R16 ;  /* 0x0024d01001007387 */ /* 0x0043e80000100800 */
[----:B------:R-:W2:Y:S04]  /*16230*/  LDL R3, [R1+0x1480] ;  /* 0x0014800001037983 */ /* 0x000ea80000100800 */
[----:B------:R-:W2:Y:S01]  /*16240*/  LDL R0, [R1+0x14a0] ;  /* 0x0014a00001007983 */ /* 0x000ea20000100800 */
[----:B------:R-:W-:Y:S01]  /*16250*/  PRMT R14, RZ, 0x7610, R14 ;  /* 0x00007610ff0e7816 */ /* 0x000fe2000000000e */
[----:B----4-:R-:W-:-:S02]  /*16260*/  @!P0 IMAD.MOV.U32 R4, RZ, RZ, R2 ;  /* 0x000000ffff048224 */ /* 0x010fc400078e0002 */
[----:B------:R-:W-:-:S05]  /*16270*/  @!P0 IMAD.MOV.U32 R5, RZ, RZ, R20 ;  /* 0x000000ffff058224 */ /* 0x000fca00078e0014 */
[----:B------:R3:W4:Y:S01]  /*16280*/  @!P0 LDG.E.U16 R14, desc[UR8][R4.64] ;  /* 0x00000008040e8981 */ /* 0x000722000c1e1500 */
[----:B------:R-:W-:Y:S01]  /*16290*/  PRMT R13, RZ, 0x7610, R13 ;  /* 0x00007610ff0d7816 */ /* 0x000fe2000000000d */
[----:B---3--:R-:W-:Y:S02]  /*162a0*/  @!P0 IMAD.MOV.U32 R5, RZ, RZ, R19 ;  /* 0x000000ffff058224 */ /* 0x008fe400078e0013 */
[----:B------:R-:W-:-:S05]  /*162b0*/  @!P0 IMAD.MOV.U32 R4, RZ, RZ, R18 ;  /* 0x000000ffff048224 */ /* 0x000fca00078e0012 */
[----:B------:R2:W3:Y:S01]  /*162c0*/  @!P0 LDG.E.U16 R13, desc[UR8][R4.64] ;  /* 0x00000008040d8981 */ /* 0x0004e2000c1e1500 */
[----:B------:R-:W-:-:S03]  /*162d0*/  PRMT R12, RZ, 0x7610, R12 ;  /* 0x00007610ff0c7816 */ /* 0x000fc6000000000c */
[----:B------:R0:W-:Y:S04]  /*162e0*/  STL [R1+0x24d4], R15 ;  /* 0x0024d40f01007387 */ /* 0x0001e80000100800 */
[----:B------:R-:W3:Y:S04]  /*162f0*/  LDL R2, [R1+0x1484] ;  /* 0x0014840001027983 */ /* 0x000ee80000100800 */
[----:B------:R-:W3:Y:S01]  /*16300*/  LDL R20, [R1+0x1448] ;  /* 0x0014480001147983 */ /* 0x000ee20000100800 */
[----:B--2---:R-:W-:Y:S02]  /*16310*/  @!P0 IMAD.MOV.U32 R5, RZ, RZ, R3 ;  /* 0x000000ffff058224 */ /* 0x004fe400078e0003 */
[----:B------:R-:W-:-:S05]  /*16320*/  @!P0 IMAD.MOV.U32 R4, RZ, RZ, R0 ;  /* 0x000000ffff048224 */ /* 0x000fca00078e0000 */
[----:B------:R2:W2:Y:S04]  /*16330*/  @!P0 LDG.E.U16 R12, desc[UR8][R4.64] ;  /* 0x00000008040c8981 */ /* 0x0004a8000c1e1500 */
[----:B----4-:R4:W-:Y:S04]  /*16340*/  STL [R1+0x24d8], R14 ;  /* 0x0024d80e01007387 */ /* 0x0109e80000100800 */
[----:B------:R-:W2:Y:S04]  /*16350*/  LDL R19, [R1+0x1468] ;  /* 0x0014680001137983 */ /* 0x000ea80000100800 */
[----:B------:R-:W2:Y:S04]  /*16360*/  LDL R18, [R1+0x14ac] ;  /* 0x0014ac0001127983 */ /* 0x000ea80000100800 */
[----:B0-----:R-:W2:Y:S04]  /*16370*/  LDL R17, [R1+0x1488] ;  /* 0x0014880001117983 */ /* 0x001ea80000100800 */
[----:B-1----:R-:W2:Y:S04]  /*16380*/  LDL R16, [R1+0x149c] ;  /* 0x00149c0001107983 */ /* 0x002ea80000100800 */
[----:B---3--:R0:W-:Y:S04]  /*16390*/  STL [R1+0x24dc], R13 ;  /* 0x0024dc0d01007387 */ /* 0x0081e80000100800 */
[----:B------:R-:W3:Y:S04]  /*163a0*/  LDL R15, [R1+0x1450] ;  /* 0x00145000010f7983 */ /* 0x000ee80000100800 */
[----:B----4-:R-:W4:Y:S04]  /*163b0*/  LDL R14, [R1+0x148c] ;  /* 0x00148c00010e7983 */ /* 0x010f280000100800 */
[----:B------:R-:W3:Y:S04]  /*163c0*/  LDL R3, [R1+0x14a8] ;  /* 0x0014a80001037983 */ /* 0x000ee80000100800 */
[----:B------:R-:W3:Y:S04]  /*163d0*/  LDL R0, [R1+0x1498] ;  /* 0x0014980001007983 */ /* 0x000ee80000100800 */
[----:B0-----:R-:W3:Y:S01]  /*163e0*/  LDL R13, [R1+0x1470] ;  /* 0x00147000010d7983 */ /* 0x001ee20000100800 */
[----:B--2---:R-:W-:Y:S01]  /*163f0*/  @!P0 IMAD.MOV.U32 R4, RZ, RZ, R2 ;  /* 0x000000ffff048224 */ /* 0x004fe200078e0002 */
[----:B------:R-:W-:Y:S01]  /*16400*/  PRMT R11, RZ, 0x7610, R11 ;  /* 0x00007610ff0b7816 */ /* 0x000fe2000000000b */
[----:B------:R-:W-:Y:S01]  /*16410*/  @!P0 IMAD.MOV.U32 R5, RZ, RZ, R20 ;  /* 0x000000ffff058224 */ /* 0x000fe200078e0014 */
[----:B------:R-:W-:-:S04]  /*16420*/  PRMT R10, RZ, 0x7610, R10 ;  /* 0x00007610ff0a7816 */ /* 0x000fc8000000000a */
[----:B------:R0:W2:Y:S04]  /*16430*/  @!P0 LDG.E.U16 R11, desc[UR8][R4.64] ;  /* 0x00000008040b8981 */ /* 0x0000a8000c1e1500 */
[----:B------:R-:W-:Y:S04]  /*16440*/  STL [R1+0x24e0], R12 ;  /* 0x0024e00c01007387 */ /* 0x000fe80000100800 */
[----:B------:R-:W2:Y:S01]  /*16450*/  LDL R2, [R1+0x1490] ;  /* 0x0014900001027983 */ /* 0x000ea20000100800 */
[----:B0-----:R-:W-:Y:S02]  /*16460*/  @!P0 IMAD.MOV.U32 R4, RZ, RZ, R18 ;  /* 0x000000ffff048224 */ /* 0x001fe400078e0012 */
[----:B------:R-:W-:Y:S01]  /*16470*/  @!P0 IMAD.MOV.U32 R5, RZ, RZ, R19 ;  /* 0x000000ffff058224 */ /* 0x000fe200078e0013 */
[----:B------:R-:W-:-:S04]  /*16480*/  PRMT R9, RZ, 0x7610, R9 ;  /* 0x00007610ff097816 */ /* 0x000fc80000000009 */
[----:B------:R0:W2:Y:S01]  /*16490*/  @!P0 LDG.E.U16 R10, desc[UR8][R4.64] ;  /* 0x00000008040a8981 */ /* 0x0000a2000c1e1500 */
[----:B------:R-:W-:Y:S01]  /*164a0*/  PRMT R8, RZ, 0x7610, R8 ;  /* 0x00007610ff087816 */ /* 0x000fe20000000008 */
[----:B0-----:R-:W-:Y:S02]  /*164b0*/  @!P0 IMAD.MOV.U32 R4, RZ, RZ, R16 ;  /* 0x000000ffff048224 */ /* 0x001fe400078e0010 */
[----:B------:R-:W-:-:S05]  /*164c0*/  @!P0 IMAD.MOV.U32 R5, RZ, RZ, R17 ;  /* 0x000000ffff058224 */ /* 0x000fca00078e0011 */
[----:B------:R3:W2:Y:S01]  /*164d0*/  @!P0 LDG.E.U16 R9, desc[UR8][R4.64] ;  /* 0x0000000804098981 */ /* 0x0006a2000c1e1500 */
[----:B------:R-:W-:Y:S01]  /*164e0*/  PRMT R7, RZ, 0x7610, R7 ;  /* 0x00007610ff077816 */ /* 0x000fe20000000007 */
[----:B---3--:R-:W-:Y:S02]  /*164f0*/  @!P0 IMAD.MOV.U32 R5, RZ, RZ, R15 ;  /* 0x000000ffff058224 */ /* 0x008fe400078e000f */
[----:B----4-:R-:W-:-:S05]  /*16500*/  @!P0 IMAD.MOV.U32 R4, RZ, RZ, R14 ;  /* 0x000000ffff048224 */ /* 0x010fca00078e000e */
[----:B------:R0:W3:Y:S02]  /*16510*/  @!P0 LDG.E.U16 R8, desc[UR8][R4.64] ;  /* 0x0000000804088981 */ /* 0x0000e4000c1e1500 */
[----:B0-----:R-:W-:Y:S02]  /*16520*/  @!P0 IMAD.MOV.U32 R4, RZ, RZ, R3 ;  /* 0x000000ffff048224 */ /* 0x001fe400078e0003 */
[----:B------:R-:W-:-:S05]  /*16530*/  @!P0 IMAD.MOV.U32 R5, RZ, RZ, R13 ;  /* 0x000000ffff058224 */ /* 0x000fca00078e000d */
[----:B------:R0:W4:Y:S01]  /*16540*/  @!P0 LDG.E.U16 R7, desc[UR8][R4.64] ;  /* 0x0000000804078981 */ /* 0x000122000c1e1500 */
[----:B------:R-:W-:Y:S01]  /*16550*/  PRMT R6, RZ, 0x7610, R6 ;  /* 0x00007610ff067816 */ /* 0x000fe20000000006 */
[----:B0-----:R-:W-:Y:S02]  /*16560*/  @!P0 IMAD.MOV.U32 R4, RZ, RZ, R0 ;  /* 0x000000ffff048224 */ /* 0x001fe400078e0000 */
[----:B--2---:R-:W-:-:S05]  /*16570*/  @!P0 IMAD.MOV.U32 R5, RZ, RZ, R2 ;  /* 0x000000ffff058224 */ /* 0x004fca00078e0002 */
[----:B------:R-:W2:Y:S01]  /*16580*/  @!P0 LDG.E.U16 R6, desc[UR8][R4.64] ;  /* 0x0000000804068981 */ /* 0x000ea2000c1e1500 */
[----:B------:R-:W0:Y:S03]  /*16590*/  S2R R0, SR_TID.X ;  /* 0x0000000000007919 */ /* 0x000e260000002100 */
[----:B------:R-:W-:Y:S04]  /*165a0*/  STL [R1+0x24e4], R11 ;  /* 0x0024e40b01007387 */ /* 0x000fe80000100800 */
[----:B------:R-:W-:Y:S04]  /*165b0*/  STL [R1+0x24e8], R10 ;  /* 0x0024e80a01007387 */ /* 0x000fe80000100800 */
[----:B------:R-:W-:Y:S04]  /*165c0*/  STL [R1+0x24ec], R9 ;  /* 0x0024ec0901007387 */ /* 0x000fe80000100800 */
[----:B---3--:R-:W-:Y:S04]  /*165d0*/  STL [R1+0x24f0], R8 ;  /* 0x0024f00801007387 */ /* 0x008fe80000100800 */
[----:B----4-:R1:W-:Y:S04]  /*165e0*/  STL [R1+0x24f4], R7 ;  /* 0x0024f40701007387 */ /* 0x0103e80000100800 */
[----:B-1----:R-:W3:Y:S04]  /*165f0*/  LDL.LU R7, [R1+0xac4] ;  /* 0x000ac40001077983 */ /* 0x002ee80000300800 */
[----:B------:R-:W4:Y:S04]  /*16600*/  LDL.LU R8, [R1+0xabc] ;  /* 0x000abc0001087983 */ /* 0x000f280000300800 */
[----:B------:R-:W3:Y:S04]  /*16610*/  LDL.LU R9, [R1+0xab4] ;  /* 0x000ab40001097983 */ /* 0x000ee80000300800 */
        /* <DEDUP_REMOVED lines=18> */
[----:B------:R-:W3:Y:S01]  /*16740*/  LDL.LU R29, [R1+0xbbc] ;  /* 0x000bbc00011d7983 */ /* 0x000ee20000300800 */
[----:B0-----:R-:W-:-:S03]  /*16750*/  LOP3.LUT R28, R0, 0x3f, RZ, 0xc0, !PT ;  /* 0x0000003f001c7812 */ /* 0x001fc600078ec0ff */
[----:B------:R-:W3:Y:S04]  /*16760*/  LDL.LU R3, [R1+0xbb4] ;  /* 0x000bb40001037983 */ /* 0x000ee80000300800 */
[----:B------:R-:W3:Y:S04]  /*16770*/  LDL.LU R0, [R1+0xbac] ;  /* 0x000bac0001007983 */ /* 0x000ee80000300800 */
[----:B------:R-:W3:Y:S04]  /*16780*/  LDL.LU R4, [R1+0xad4] ;  /* 0x000ad40001047983 */ /* 0x000ee80000300800 */
[----:B------:R-:W3:Y:S04]  /*16790*/  LDL.LU R5, [R1+0xacc] ;  /* 0x000acc0001057983 */ /* 0x000ee80000300800 */
[----:B--2---:R0:W-:Y:S04]  /*167a0*/  STL [R1+0x24f8], R6 ;  /* 0x0024f80601007387 */ /* 0x0041e80000100800 */
[----:B0-----:R-:W2:Y:S01]  /*167b0*/  LDL.LU R6, [R1+0xadc] ;  /* 0x000adc0001067983 */ /* 0x001ea20000300800 */
[----:B------:R-:W-:-:S05]  /*167c0*/  IMAD.SHL.U32 R26, R28, 0x2, RZ ;  /* 0x000000021c1a7824 */ /* 0x000fca00078e00ff */
[----:B------:R-:W-:-:S05]  /*167d0*/  LOP3.LUT R26, R26, 0x60, RZ, 0x3c, !PT ;  /* 0x000000601a1a7812 */ /* 0x000fca00078e3cff */
[----:B--2---:R-:W-:Y:S04]  /*167e0*/  STS.U16 [R26+UR5+0x3800], R6 ;  /* 0x003800061a007988 */ /* 0x004fe80008000405 */
[----:B---3--:R-:W-:Y:S04]  /*167f0*/  STS.U16 [R26+UR5+0x3880], R4 ;  /* 0x003880041a007988 */ /* 0x008fe80008000405 */
        /* <DEDUP_REMOVED lines=20> */
[----:B------:R-:W-:-:S03]  /*16940*/  IMAD.SHL.U32 R28, R28, 0x2, RZ ;  /* 0x000000021c1c7824 */ /* 0x000fc600078e00ff */
[----:B------:R-:W-:Y:S04]  /*16950*/  STS.U16 [R26+UR5+0x7900], R21 ;  /* 0x007900151a007988 */ /* 0x000fe80008000405 */
[----:B------:R-:W-:Y:S04]  /*16960*/  STS.U16 [R26+UR5+0x7980], R22 ;  /* 0x007980161a007988 */ /* 0x000fe80008000405 */
[----:B------:R-:W-:Y:S01]  /*16970*/  STS.U16 [R26+UR5+0x7a00], R23 ;  /* 0x007a00171a007988 */ /* 0x000fe20008000405 */
[----:B------:R-:W-:-:S03]  /*16980*/  LOP3.LUT R28, R28, 0x70, RZ, 0x3c, !PT ;  /* 0x000000701c1c7812 */ /* 0x000fc600078e3cff */
[----:B------:R-:W-:Y:S04]  /*16990*/  STS.U16 [R26+UR5+0x7a80], R24 ;  /* 0x007a80181a007988 */ /* 0x000fe80008000405 */
[----:B---3--:R0:W-:Y:S04]  /*169a0*/  STL [R1+0x2500], R6 ;  /* 0x0025000601007387 */ /* 0x0081e80000100800 */
[----:B0-----:R-:W3:Y:S04]  /*169b0*/  LDL.LU R6, [R1+0xb9c] ;  /* 0x000b9c0001067983 */ /* 0x001ee80000300800 */
        /* <DEDUP_REMOVED lines=23> */
[----:B------:R-:W-:Y:S04]  /*16b30*/  STS.U16 [R28+UR5+0x1d00], R0 ;  /* 0x001d00001c007988 */ /* 0x000fe80008000405 */
[----:B--2---:R2:W-:Y:S04]  /*16b40*/  STS.U16 [R28+UR5+0x1d80], R2 ;  /* 0x001d80021c007988 */ /* 0x0045e80008000405 */
[----:B0-----:R-:W4:Y:S04]  /*16b50*/  LDL.LU R25, [R1+0x4c] ;  /* 0x00004c0001197983 */ /* 0x001f280000300800 */
[----:B-1----:R-:W4:Y:S04]  /*16b60*/  LDL.LU R26, [R1+0x44] ;  /* 0x00004400011a7983 */ /* 0x002f280000300800 */
[----:B------:R-:W4:Y:S04]  /*16b70*/  LDL.LU R27, [R1+0x3c] ;  /* 0x00003c00011b7983 */ /* 0x000f280000300800 */
[----:B------:R-:W4:Y:S04]  /*16b80*/  LDL.LU R29, [R1+0x34] ;  /* 0x00003400011d7983 */ /* 0x000f280000300800 */
[----:B------:R-:W4:Y:S04]  /*16b90*/  LDL.LU R3, [R1+0x2c] ;  /* 0x00002c0001037983 */ /* 0x000f280000300800 */
[----:B--2---:R-:W2:Y:S04]  /*16ba0*/  LDL.LU R2, [R1+0x24] ;  /* 0x0000240001027983 */ /* 0x004ea80000300800 */
[----:B------:R-:W2:Y:S04]  /*16bb0*/  LDL.LU R0, [R1+0x20] ;  /* 0x0000200001007983 */ /* 0x000ea80000300800 */
[----:B------:R-:W2:Y:S04]  /*16bc0*/  LDL.LU R5, [R1+0x10] ;  /* 0x0000100001057983 */ /* 0x000ea80000300800 */
[----:B---3--:R0:W-:Y:S04]  /*16bd0*/  STS.U16 [R28+UR5+0x1e00], R6 ;  /* 0x001e00061c007988 */ /* 0x0081e80008000405 */
[----:B0-----:R-:W3:Y:S04]  /*16be0*/  LDL.LU R6, [R1+0x2500] ;  /* 0x0025000001067983 */ /* 0x001ee80000300800 */
[----:B---3--:R0:W-:Y:S04]  /*16bf0*/  STS.U16 [R28+UR5+0x1e80], R6 ;  /* 0x001e80061c007988 */ /* 0x0081e80008000405 */
[----:B0-----:R-:W3:Y:S04]  /*16c00*/  LDL.LU R6, [R1+0x24fc] ;  /* 0x0024fc0001067983 */ /* 0x001ee80000300800 */
[----:B---3--:R0:W-:Y:S04]  /*16c10*/  STS.U16 [R28+UR5+0x1f00], R6 ;  /* 0x001f00061c007988 */ /* 0x0081e80008000405 */
[----:B----4-:R1:W-:Y:S04]  /*16c20*/  STS.U16 [R28+UR5+0x1f80], R7 ;  /* 0x001f80071c007988 */ /* 0x0103e80008000405 */
[----:B------:R3:W-:Y:S04]  /*16c30*/  STS.U16 [R28+UR5+0x3c00], R8 ;  /* 0x003c00081c007988 */ /* 0x0007e80008000405 */
[----:B------:R4:W-:Y:S04]  /*16c40*/  STS.U16 [R28+UR5+0x3c80], R9 ;  /* 0x003c80091c007988 */ /* 0x0009e80008000405 */
[----:B------:R1:W-:Y:S04]  /*16c50*/  STS.U16 [R28+UR5+0x3d00], R10 ;  /* 0x003d000a1c007988 */ /* 0x0003e80008000405 */
[----:B------:R2:W-:Y:S04]  /*16c60*/  STS.U16 [R28+UR5+0x3d80], R11 ;  /* 0x003d800b1c007988 */ /* 0x0005e80008000405 */
[----:B0-----:R-:W2:Y:S04]  /*16c70*/  LDL.LU R6, [R1+0x24f8] ;  /* 0x0024f80001067983 */ /* 0x001ea80000300800 */
[----:B-1----:R-:W2:Y:S04]  /*16c80*/  LDL.LU R7, [R1+0x24f4] ;  /* 0x0024f40001077983 */ /* 0x002ea80000300800 */
[----:B---3--:R-:W3:Y:S04]  /*16c90*/  LDL.LU R8, [R1+0x24f0] ;  /* 0x0024f00001087983 */ /* 0x008ee80000300800 */
[----:B----4-:R-:W4:Y:S04]  /*16ca0*/  LDL.LU R9, [R1+0x24ec] ;  /* 0x0024ec0001097983 */ /* 0x010f280000300800 */
[----:B------:R-:W3:Y:S04]  /*16cb0*/  LDL.LU R10, [R1+0x24e8] ;  /* 0x0024e800010a7983 */ /* 0x000ee80000300800 */
[----:B--2---:R-:W2:Y:S04]  /*16cc0*/  LDL.LU R11, [R1+0x24e4] ;  /* 0x0024e400010b7983 */ /* 0x004ea80000300800 */
        /* <DEDUP_REMOVED lines=23> */
[----:B------:R-:W3:Y:S04]  /*16e40*/  LDL.LU R22, [R1+0x24b8] ;  /* 0x0024b80001167983 */ /* 0x000ee80000300800 */
        /* <DEDUP_REMOVED lines=9> */
[----:B------:R-:W4:Y:S04]  /*16ee0*/  LDL.LU R26, [R1+0x24a8] ;  /* 0x0024a800011a7983 */ /* 0x000f280000300800 */
[----:B------:R-:W4:Y:S04]  /*16ef0*/  LDL.LU R27, [R1+0x24a4] ;  /* 0x0024a400011b7983 */ /* 0x000f280000300800 */
[----:B------:R-:W4:Y:S04]  /*16f00*/  LDL.LU R29, [R1+0x24a0] ;  /* 0x0024a000011d7983 */ /* 0x000f280000300800 */
[----:B------:R0:W-:Y:S04]  /*16f10*/  STS.U16 [R28+UR5+0x7f00], R3 ;  /* 0x007f00031c007988 */ /* 0x0001e80008000405 */
[----:B0-----:R-:W4:Y:S04]  /*16f20*/  LDL.LU R3, [R1+0x249c] ;  /* 0x00249c0001037983 */ /* 0x001f280000300800 */
[----:B------:R0:W-:Y:S02]  /*16f30*/  STS.U16 [R28+UR5+0x7f80], R2 ;  /* 0x007f80021c007988 */ /* 0x0001e40008000405 */
[----:B0-----:R-:W0:Y:S02]  /*16f40*/  S2R R2, SR_TID.X ;  /* 0x0000000000027919 */ /* 0x001e240000002100 */
[----:B------:R-:W4:Y:S01]  /*16f50*/  LDL.LU R28, [R1+0x2498] ;  /* 0x00249800011c7983 */ /* 0x000f220000300800 */
[----:B0-----:R-:W-:-:S05]  /*16f60*/  LOP3.LUT R2, R2, 0x3f, RZ, 0xc0, !PT ;  /* 0x0000003f02027812 */ /* 0x001fca00078ec0ff */
[----:B------:R-:W-:-:S05]  /*16f70*/  IMAD.SHL.U32 R2, R2, 0x2, RZ ;  /* 0x0000000202027824 */ /* 0x000fca00078e00ff */
[----:B------:R0:W-:Y:S04]  /*16f80*/  STS.U16 [R2+UR5+0x8000], R0 ;  /* 0x0080000002007988 */ /* 0x0001e80008000405 */
[----:B0-----:R-:W4:Y:S04]  /*16f90*/  LDL.LU R0, [R1+0x2494] ;  /* 0x0024940001007983 */ /* 0x001f280000300800 */
[----:B--2---:R-:W-:Y:S04]  /*16fa0*/  STS.U16 [R2+UR5+0x8a00], R17 ;  /* 0x008a001102007988 */ /* 0x004fe80008000405 */
[----:B---3--:R-:W-:Y:S04]  /*16fb0*/  STS.U16 [R2+UR5+0x8600], R25 ;  /* 0x0086001902007988 */ /* 0x008fe80008000405 */
[----:B----4-:R0:W-:Y:S04]  /*16fc0*/  STS.U16 [R2+UR5+0x8400], R3 ;  /* 0x0084000302007988 */ /* 0x0101e80008000405 */
[----:B0-----:R-:W2:Y:S04]  /*16fd0*/  LDL.LU R3, [R1+0x2490] ;  /* 0x0024900001037983 */ /* 0x001ea80000300800 */
[----:B------:R-:W3:Y:S04]  /*16fe0*/  LDL.LU R25, [R1+0x18] ;  /* 0x0000180001197983 */ /* 0x000ee80000300800 */
[----:B------:R-:W4:Y:S04]  /*16ff0*/  LDL.LU R17, [R1+0x1c] ;  /* 0x00001c0001117983 */ /* 0x000f280000300800 */
[----:B------:R0:W-:Y:S04]  /*17000*/  STS.U16 [R2+UR5+0x8800], R21 ;  /* 0x0088001502007988 */ /* 0x0001e80008000405 */
[----:B------:R1:W-:Y:S04]  /*17010*/  STS.U16 [R2+UR5+0x8200], R5 ;  /* 0x0082000502007988 */ /* 0x0003e80008000405 */
[----:B------:R-:W-:Y:S04]  /*17020*/  STS.U16 [R2+UR5+0x8c00], R16 ;  /* 0x008c001002007988 */ /* 0x000fe80008000405 */
[----:B------:R-:W-:Y:S01]  /*17030*/  STS.U16 [R2+UR5+0x8e00], R15 ;  /* 0x008e000f02007988 */ /* 0x000fe20008000405 */
[----:B0-----:R-:W-:Y:S01]  /*17040*/  LOP3.LUT R21, R2, 0x10, RZ, 0x3c, !PT ;  /* 0x0000001002157812 */ /* 0x001fe200078e3cff */
[----:B-1----:R-:W0:Y:S04]  /*17050*/  S2R R5, SR_TID.X ;  /* 0x0000000000057919 */ /* 0x002e280000002100 */
[----:B----4-:R-:W-:Y:S04]  /*17060*/  STS.U16 [R21+UR5+0x8080], R17 ;  /* 0x0080801115007988 */ /* 0x010fe80008000405 */
[----:B------:R1:W-:Y:S04]  /*17070*/  STS.U16 [R21+UR5+0x8280], R0 ;  /* 0x0082800015007988 */ /* 0x0003e80008000405 */
[----:B-1----:R-:W2:Y:S01]  /*17080*/  LDL.LU R0, [R1+0x248c] ;  /* 0x00248c0001007983 */ /* 0x002ea20000300800 */
[----:B0-----:R-:W-:-:S03]  /*17090*/  LOP3.LUT R5, R5, 0x3f, RZ, 0xc0, !PT ;  /* 0x0000003f05057812 */ /* 0x001fc600078ec0ff */
[----:B------:R-:W-:Y:S02]  /*170a0*/  STS.U16 [R21+UR5+0x8480], R29 ;  /* 0x0084801d15007988 */ /* 0x000fe40008000405 */
[----:B------:R-:W-:Y:S02]  /*170b0*/  IMAD.SHL.U32 R5, R5, 0x2, RZ ;  /* 0x0000000205057824 */ /* 0x000fe400078e00ff */
[----:B------:R-:W-:Y:S04]  /*170c0*/  STS.U16 [R21+UR5+0x8680], R24 ;  /* 0x0086801815007988 */ /* 0x000fe80008000405 */
[----:B------:R-:W-:Y:S04]  /*170d0*/  STS.U16 [R21+UR5+0x8880], R20 ;  /* 0x0088801415007988 */ /* 0x000fe80008000405 */
[----:B------:R-:W-:Y:S01]  /*170e0*/  STS.U16 [R21+UR5+0x8a80], R14 ;  /* 0x008a800e15007988 */ /* 0x000fe20008000405 */
[----:B------:R-:W-:-:S03]  /*170f0*/  LOP3.LUT R5, R5, 0x20, RZ, 0x3c, !PT ;  /* 0x0000002005057812 */ /* 0x000fc600078e3cff */
[----:B------:R-:W-:Y:S04]  /*17100*/  STS.U16 [R21+UR5+0x8c80], R13 ;  /* 0x008c800d15007988 */ /* 0x000fe80008000405 */
[----:B------:R-:W-:Y:S04]  /*17110*/  STS.U16 [R21+UR5+0x8e80], R12 ;  /* 0x008e800c15007988 */ /* 0x000fe80008000405 */
[----:B---3--:R-:W-:Y:S04]  /*17120*/  STS.U16 [R5+UR5+0x8100], R25 ;  /* 0x0081001905007988 */ /* 0x008fe80008000405 */
[----:B------:R-:W-:Y:S04]  /*17130*/  STS.U16 [R5+UR5+0x8300], R4 ;  /* 0x0083000405007988 */ /* 0x000fe80008000405 */
[----:B------:R-:W-:Y:S04]  /*17140*/  STS.U16 [R5+UR5+0x8500], R27 ;  /* 0x0085001b05007988 */ /* 0x000fe80008000405 */
[----:B------:R-:W-:Y:S04]  /*17150*/  STS.U16 [R5+UR5+0x8700], R23 ;  /* 0x0087001705007988 */ /* 0x000fe80008000405 */
[----:B------:R-:W-:Y:S04]  /*17160*/  STS.U16 [R5+UR5+0x8900], R19 ;  /* 0x0089001305007988 */ /* 0x000fe80008000405 */
[----:B------:R-:W-:Y:S04]  /*17170*/  STS.U16 [R5+UR5+0x8b00], R11 ;  /* 0x008b000b05007988 */ /* 0x000fe80008000405 */
[----:B------:R-:W-:Y:S04]  /*17180*/  STS.U16 [R5+UR5+0x8d00], R10 ;  /* 0x008d000a05007988 */ /* 0x000fe80008000405 */
[----:B------:R0:W-:Y:S02]  /*17190*/  STS.U16 [R5+UR5+0x8f00], R9 ;  /* 0x008f000905007988 */ /* 0x0001e40008000405 */
[----:B0-----:R-:W0:Y:S02]  /*171a0*/  S2R R5, SR_TID.X ;  /* 0x0000000000057919 */ /* 0x001e240000002100 */
[C---:B0-----:R-:W-:Y:S01]  /*171b0*/  IMAD.SHL.U32 R16, R5.reuse, 0x2, RZ ;  /* 0x0000000205107824 */ /* 0x041fe200078e00ff */
[----:B------:R-:W-:Y:S01]  /*171c0*/  LOP3.LUT R5, R5, 0x7, RZ, 0xc0, !PT ;  /* 0x0000000705057812 */ /* 0x000fe200078ec0ff */
[----:B--2---:R0:W-:Y:S02]  /*171d0*/  STS.U16 [R0+UR5+0x8180], R3 ;  /* 0x0081800300007988 */ /* 0x0041e40008000405 */
[----:B0-----:R-:W0:Y:S02]  /*171e0*/  S2R R3, SR_TID.X ;  /* 0x0000000000037919 */ /* 0x001e240000002100 */
[----:B------:R1:W-:Y:S04]  /*171f0*/  STS.U16 [R0+UR5+0x8380], R28 ;  /* 0x0083801c00007988 */ /* 0x0003e80008000405 */
[----:B------:R-:W-:Y:S04]  /*17200*/  STS.U16 [R0+UR5+0x8580], R26 ;  /* 0x0085801a00007988 */ /* 0x000fe80008000405 */
[----:B------:R-:W-:Y:S04]  /*17210*/  STS.U16 [R0+UR5+0x8780], R22 ;  /* 0x0087801600007988 */ /* 0x000fe80008000405 */
[----:B------:R-:W-:Y:S04]  /*17220*/  STS.U16 [R0+UR5+0x8980], R18 ;  /* 0x0089801200007988 */ /* 0x000fe80008000405 */
[----:B------:R-:W-:Y:S04]  /*17230*/  STS.U16 [R0+UR5+0x8b80], R8 ;  /* 0x008b800800007988 */ /* 0x000fe80008000405 */
[----:B------:R-:W-:Y:S04]  /*17240*/  STS.U16 [R0+UR5+0x8d80], R7 ;  /* 0x008d800700007988 */ /* 0x000fe80008000405 */
[----:B------:R-:W-:Y:S04]  /*17250*/  STS.U16 [R0+UR5+0x8f80], R6 ;  /* 0x008f800600007988 */ /* 0x000fe80008000405 */
[----:B-1----:R-:W2:Y:S01]  /*17260*/  LDL.LU R28, [R1+0x2488] ;  /* 0x00248800011c7983 */ /* 0x002ea20000300800 */
[----:B------:R-:W-:Y:S01]  /*17270*/  BAR.SYNC.DEFER_BLOCKING 0x0 ;  /* 0x0000000000007b1d */ /* 0x000fe20000010000 */
[----:B0-----:R-:W-:-:S05]  /*17280*/  IMAD.SHL.U32 R3, R3, 0x8, RZ ;  /* 0x0000000803037824 */ /* 0x001fca00078e00ff */
[----:B------:R-:W-:-:S05]  /*17290*/  LOP3.LUT R3, R3, 0x30, RZ, 0xc0, !PT ;  /* 0x0000003003037812 */ /* 0x000fca00078ec0ff */
[----:B------:R-:W-:-:S05]  /*172a0*/  IMAD R5, R5, 0x40, R3 ;  /* 0x0000004005057824 */ /* 0x000fca00078e0203 */
[----:B------:R-:W-:-:S05]  /*172b0*/  LOP3.LUT R5, R5, 0x30, R16, 0x78, !PT ;  /* 0x0000003005057812 */ /* 0x000fca00078e7810 */
[----:B------:R-:W0:Y:S04]  /*172c0*/  LDSM.16.M88.4 R12, [R5+UR5+0x8000] ;  /* 0x00800005050c783b */ /* 0x000e280008000200 */
[----:B------:R-:W1:Y:S04]  /*172d0*/  LDSM.16.M88.4 R16, [R5+UR5+0x8200] ;  /* 0x008200050510783b */ /* 0x000e680008000200 */
[----:B------:R-:W-:Y:S04]  /*172e0*/  LDSM.16.M88.4 R20, [R5+UR5+0x8a00] ;  /* 0x008a00050514783b */ /* 0x000fe80008000200 */
[----:B------:R-:W-:Y:S04]  /*172f0*/  LDSM.16.M88.4 R24, [R5+UR5+0x8e00] ;  /* 0x008e00050518783b */ /* 0x000fe80008000200 */
[----:B0-----:R-:W-:Y:S01]  /*17300*/  STL.64 [R1+0x60], R12 ;  /* 0x0000600c01007387 */ /* 0x001fe20000100a00 */
[----:B------:R-:W-:-:S03]  /*17310*/  IMAD.MOV.U32 R2, RZ, RZ, R12 ;  /* 0x000000ffff027224 */ /* 0x000fc600078e000c */
[----:B------:R-:W-:Y:S01]  /*17320*/  STL.64 [R1+0x68], R14 ;  /* 0x0000680e01007387 */ /* 0x000fe20000100a00 */
[----:B------:R-:W-:-:S03]  /*17330*/  IMAD.MOV.U32 R0, RZ, RZ, R13 ;  /* 0x000000ffff007224 */ /* 0x000fc600078e000d */
[----:B------:R-:W0:Y:S04]  /*17340*/  LDSM.16.M88.4 R12, [R5+UR5+0x8400] ;  /* 0x00840005050c783b */ /* 0x000e280008000200 */
[----:B-1----:R-:W-:Y:S04]  /*17350*/  STL.64 [R1+0x50], R16 ;  /* 0x0000501001007387 */ /* 0x002fe80000100a00 */
[----:B------:R1:W-:Y:S04]  /*17360*/  STL.64 [R1+0x58], R18 ;  /* 0x0000581201007387 */ /* 0x0003e80000100a00 */
[----:B0-----:R-:W-:Y:S01]  /*17370*/  STL.64 [R1+0x40], R12 ;  /* 0x0000400c01007387 */ /* 0x001fe20000100a00 */
[----:B------:R-:W-:-:S03]  /*17380*/  IMAD.MOV.U32 R4, RZ, RZ, R12 ;  /* 0x000000ffff047224 */ /* 0x000fc600078e000c */
[----:B------:R-:W-:Y:S01]  /*17390*/  STL.64 [R1+0x48], R14 ;  /* 0x0000480e01007387 */ /* 0x000fe20000100a00 */
[----:B------:R-:W-:-:S03]  /*173a0*/  IMAD.MOV.U32 R3, RZ, RZ, R13 ;  /* 0x000000ffff037224 */ /* 0x000fc600078e000d */
[----:B------:R-:W0:Y:S01]  /*173b0*/  LDSM.16.M88.4 R12, [R5+UR5+0x8600] ;  /* 0x00860005050c783b */ /* 0x000e220008000200 */
[----:B-1----:R-:W-:Y:S02]  /*173c0*/  IMAD.MOV.U32 R18, RZ, RZ, R20 ;  /* 0x000000ffff127224 */ /* 0x002fe400078e0014 */
[----:B------:R-:W-:Y:S01]  /*173d0*/  IMAD.MOV.U32 R17, RZ, RZ, R21 ;  /* 0x000000ffff117224 */ /* 0x000fe200078e0015 */
[----:B0-----:R-:W-:Y:S04]  /*173e0*/  STL.64 [R1+0x30], R12 ;  /* 0x0000300c01007387 */ /* 0x001fe80000100a00 */
[----:B------:R-:W-:Y:S01]  /*173f0*/  STL.64 [R1+0x38], R14 ;  /* 0x0000380e01007387 */ /* 0x000fe20000100a00 */
[----:B------:R-:W-:-:S03]  /*17400*/  IMAD.MOV.U32 R29, RZ, RZ, R15 ;  /* 0x000000ffff1d7224 */ /* 0x000fc600078e000f */
[----:B------:R-:W0:Y:S04]  /*17410*/  LDSM.16.M88.4 R12, [R5+UR5+0x8800] ;  /* 0x00880005050c783b */ /* 0x000e280008000200 */
[----:B------:R-:W-:Y:S04]  /*17420*/  STL [R1+0x1d80], R29 ;  /* 0x001d801d01007387 */ /* 0x000fe80000100800 */
[----:B------:R-:W-:Y:S04]  /*17430*/  STL.64 [R1+0x10], R20 ;  /* 0x0000101401007387 */ /* 0x000fe80000100a00 */
[----:B------:R-:W-:Y:S04]  /*17440*/  STL.64 [R1+0x18], R22 ;  /* 0x0000181601007387 */ /* 0x000fe80000100a00 */
[----:B------:R-:W-:Y:S04]  /*17450*/  STL [R1+0x246c], R18 ;  /* 0x00246c1201007387 */ /* 0x000fe80000100800 */
[----:B------:R-:W-:Y:S04]  /*17460*/  STL [R1+0x2468], R17 ;  /* 0x0024681101007387 */ /* 0x000fe80000100800 */
[----:B------:R-:W1:Y:S04]  /*17470*/  LDSM.16.M88.4 R20, [R5+UR5+0x8c00] ;  /* 0x008c00050514783b */ /* 0x000e680008000200 */
[----:B0-----:R-:W-:Y:S04]  /*17480*/  STL.64 [R1+0x20], R12 ;  /* 0x0000200c01007387 */ /* 0x001fe80000100a00 */
[----:B------:R-:W-:Y:S04]  /*17490*/  STL.64 [R1+0x28], R14 ;  /* 0x0000280e01007387 */ /* 0x000fe80000100a00 */
[----:B------:R0:W-:Y:S04]  /*174a0*/  STL.64 [R1+0x2430], R12 ;  /* 0x0024300c01007387 */ /* 0x0001e80000100a00 */
[----:B0-----:R-:W3:Y:S04]  /*174b0*/  LDL.64 R12, [R1+0x30] ;  /* 0x00003000010c7983 */ /* 0x001ee80000100a00 */
[----:B--2---:R-:W0:Y:S04]  /*174c0*/  LDSM.16.MT88.4 R8, [R28+UR5] ;  /* 0x000000051c08783b */ /* 0x004e280008004200 */
[----:B---3--:R2:W-:Y:S04]  /*174d0*/  STL.64 [R1+0x2448], R12 ;  /* 0x0024480c01007387 */ /* 0x0085e80000100a00 */
[----:B------:R-:W3:Y:S04]  /*174e0*/  LDL.LU.64 R16, [R1+0x1c0] ;  /* 0x0001c00001107983 */ /* 0x000ee80000300a00 */
[----:B------:R-:W4:Y:S01]  /*174f0*/  LDL.LU.64 R18, [R1+0x1c8] ;  /* 0x0001c80001127983 */ /* 0x000f220000300a00 */
[----:B--2---:R-:W-:-:S02]  /*17500*/  IMAD.MOV.U32 R12, RZ, RZ, R4 ;  /* 0x000000ffff0c7224 */ /* 0x004fc400078e0004 */
[----:B------:R-:W-:Y:S01]  /*17510*/  IMAD.MOV.U32 R13, RZ, RZ, R3 ;  /* 0x000000ffff0d7224 */ /* 0x000fe200078e0003 */
[----:B------:R-:W2:Y:S04]  /*17520*/  LDSM.16.MT88.4 R4, [R28+UR5+0x80] ;  /* 0x000080051c04783b */ /* 0x000ea80008004200 */
[----:B----4-:R-:W-:Y:S04]  /*17530*/  STL.64 [R1+0x2478], R18 ;  /* 0x0024781201007387 */ /* 0x010fe80000100a00 */
[----:B---3--:R-:W-:Y:S04]  /*17540*/  STL.64 [R1+0x2470], R16 ;  /* 0x0024701001007387 */ /* 0x008fe80000100a00 */
[----:B------:R3:W-:Y:S04]  /*17550*/  STL.64 [R1+0x2460], R12 ;  /* 0x0024600c01007387 */ /* 0x0007e80000100a00 */
[----:B---3--:R-:W3:Y:S04]  /*17560*/  LDL.64 R12, [R1+0x50] ;  /* 0x00005000010c7983 */ /* 0x008ee80000100a00 */
[----:B---3--:R3:W-:Y:S04]  /*17570*/  STL.64 [R1+0x2480], R12 ;  /* 0x0024800c01007387 */ /* 0x0087e80000100a00 */
[----:B---3--:R-:W0:Y:S04]  /*17580*/  LDL.LU.64 R12, [R1+0x1d0] ;  /* 0x0001d000010c7983 */ /* 0x008e280000300a00 */
[----:B------:R-:W0:Y:S04]  /*17590*/  LDL.LU.64 R14, [R1+0x1d8] ;  /* 0x0001d800010e7983 */ /* 0x000e280000300a00 */
[----:B-1----:R-:W-:Y:S04]  /*175a0*/  STL.64 [R1], R20 ;  /* 0x0000001401007387 */ /* 0x002fe80000100a00 */
[----:B------:R-:W-:Y:S04]  /*175b0*/  STL.64 [R1+0x8], R22 ;  /* 0x0000081601007387 */ /* 0x000fe80000100a00 */
[----:B------:R1:W-:Y:S04]  /*175c0*/  STL.64 [R1+0x2418], R20 ;  /* 0x0024181401007387 */ /* 0x0003e80000100a00 */
[----:B-1----:R-:W3:Y:S04]  /*175d0*/  LDL.LU.64 R20, [R1+0x530] ;  /* 0x0005300001147983 */ /* 0x002ee80000300a00 */
[----:B------:R-:W4:Y:S04]  /*175e0*/  LDL.LU.64 R22, [R1+0x538] ;  /* 0x0005380001167983 */ /* 0x000f280000300a00 */
[----:B----4-:R-:W-:Y:S04]  /*175f0*/  STL.64 [R1+0x2428], R22 ;  /* 0x0024281601007387 */ /* 0x010fe80000100a00 */
[----:B---3--:R1:W-:Y:S04]  /*17600*/  STL.64 [R1+0x2420], R20 ;  /* 0x0024201401007387 */ /* 0x0083e80000100a00 */
[----:B-1----:R-:W3:Y:S04]  /*17610*/  LDL.LU.64 R20, [R1+0x380] ;  /* 0x0003800001147983 */ /* 0x002ee80000300a00 */
[----:B------:R-:W4:Y:S01]  /*17620*/  LDL.LU.64 R22, [R1+0x388] ;  /* 0x0003880001167983 */ /* 0x000f220000300a00 */
[----:B------:R-:W-:-:S02]  /*17630*/  IMAD.MOV.U32 R16, RZ, RZ, R2 ;  /* 0x000000ffff107224 */ /* 0x000fc400078e0002 */
[----:B------:R-:W-:Y:S01]  /*17640*/  IMAD.MOV.U32 R17, RZ, RZ, R0 ;  /* 0x000000ffff117224 */ /* 0x000fe200078e0000 */
[----:B----4-:R-:W-:Y:S04]  /*17650*/  STL.64 [R1+0x2440], R22 ;  /* 0x0024401601007387 */ /* 0x010fe80000100a00 */
[----:B---3--:R1:W-:Y:S04]  /*17660*/  STL.64 [R1+0x2438], R20 ;  /* 0x0024381401007387 */ /* 0x0083e80000100a00 */
[----:B-1----:R-:W3:Y:S04]  /*17670*/  LDL.LU.64 R20, [R1+0x1a0] ;  /* 0x0001a00001147983 */ /* 0x002ee80000300a00 */
[----:B------:R-:W4:Y:S01]  /*17680*/  LDL.LU.64 R22, [R1+0x1a8] ;  /* 0x0001a80001167983 */ /* 0x000f220000300a00 */
[C---:B0-----:R-:W-:Y:S03]  /*17690*/  HMMA.16816.F32 R16, R8.reuse, R16, R12 ;  /* 0x000000100810723c */ /* 0x041fe6000000180c */
[----:B----4-:R-:W-:Y:S04]  /*176a0*/  STL.64 [R1+0x2458], R22 ;  /* 0x0024581601007387 */ /* 0x010fe80000100a00 */
[----:B---3--:R0:W-:Y:S04]  /*176b0*/  STL.64 [R1+0x2450], R20 ;  /* 0x0024501401007387 */ /* 0x0081e80000100a00 */
[----:B0-----:R-:W3:Y:S04]  /*176c0*/  LDL.LU.64 R20, [R1+0x1b0] ;  /* 0x0001b00001147983 */ /* 0x001ee80000300a00 */
[----:B------:R-:W3:Y:S04]  /*176d0*/  LDL.LU.64 R22, [R1+0x1b8] ;  /* 0x0001b80001167983 */ /* 0x000ee80000300a00 */
[----:B------:R-:W-:Y:S04]  /*176e0*/  STL [R1+0x1d04], R26 ;  /* 0x001d041a01007387 */ /* 0x000fe80000100800 */
[----:B------:R-:W-:Y:S04]  /*176f0*/  STL [R1+0x1d00], R27 ;  /* 0x001d001b01007387 */ /* 0x000fe80000100800 */
[----:B--2---:R-:W-:Y:S04]  /*17700*/  STL.64 [R1+0x2410], R6 ;  /* 0x0024100601007387 */ /* 0x004fe80000100a00 */
[----:B------:R0:W-:Y:S04]  /*17710*/  STL.64 [R1+0x2408], R4 ;  /* 0x0024080401007387 */ /* 0x0001e80000100a00 */
[----:B0-----:R-:W2:Y:S04]  /*17720*/  LDL.LU.64 R4, [R1+0x710] ;  /* 0x0007100001047983 */ /* 0x001ea80000300a00 */
[----:B------:R-:W2:Y:S04]  /*17730*/  LDL.LU.64 R6, [R1+0x718] ;  /* 0x0007180001067983 */ /* 0x000ea80000300a00 */
[----:B------:R-:W4:Y:S04]  /*17740*/  LDL.LU.64 R12, [R1+0x2480] ;  /* 0x00248000010c7983 */ /* 0x000f280000300a00 */
[----:B------:R-:W-:Y:S04]  /*17750*/  STL.64 [R1+0x1d0], R16 ;  /* 0x0001d01001007387 */ /* 0x000fe80000100a00 */
[----:B------:R0:W-:Y:S04]  /*17760*/  STL.64 [R1+0x1d8], R18 ;  /* 0x0001d81201007387 */ /* 0x0001e80000100a00 */
[----:B0-----:R-:W4:Y:S04]  /*17770*/  LDL.LU.64 R18, [R1+0x2478] ;  /* 0x0024780001127983 */ /* 0x001f280000300a00 */
[----:B------:R-:W4:Y:S02]  /*17780*/  LDL.LU.64 R16, [R1+0x2470] ;  /* 0x0024700001107983 */ /* 0x000f240000300a00 */
[----:B----4-:R-:W-:Y:S01]  /*17790*/  HMMA.16816.F32 R16, R8, R12, R16 ;  /* 0x0000000c0810723c */ /* 0x010fe20000001810 */
[----:B------:R-:W-:-:S15]  /*177a0*/  IMAD.MOV.U32 R3, RZ, RZ, R13 ;  /* 0x000000ffff037224 */ /* 0x000fde00078e000d */
[----:B------:R-:W-:-:S03]  /*177b0*/  NOP ;  /* 0x0000000000007918 */ /* 0x000fc60000000000 */
[----:B------:R0:W-:Y:S04]  /*177c0*/  STL.64 [R1+0x1c0], R16 ;  /* 0x0001c01001007387 */ /* 0x0001e80000100a00 */
[----:B------:R1:W-:Y:S01]  /*177d0*/  STL.64 [R1+0x1c8], R18 ;  /* 0x0001c81201007387 */ /* 0x0003e20000100a00 */
[----:B0-----:R-:W-:-:S03]  /*177e0*/  IMAD.MOV.U32 R16, RZ, RZ, R12 ;  /* 0x000000ffff107224 */ /* 0x001fc600078e000c */
[----:B-1----:R-:W4:Y:S04]  /*177f0*/  LDL.LU R18, [R1+0x246c] ;  /* 0x00246c0001127983 */ /* 0x002f280000300800 */
[----:B------:R-:W2:Y:S04]  /*17800*/  LDL.LU R17, [R1+0x2468] ;  /* 0x0024680001117983 */ /* 0x000ea80000300800 */
[----:B------:R-:W3:Y:S02]  /*17810*/  LDL.LU.64 R12, [R1+0x2460] ;  /* 0x00246000010c7983 */ /* 0x000ee40000300a00 */
[----:B---3--:R-:W-:Y:S02]  /*17820*/  HMMA.16816.F32 R12, R8, R12, R20 ;  /* 0x0000000c080c723c */ /* 0x008fe40000001814 */
[----:B------:R-:W3:Y:S04]  /*17830*/  LDL.LU.64 R22, [R1+0x2458] ;  /* 0x0024580001167983 */ /* 0x000ee80000300a00 */
[----:B------:R-:W3:-:S13]  /*17840*/  LDL.LU.64 R20, [R1+0x2450] ;  /* 0x0024500001147983 */ /* 0x000eda0000300a00 */
[----:B------:R0:W-:Y:S04]  /*17850*/  STL.64 [R1+0x1b0], R12 ;  /* 0x0001b00c01007387 */ /* 0x0001e80000100a00 */
[----:B------:R-:W-:Y:S04]  /*17860*/  STL.64 [R1+0x1b8], R14 ;  /* 0x0001b80e01007387 */ /* 0x000fe80000100a00 */
[----:B0-----:R-:W3:Y:S02]  /*17870*/  LDL.LU.64 R12, [R1+0x2448] ;  /* 0x00244800010c7983 */ /* 0x001ee40000300a00 */
[----:B---3--:R-:W-:Y:S01]  /*17880*/  HMMA.16816.F32 R20, R8, R12, R20 ;  /* 0x0000000c0814723c */ /* 0x008fe20000001814 */
[----:B------:R-:W-:-:S02]  /*17890*/  IMAD.MOV.U32 R2, RZ, RZ, R12 ;  /* 0x000000ffff027224 */ /* 0x000fc400078e000c */
[----:B------:R-:W-:-:S15]  /*178a0*/  IMAD.MOV.U32 R0, RZ, RZ, R13 ;  /* 0x000000ffff007224 */ /* 0x000fde00078e000d */
[----:B------:R-:W-:Y:S01]  /*178b0*/  NOP ;  /* 0x0000000000007918 */ /* 0x000fe20000000000 */
[----:B------:R-:W-:Y:S04]  /*178c0*/  STL.64 [R1+0x1a0], R20 ;  /* 0x0001a01401007387 */ /* 0x000fe80000100a00 */
[----:B------:R0:W-:Y:S04]  /*178d0*/  STL.64 [R1+0x1a8], R22 ;  /* 0x0001a81601007387 */ /* 0x0001e80000100a00 */
[----:B0-----:R-:W3:Y:S04]  /*178e0*/  LDL.LU.64 R22, [R1+0x2440] ;  /* 0x0024400001167983 */ /* 0x001ee80000300a00 */
[----:B------:R-:W3:Y:S04]  /*178f0*/  LDL.LU.64 R20, [R1+0x2438] ;  /* 0x0024380001147983 */ /* 0x000ee80000300a00 */
[----:B------:R-:W3:Y:S02]  /*17900*/  LDL.LU.64 R12, [R1+0x2430] ;  /* 0x00243000010c7983 */ /* 0x000ee40000300a00 */
[----:B---3--:R-:W-:-:S15]  /*17910*/  HMMA.16816.F32 R20, R8, R12, R20 ;  /* 0x0000000c0814723c */ /* 0x008fde0000001814 */
[----:B------:R-:W-:-:S04]  /*17920*/  NOP ;  /* 0x0000000000007918 */ /* 0x000fc80000000000 */
[----:B------:R-:W-:Y:S04]  /*17930*/  STL.64 [R1+0x380], R20 ;  /* 0x0003801401007387 */ /* 0x000fe80000100a00 */
[----:B------:R0:W-:Y:S04]  /*17940*/  STL.64 [R1+0x388], R22 ;  /* 0x0003881601007387 */ /* 0x0001e80000100a00 */
[----:B0-----:R-:W3:Y:S04]  /*17950*/  LDL.LU.64 R22, [R1+0x2428] ;  /* 0x0024280001167983 */ /* 0x001ee80000300a00 */
[----:B------:R-:W3:Y:S04]  /*17960*/  LDL.LU.64 R20, [R1+0x2420] ;  /* 0x0024200001147983 */ /* 0x000ee80000300a00 */
[----:B------:R4:W-:Y:S02]  /*17970*/  STL.64 [R1+0x23c0], R12 ;  /* 0x0023c00c01007387 */ /* 0x0009e40000100a00 */
[----:B----4-:R-:W-:-:S02]  /*17980*/  IMAD.MOV.U32 R12, RZ, RZ, R18 ;  /* 0x000000ffff0c7224 */ /* 0x010fc400078e0012 */
[----:B--2---:R-:W-:-:S07]  /*17990*/  IMAD.MOV.U32 R13, RZ, RZ, R17 ;  /* 0x000000ffff0d7224 */ /* 0x004fce00078e0011 */
[----:B---3--:R-:W-:Y:S01]  /*179a0*/  HMMA.16816.F32 R12, R8, R12, R20 ;  /* 0x0000000c080c723c */ /* 0x008fe20000001814 */
[----:B------:R-:W2:-:S15]  /*179b0*/  LDL.LU.64 R20, [R1+0x2418] ;  /* 0x0024180001147983 */ /* 0x000e9e0000300a00 */
[----:B------:R-:W-:-:S03]  /*179c0*/  NOP ;  /* 0x0000000000007918 */ /* 0x000fc60000000000 */
[----:B------:R-:W-:Y:S01]  /*179d0*/  IMAD.MOV.U32 R29, RZ, RZ, R13 ;  /* 0x000000ffff1d7224 */ /* 0x000fe200078e000d */
[----:B------:R-:W-:Y:S04]  /*179e0*/  STL [R1+0x530], R12 ;  /* 0x0005300c01007387 */ /* 0x000fe80000100800 */
[----:B------:R-:W-:Y:S04]  /*179f0*/  STL.64 [R1+0x538], R14 ;  /* 0x0005380e01007387 */ /* 0x000fe80000100a00 */
[----:B------:R-:W-:Y:S01]  /*17a00*/  STL [R1+0x1df8], R29 ;  /* 0x001df81d01007387 */ /* 0x000fe20000100800 */
[----:B--2---:R-:W-:-:S15]  /*17a10*/  HMMA.16816.F32 R4, R8, R20, R4 ;  /* 0x000000140804723c */ /* 0x004fde0000001804 */
[----:B------:R-:W-:-:S04]  /*17a20*/  NOP ;  /* 0x0000000000007918 */ /* 0x000fc80000000000 */
[----:B------:R0:W-:Y:S01]  /*17a30*/  STL.64 [R1+0x710], R4 ;  /* 0x0007100401007387 */ /* 0x0001e20000100a00 */
[----:B------:R-:W-:Y:S02]  /*17a40*/  IMAD.MOV.U32 R26, RZ, RZ, R6 ;  /* 0x000000ffff1a7224 */ /* 0x000fe400078e0006 */
[----:B------:R-:W-:Y:S01]  /*17a50*/  IMAD.MOV.U32 R27, RZ, RZ, R7 ;  /* 0x000000ffff1b7224 */ /* 0x000fe200078e0007 */
[----:B0-----:R-:W2:Y:S04]  /*17a60*/  LDL.LU.64 R4, [R1+0x700] ;  /* 0x0007000001047983 */ /* 0x001ea80000300a00 */
[----:B------:R-:W2:Y:S04]  /*17a70*/  LDL.LU.64 R6, [R1+0x708] ;  /* 0x0007080001067983 */ /* 0x000ea80000300a00 */
[----:B------:R-:W3:Y:S04]  /*17a80*/  LDL.LU.64 R12, [R1+0x830] ;  /* 0x00083000010c7983 */ /* 0x000ee80000300a00 */
[----:B------:R-:W4:Y:S04]  /*17a90*/  LDL.LU.64 R14, [R1+0x838] ;  /* 0x00083800010e7983 */ /* 0x000f280000300a00 */
[----:B----4-:R-:W-:Y:S04]  /*17aa0*/  STL.64 [R1+0x23d0], R14 ;  /* 0x0023d00e01007387 */ /* 0x010fe80000100a00 */
[----:B---3--:R0:W-:Y:S04]  /*17ab0*/  STL.64 [R1+0x23c8], R12 ;  /* 0x0023c80c01007387 */ /* 0x0081e80000100a00 */
[----:B0-----:R-:W3:Y:S01]  /*17ac0*/  LDL.64 R12, [R1+0x40] ;  /* 0x00004000010c7983 */ /* 0x001ee20000100a00 */
[----:B------:R-:W-:-:S03]  /*17ad0*/  IMAD.MOV.U32 R29, RZ, RZ, R21 ;  /* 0x000000ffff1d7224 */ /* 0x000fc600078e0015 */
[----:B---3--:R0:W-:Y:S02]  /*17ae0*/  STL.64 [R1+0x23e8], R12 ;  /* 0x0023e80c01007387 */ /* 0x0081e40000100a00 */
[----:B0-----:R-:W-:Y:S02]  /*17af0*/  IMAD.MOV.U32 R12, RZ, RZ, R16 ;  /* 0x000000ffff0c7224 */ /* 0x001fe400078e0010 */
[----:B------:R-:W-:Y:S01]  /*17b00*/  IMAD.MOV.U32 R13, RZ, RZ, R3 ;  /* 0x000000ffff0d7224 */ /* 0x000fe200078e0003 */
[----:B------:R-:W3:Y:S04]  /*17b10*/  LDL.LU.64 R16, [R1+0x860] ;  /* 0x0008600001107983 */ /* 0x000ee80000300a00 */
[----:B------:R-:W3:Y:S04]  /*17b20*/  LDL.LU.64 R18, [R1+0x868] ;  /* 0x0008680001127983 */ /* 0x000ee80000300a00 */
[----:B------:R0:W-:Y:S04]  /*17b30*/  STL.64 [R1+0x2400], R12 ;  /* 0x0024000c01007387 */ /* 0x0001e80000100a00 */
[----:B0-----:R-:W3:Y:S04]  /*17b40*/  LDL.64 R12, [R1+0x60] ;  /* 0x00006000010c7983 */ /* 0x001ee80000100a00 */
[----:B------:R-:W4:Y:S04]  /*17b50*/  LDL.LU.64 R20, [R1+0x820] ;  /* 0x0008200001147983 */ /* 0x000f280000300a00 */
[----:B------:R-:W2:Y:S04]  /*17b60*/  LDL.LU.64 R22, [R1+0x828] ;  /* 0x0008280001167983 */ /* 0x000ea80000300a00 */
[----:B--2---:R-:W-:Y:S04]  /*17b70*/  STL.64 [R1+0x23e0], R22 ;  /* 0x0023e01601007387 */ /* 0x004fe80000100a00 */
[----:B----4-:R0:W-:Y:S04]  /*17b80*/  STL.64 [R1+0x23d8], R20 ;  /* 0x0023d81401007387 */ /* 0x0101e80000100a00 */
[----:B0-----:R-:W2:Y:S04]  /*17b90*/  LDL.LU.64 R20, [R1+0x840] ;  /* 0x0008400001147983 */ /* 0x001ea80000300a00 */
[----:B------:R-:W4:Y:S01]  /*17ba0*/  LDL.LU.64 R22, [R1+0x848] ;  /* 0x0008480001167983 */ /* 0x000f220000300a00 */
[----:B------:R-:W-:Y:S03]  /*17bb0*/  HMMA.16816.F32 R8, R8, R24, R4 ;  /* 0x000000180808723c */ /* 0x000fe60000001804 */
[----:B----4-:R-:W-:Y:S04]  /*17bc0*/  STL.64 [R1+0x23f8], R22 ;  /* 0x0023f81601007387 */ /* 0x010fe80000100a00 */
[----:B--2---:R0:W-:Y:S04]  /*17bd0*/  STL.64 [R1+0x23f0], R20 ;  /* 0x0023f01401007387 */ /* 0x0041e80000100a00 */
[----:B0-----:R-:W2:Y:S04]  /*17be0*/  LDL.LU.64 R20, [R1+0x850] ;  /* 0x0008500001147983 */ /* 0x001ea80000300a00 */
[----:B------:R-:W2:Y:S04]  /*17bf0*/  LDL.LU.64 R22, [R1+0x858] ;  /* 0x0008580001167983 */ /* 0x000ea80000300a00 */
[----:B------:R-:W-:Y:S04]  /*17c00*/  STL [R1+0x1e00], R27 ;  /* 0x001e001b01007387 */ /* 0x000fe80000100800 */
[----:B------:R-:W-:Y:S04]  /*17c10*/  STL [R1+0x1dfc], R26 ;  /* 0x001dfc1a01007387 */ /* 0x000fe80000100800 */
[----:B------:R-:W3:Y:S04]  /*17c20*/  LDL.LU.64 R6, [R1+0x2410] ;  /* 0x0024100001067983 */ /* 0x000ee80000300a00 */
[----:B------:R-:W3:Y:S04]  /*17c30*/  LDL.LU.64 R4, [R1+0x2408] ;  /* 0x0024080001047983 */ /* 0x000ee80000300a00 */
[----:B------:R-:W-:Y:S04]  /*17c40*/  STL.64 [R1+0x700], R8 ;  /* 0x0007000801007387 */ /* 0x000fe80000100a00 */
[----:B------:R-:W-:Y:S01]  /*17c50*/  STL.64 [R1+0x708], R10 ;  /* 0x0007080a01007387 */ /* 0x000fe20000100a00 */
[----:B---3--:R-:W-:-:S15]  /*17c60*/  HMMA.16816.F32 R16, R4, R12, R16 ;  /* 0x0000000c0410723c */ /* 0x008fde0000001810 */
[----:B------:R-:W-:-:S04]  /*17c70*/  NOP ;  /* 0x0000000000007918 */ /* 0x000fc80000000000 */
[----:B------:R0:W-:Y:S04]  /*17c80*/  STL.64 [R1+0x860], R16 ;  /* 0x0008601001007387 */ /* 0x0001e80000100a00 */
[----:B------:R-:W-:Y:S01]  /*17c90*/  STL.64 [R1+0x868], R18 ;  /* 0x0008681201007387 */ /* 0x000fe20000100a00 */
[----:B0-----:R-:W-:Y:S02]  /*17ca0*/  IMAD.MOV.U32 R17, RZ, RZ, R12 ;  /* 0x000000ffff117224 */ /* 0x001fe400078e000c */
[----:B------:R-:W-:Y:S02]  /*17cb0*/  IMAD.MOV.U32 R16, RZ, RZ, R13 ;  /* 0x000000ffff107224 */ /* 0x000fe400078e000d */
[----:B------:R-:W2:Y:S04]  /*17cc0*/  LDL.LU.64 R12, [R1+0x2400] ;  /* 0x00240000010c7983 */ /* 0x000ea80000300a00 */
[----:B------:R0:W-:Y:S04]  /*17cd0*/  STL.64 [R1+0x23b8], R16 ;  /* 0x0023b81001007387 */ /* 0x0001e80000100a00 */
[----:B0-----:R-:W3:Y:S04]  /*17ce0*/  LDL.LU.64 R16, [R1+0x810] ;  /* 0x0008100001107983 */ /* 0x001ee80000300a00 */
[----:B------:R-:W3:Y:S01]  /*17cf0*/  LDL.LU.64 R18, [R1+0x818] ;  /* 0x0008180001127983 */ /* 0x000ee20000300a00 */
[----:B--2---:R-:W-:Y:S03]  /*17d00*/  HMMA.16816.F32 R12, R4, R12, R20 ;  /* 0x0000000c040c723c */ /* 0x004fe60000001814 */
[----:B------:R-:W2:Y:S04]  /*17d10*/  LDL.LU.64 R22, [R1+0x23f8] ;  /* 0x0023f80001167983 */ /* 0x000ea80000300a00 */
[----:B------:R-:W2:-:S12]  /*17d20*/  LDL.LU.64 R20, [R1+0x23f0] ;  /* 0x0023f00001147983 */ /* 0x000e980000300a00 */
[----:B------:R0:W-:Y:S04]  /*17d30*/  STL.64 [R1+0x850], R12 ;  /* 0x0008500c01007387 */ /* 0x0001e80000100a00 */
[----:B------:R-:W-:Y:S04]  /*17d40*/  STL.64 [R1+0x858], R14 ;  /* 0x0008580e01007387 */ /* 0x000fe80000100a00 */
[----:B0-----:R-:W2:Y:S02]  /*17d50*/  LDL.LU.64 R12, [R1+0x23e8] ;  /* 0x0023e800010c7983 */ /* 0x001ea40000300a00 */
[----:B--2---:R-:W-:Y:S01]  /*17d60*/  HMMA.16816.F32 R20, R4, R12, R20 ;  /* 0x0000000c0414723c */ /* 0x004fe20000001814 */
[----:B------:R-:W-:-:S02]  /*17d70*/  IMAD.MOV.U32 R26, RZ, RZ, R12 ;  /* 0x000000ffff1a7224 */ /* 0x000fc400078e000c */
[----:B------:R-:W-:-:S15]  /*17d80*/  IMAD.MOV.U32 R3, RZ, RZ, R13 ;  /* 0x000000ffff037224 */ /* 0x000fde00078e000d */
[----:B------:R-:W-:Y:S01]  /*17d90*/  NOP ;  /* 0x0000000000007918 */ /* 0x000fe20000000000 */
[----:B------:R-:W-:Y:S04]  /*17da0*/  STL.64 [R1+0x840], R20 ;  /* 0x0008401401007387 */ /* 0x000fe80000100a00 */
[----:B------:R0:W-:Y:S04]  /*17db0*/  STL.64 [R1+0x848], R22 ;  /* 0x0008481601007387 */ /* 0x0001e80000100a00 */
[----:B0-----:R-:W2:Y:S04]  /*17dc0*/  LDL.LU.64 R22, [R1+0x23e0] ;  /* 0x0023e00001167983 */ /* 0x001ea80000300a00 */
[----:B------:R-:W2:Y:S04]  /*17dd0*/  LDL.LU.64 R20, [R1+0x23d8] ;  /* 0x0023d80001147983 */ /* 0x000ea80000300a00 */
[----:B------:R-:W4:Y:S04]  /*17de0*/  LDL.LU.64 R14, [R1+0x23d0] ;  /* 0x0023d000010e7983 */ /* 0x000f280000300a00 */
[----:B------:R-:W4:Y:S01]  /*17df0*/  LDL.LU.64 R12, [R1+0x23c8] ;  /* 0x0023c800010c7983 */ /* 0x000f220000300a00 */
[----:B------:R-:W-:-:S02]  /*17e00*/  IMAD.MOV.U32 R8, RZ, RZ, R2 ;  /* 0x000000ffff087224 */ /* 0x000fc400078e0002 */
[----:B------:R-:W-:-:S07]  /*17e10*/  IMAD.MOV.U32 R9, RZ, RZ, R0 ;  /* 0x000000ffff097224 */ /* 0x000fce00078e0000 */
[----:B----4-:R-:W-:Y:S01]  /*17e20*/  HMMA.16816.F32 R8, R4, R8, R12 ;  /* 0x000000080408723c */ /* 0x010fe2000000180c */
[----:B------:R-:W2:-:S15]  /*17e30*/  LDL.LU.64 R12, [R1+0x23c0] ;  /* 0x0023c000010c7983 */ /* 0x000e9e0000300a00 */
[----:B------:R-:W-:-:S03]  /*17e40*/  NOP ;  /* 0x0000000000007918 */ /* 0x000fc60000000000 */
[----:B------:R-:W-:Y:S04]  /*17e50*/  STL.64 [R1+0x830], R8 ;  /* 0x0008300801007387 */ /* 0x000fe80000100a00 */
[----:B------:R-:W-:Y:S04]  /*17e60*/  STL.64 [R1+0x838], R10 ;  /* 0x0008380a01007387 */ /* 0x000fe80000100a00 */
[----:B------:R-:W-:Y:S01]  /*17e70*/  LDSM.16.MT88.4 R8, [R28+UR5+0x100] ;  /* 0x000100051c08783b */ /* 0x000fe20008004200 */
[----:B--2---:R-:W-:Y:S01]  /*17e80*/  HMMA.16816.F32 R20, R4, R12, R20 ;  /* 0x0000000c0414723c */ /* 0x004fe20000001814 */
[----:B------:R-:W-:-:S02]  /*17e90*/  IMAD.MOV.U32 R2, RZ, RZ, R12 ;  /* 0x000000ffff027224 */ /* 0x000fc400078e000c */
[----:B------:R-:W-:Y:S02]  /*17ea0*/  IMAD.MOV.U32 R0, RZ, RZ, R13 ;  /* 0x000000ffff007224 */ /* 0x000fe400078e000d */
[----:B------:R-:W0:-:S14]  /*17eb0*/  LDSM.16.MT88.4 R12, [R28+UR5+0x180] ;  /* 0x000180051c0c783b */ /* 0x000e1c0008004200 */
[----:B------:R1:W-:Y:S04]  /*17ec0*/  STL.64 [R1+0x820], R20 ;  /* 0x0008201401007387 */ /* 0x0003e80000100a00 */
[----:B------:R2:W-:Y:S04]  /*17ed0*/  STL.64 [R1+0x828], R22 ;  /* 0x0008281601007387 */ /* 0x0005e80000100a00 */
[----:B-1----:R-:W4:Y:S04]  /*17ee0*/  LDL.LU.64 R20, [R1+0x800] ;  /* 0x0008000001147983 */ /* 0x002f280000300a00 */
[----:B--2---:R-:W4:Y:S04]  /*17ef0*/  LDL.LU.64 R22, [R1+0x808] ;  /* 0x0008080001167983 */ /* 0x004f280000300a00 */
[----:B0-----:R-:W-:Y:S04]  /*17f00*/  STL.64 [R1+0x2368], R14 ;  /* 0x0023680e01007387 */ /* 0x001fe80000100a00 */
[----:B------:R0:W-:Y:S04]  /*17f10*/  STL.64 [R1+0x2360], R12 ;  /* 0x0023600c01007387 */ /* 0x0001e80000100a00 */
[----:B0-----:R-:W3:Y:S04]  /*17f20*/  LDL R12, [R1+0x10] ;  /* 0x00001000010c7983 */ /* 0x001ee80000100800 */
[----:B------:R-:W3:Y:S02]  /*17f30*/  LDL R13, [R1+0x14] ;  /* 0x00001400010d7983 */ /* 0x000ee40000100800 */
[----:B---3--:R-:W-:Y:S02]  /*17f40*/  HMMA.16816.F32 R12, R4, R12, R16 ;  /* 0x0000000c040c723c */ /* 0x008fe40000001810 */
[----:B------:R-:W2:-:S15]  /*17f50*/  LDL.LU.64 R16, [R1+0x23b8] ;  /* 0x0023b80001107983 */ /* 0x000e9e0000300a00 */
[----:B------:R-:W-:Y:S02]  /*17f60*/  NOP ;  /* 0x0000000000007918 */ /* 0x000fe40000000000 */
[----:B------:R0:W-:Y:S04]  /*17f70*/  STL.64 [R1+0x810], R12 ;  /* 0x0008100c01007387 */ /* 0x0001e80000100a00 */
[----:B------:R-:W-:Y:S04]  /*17f80*/  STL.64 [R1+0x818], R14 ;  /* 0x0008180e01007387 */ /* 0x000fe80000100a00 */
[----:B0-----:R-:W3:Y:S04]  /*17f90*/  LDL.64 R12, [R1+0x30] ;  /* 0x00003000010c7983 */ /* 0x001ee80000100a00 */
[----:B---3--:R0:W-:Y:S04]  /*17fa0*/  STL.64 [R1+0x2390], R12 ;  /* 0x0023900c01007387 */ /* 0x0081e80000100a00 */
[----:B0-----:R-:W3:Y:S04]  /*17fb0*/  LDL.64 R12, [R1+0x50] ;  /* 0x00005000010c7983 */ /* 0x001ee80000100a00 */
[----:B---3--:R2:W-:Y:S02]  /*17fc0*/  STL.64 [R1+0x23a0], R12 ;  /* 0x0023a00c01007387 */ /* 0x0085e40000100a00 */
[----:B--2---:R-:W-:-:S02]  /*17fd0*/  IMAD.MOV.U32 R12, RZ, RZ, R17 ;  /* 0x000000ffff0c7224 */ /* 0x004fc400078e0011 */
[----:B------:R-:W-:Y:S02]  /*17fe0*/  IMAD.MOV.U32 R13, RZ, RZ, R16 ;  /* 0x000000ffff0d7224 */ /* 0x000fe400078e0010 */
[----:B------:R-:W0:Y:S04]  /*17ff0*/  LDSM.16.MT88.4 R16, [R28+UR5+0x200] ;  /* 0x000200051c10783b */ /* 0x000e280008004200 */
[----:B0-----:R-:W-:Y:S04]  /*18000*/  STL.64 [R1+0x22f0], R18 ;  /* 0x0022f01201007387 */ /* 0x001fe80000100a00 */
[----:B------:R0:W-:Y:S04]  /*18010*/  STL.64 [R1+0x22e8], R16 ;  /* 0x0022e81001007387 */ /* 0x0001e80000100a00 */
[----:B0-----:R-:W4:Y:S01]  /*18020*/  LDL R16, [R1] ;  /* 0x0000000001107983 */ /* 0x001f220000100800 */
[----:B------:R-:W-:-:S07]  /*18030*/  IMAD.MOV.U32 R17, RZ, RZ, R29 ;  /* 0x000000ffff117224 */ /* 0x000fce00078e001d */
[----:B----4-:R-:W-:Y:S01]  /*18040*/  HMMA.16816.F32 R20, R4, R16, R20 ;  /* 0x000000100414723c */ /* 0x010fe20000001814 */
[----:B------:R0:W-:Y:S04]  /*18050*/  STL.64 [R1+0x2380], R16 ;  /* 0x0023801001007387 */ /* 0x0001e80000100a00 */
[----:B0-----:R-:W2:-:S14]  /*18060*/  LDL.LU.64 R16, [R1+0x6f0] ;  /* 0x0006f00001107983 */ /* 0x001e9c0000300a00 */
[----:B------:R-:W-:Y:S04]  /*18070*/  STL.64 [R1+0x800], R20 ;  /* 0x0008001401007387 */ /* 0x000fe80000100a00 */
[----:B------:R-:W-:Y:S04]  /*18080*/  STL.64 [R1+0x808], R22 ;  /* 0x0008081601007387 */ /* 0x000fe80000100a00 */
[----:B------:R-:W0:Y:S04]  /*18090*/  LDSM.16.MT88.4 R20, [R28+UR5+0x280] ;  /* 0x000280051c14783b */ /* 0x000e280008004200 */
[----:B------:R-:W2:Y:S04]  /*180a0*/  LDL.LU.64 R18, [R1+0x6f8] ;  /* 0x0006f80001127983 */ /* 0x000ea80000300a00 */
[----:B0-----:R-:W-:Y:S04]  /*180b0*/  STL.64 [R1+0x2288], R22 ;  /* 0x0022881601007387 */ /* 0x001fe80000100a00 */
[----:B------:R0:W-:Y:S02]  /*180c0*/  STL.64 [R1+0x2280], R20 ;  /* 0x0022801401007387 */ /* 0x0001e40000100a00 */
[----:B0-----:R-:W-:-:S02]  /*180d0*/  IMAD.MOV.U32 R20, RZ, RZ, R26 ;  /* 0x000000ffff147224 */ /* 0x001fc400078e001a */
[----:B------:R-:W-:-:S05]  /*180e0*/  IMAD.MOV.U32 R21, RZ, RZ, R3 ;  /* 0x000000ffff157224 */ /* 0x000fca00078e0003 */
[----:B------:R0:W-:Y:S04]  /*180f0*/  STL.64 [R1+0x2398], R20 ;  /* 0x0023981401007387 */ /* 0x0001e80000100a00 */
[----:B0-----:R-:W3:Y:S04]  /*18100*/  LDL.LU.64 R20, [R1+0x6d0] ;  /* 0x0006d00001147983 */ /* 0x001ee80000300a00 */
[----:B------:R-:W4:Y:S04]  /*18110*/  LDL.LU.64 R22, [R1+0x6d8] ;  /* 0x0006d80001167983 */ /* 0x000f280000300a00 */
[----:B----4-:R-:W-:Y:S04]  /*18120*/  STL.64 [R1+0x23b0], R22 ;  /* 0x0023b01601007387 */ /* 0x010fe80000100a00 */
[----:B---3--:R0:W-:Y:S04]  /*18130*/  STL.64 [R1+0x23a8], R20 ;  /* 0x0023a81401007387 */ /* 0x0081e80000100a00 */
[----:B0-----:R-:W3:Y:S04]  /*18140*/  LDL.LU.64 R20, [R1+0x6e0] ;  /* 0x0006e00001147983 */ /* 0x001ee80000300a00 */
[----:B------:R-:W3:Y:S01]  /*18150*/  LDL.LU.64 R22, [R1+0x6e8] ;  /* 0x0006e80001167983 */ /* 0x000ee20000300a00 */
[----:B--2---:R-:W-:Y:S03]  /*18160*/  HMMA.16816.F32 R4, R4, R24, R16 ;  /* 0x000000180404723c */ /* 0x004fe60000001810 */
[----:B------:R-:W2:Y:S04]  /*18170*/  LDL.LU.64 R16, [R1+0x6b0] ;  /* 0x0006b00001107983 */ /* 0x000ea80000300a00 */
[----:B------:R-:W2:-:S12]  /*18180*/  LDL.LU.64 R18, [R1+0x6b8] ;  /* 0x0006b80001127983 */ /* 0x000e980000300a00 */
[----:B------:R-:W-:Y:S04]  /*18190*/  STL.64 [R1+0x6f0], R4 ;  /* 0x0006f00401007387 */ /* 0x000fe80000100a00 */
[----:B------:R-:W-:Y:S04]  /*181a0*/  STL.64 [R1+0x6f8], R6 ;  /* 0x0006f80601007387 */ /* 0x000fe80000100a00 */
[----:B------:R-:W0:Y:S04]  /*181b0*/  LDSM.16.MT88.4 R4, [R28+UR5+0x300] ;  /* 0x000300051c04783b */ /* 0x000e280008004200 */
[----:B------:R1:W-:Y:S04]  /*181c0*/  STL.64 [R1+0x2370], R24 ;  /* 0x0023701801007387 */ /* 0x0003e80000100a00 */
[----:B-1----:R-:W4:Y:S04]  /*181d0*/  LDL.LU.64 R24, [R1+0x6c0] ;  /* 0x0006c00001187983 */ /* 0x002f280000300a00 */
[----:B------:R-:W4:Y:S04]  /*181e0*/  LDL.LU.64 R26, [R1+0x6c8] ;  /* 0x0006c800011a7983 */ /* 0x000f280000300a00 */
[----:B0-----:R-:W-:Y:S04]  /*181f0*/  STL.64 [R1+0x2218], R6 ;  /* 0x0022180601007387 */ /* 0x001fe80000100a00 */
[----:B------:R-:W-:Y:S01]  /*18200*/  STL.64 [R1+0x2210], R4 ;  /* 0x0022100401007387 */ /* 0x000fe20000100a00 */
[----:B---3--:R-:W-:Y:S03]  /*18210*/  HMMA.16816.F32 R12, R8, R12, R20 ;  /* 0x0000000c080c723c */ /* 0x008fe60000001814 */
[----:B------:R-:W3:Y:S04]  /*18220*/  LDL.LU.64 R22, [R1+0x23b0] ;  /* 0x0023b00001167983 */ /* 0x000ee80000300a00 */
[----:B------:R-:W3:-:S12]  /*18230*/  LDL.LU.64 R20, [R1+0x23a8] ;  /* 0x0023a80001147983 */ /* 0x000ed80000300a00 */
[----:B------:R0:W-:Y:S04]  /*18240*/  STL.64 [R1+0x6e0], R12 ;  /* 0x0006e00c01007387 */ /* 0x0001e80000100a00 */
[----:B------:R-:W-:Y:S04]  /*18250*/  STL.64 [R1+0x6e8], R14 ;  /* 0x0006e80e01007387 */ /* 0x000fe80000100a00 */
[----:B0-----:R-:W3:Y:S02]  /*18260*/  LDL.LU.64 R12, [R1+0x23a0] ;  /* 0x0023a000010c7983 */ /* 0x001ee40000300a00 */
[----:B---3--:R-:W-:-:S15]  /*18270*/  HMMA.16816.F32 R20, R8, R12, R20 ;  /* 0x0000000c0814723c */ /* 0x008fde0000001814 */
[----:B------:R-:W-:-:S04]  /*18280*/  NOP ;  /* 0x0000000000007918 */ /* 0x000fc80000000000 */
[----:B------:R0:W-:Y:S04]  /*18290*/  STL.64 [R1+0x6d0], R20 ;  /* 0x0006d01401007387 */ /* 0x0001e80000100a00 */
[----:B------:R-:W-:Y:S04]  /*182a0*/  STL.64 [R1+0x6d8], R22 ;  /* 0x0006d81601007387 */ /* 0x000fe80000100a00 */
[----:B0-----:R-:W4:Y:S01]  /*182b0*/  LDL.LU.64 R20, [R1+0x2398] ;  /* 0x0023980001147983 */ /* 0x001f220000300a00 */
[----:B------:R-:W-:Y:S02]  /*182c0*/  IMAD.MOV.U32 R4, RZ, RZ, R2 ;  /* 0x000000ffff047224 */ /* 0x000fe400078e0002 */
[----:B------:R-:W-:-:S02]  /*182d0*/  IMAD.MOV.U32 R5, RZ, RZ, R0 ;  /* 0x000000ffff057224 */ /* 0x000fc400078e0000 */
[----:B------:R-:W-:Y:S02]  /*182e0*/  IMAD.MOV.U32 R2, RZ, RZ, R12 ;  /* 0x000000ffff027224 */ /* 0x000fe400078e000c */
[----:B------:R-:W-:Y:S02]  /*182f0*/  IMAD.MOV.U32 R0, RZ, RZ, R13 ;  /* 0x000000ffff007224 */ /* 0x000fe400078e000d */
[----:B------:R-:W2:Y:S01]  /*18300*/  LDL.LU.64 R12, [R1+0x2390] ;  /* 0x00239000010c7983 */ /* 0x000ea20000300a00 */
[----:B----4-:R-:W-:Y:S03]  /*18310*/  HMMA.16816.F32 R24, R8, R20, R24 ;  /* 0x000000140818723c */ /* 0x010fe60000001818 */
[----:B------:R0:W-:Y:S02]  /*18320*/  STL.64 [R1+0x2330], R20 ;  /* 0x0023301401007387 */ /* 0x0001e40000100a00 */
[----:B0-----:R-:W-:-:S02]  /*18330*/  IMAD.MOV.U32 R20, RZ, RZ, R2 ;  /* 0x000000ffff147224 */ /* 0x001fc400078e0002 */
[----:B------:R-:W-:-:S12]  /*18340*/  IMAD.MOV.U32 R21, RZ, RZ, R0 ;  /* 0x000000ffff157224 */ /* 0x000fd800078e0000 */
[----:B------:R-:W-:Y:S04]  /*18350*/  STL.64 [R1+0x6c0], R24 ;  /* 0x0006c01801007387 */ /* 0x000fe80000100a00 */
[----:B------:R-:W-:Y:S04]  /*18360*/  STL.64 [R1+0x6c8], R26 ;  /* 0x0006c81a01007387 */ /* 0x000fe80000100a00 */
[----:B------:R0:W-:Y:S04]  /*18370*/  STL.64 [R1+0x2348], R20 ;  /* 0x0023481401007387 */ /* 0x0001e80000100a00 */
[----:B0-----:R-:W3:Y:S04]  /*18380*/  LDL.64 R20, [R1+0x60] ;  /* 0x0000600001147983 */ /* 0x001ee80000100a00 */
[----:B---3--:R0:W-:Y:S04]  /*18390*/  STL.64 [R1+0x2378], R20 ;  /* 0x0023781401007387 */ /* 0x0081e80000100a00 */
[----:B0-----:R-:W3:Y:S01]  /*183a0*/  LDL.64 R20, [R1+0x10] ;  /* 0x0000100001147983 */ /* 0x001ee20000100a00 */
[----:B--2---:R-:W-:Y:S03]  /*183b0*/  HMMA.16816.F32 R16, R8, R12, R16 ;  /* 0x0000000c0810723c */ /* 0x004fe60000001810 */
[----:B---3--:R0:W-:Y:S04]  /*183c0*/  STL.64 [R1+0x2388], R20 ;  /* 0x0023881401007387 */ /* 0x0081e80000100a00 */
[----:B0-----:R-:W2:Y:S04]  /*183d0*/  LDL.LU.64 R20, [R1+0x6a0] ;  /* 0x0006a00001147983 */ /* 0x001ea80000300a00 */
[----:B------:R-:W2:Y:S08]  /*183e0*/  LDL.LU.64 R22, [R1+0x6a8] ;  /* 0x0006a80001167983 */ /* 0x000eb00000300a00 */
[----:B------:R0:W-:Y:S04]  /*183f0*/  STL.64 [R1+0x6b0], R16 ;  /* 0x0006b01001007387 */ /* 0x0001e80000100a00 */
[----:B------:R1:W-:Y:S01]  /*18400*/  STL.64 [R1+0x6b8], R18 ;  /* 0x0006b81201007387 */ /* 0x0003e20000100a00 */
[----:B------:R-:W-:-:S02]  /*18410*/  IMAD.MOV.U32 R2, RZ, RZ, R12 ;  /* 0x000000ffff027224 */ /* 0x000fc400078e000c */
[----:B------:R-:W-:Y:S01]  /*18420*/  IMAD.MOV.U32 R0, RZ, RZ, R13 ;  /* 0x000000ffff007224 */ /* 0x000fe200078e000d */
[----:B0-----:R-:W3:Y:S04]  /*18430*/  LDL.LU.64 R16, [R1+0x690] ;  /* 0x0006900001107983 */ /* 0x001ee80000300a00 */
[----:B-1----:R-:W3:Y:S04]  /*18440*/  LDL.LU.64 R18, [R1+0x698] ;  /* 0x0006980001127983 */ /* 0x002ee80000300a00 */
[----:B------:R-:W4:Y:S04]  /*18450*/  LDL.LU.64 R24, [R1+0x680] ;  /* 0x0006800001187983 */ /* 0x000f280000300a00 */
[----:B------:R-:W4:Y:S04]  /*18460*/  LDL.LU.64 R26, [R1+0x688] ;  /* 0x00068800011a7983 */ /* 0x000f280000300a00 */
[----:B------:R-:W3:Y:S04]  /*18470*/  LDL.LU.64 R12, [R1+0x4b0] ;  /* 0x0004b000010c7983 */ /* 0x000ee80000300a00 */
[----:B------:R-:W3:Y:S01]  /*18480*/  LDL.LU.64 R14, [R1+0x4b8] ;  /* 0x0004b800010e7983 */ /* 0x000ee20000300a00 */
[----:B--2---:R-:W-:Y:S03]  /*18490*/  HMMA.16816.F32 R4, R8, R4, R20 ;  /* 0x000000040804723c */ /* 0x004fe60000001814 */
[----:B------:R-:W3:-:S15]  /*184a0*/  LDL.LU.64 R20, [R1+0x2388] ;  /* 0x0023880001147983 */ /* 0x000ede0000300a00 */
[----:B------:R-:W-:Y:S01]  /*184b0*/  NOP ;  /* 0x0000000000007918 */ /* 0x000fe20000000000 */
[----:B------:R0:W-:Y:S04]  /*184c0*/  STL.64 [R1+0x6a0], R4 ;  /* 0x0006a00401007387 */ /* 0x0001e80000100a00 */
[----:B------:R1:W-:Y:S04]  /*184d0*/  STL.64 [R1+0x6a8], R6 ;  /* 0x0006a80601007387 */ /* 0x0003e80000100a00 */
[----:B0-----:R-:W2:Y:S04]  /*184e0*/  LDL.LU.64 R4, [R1+0x460] ;  /* 0x0004600001047983 */ /* 0x001ea80000300a00 */
[----:B-1----:R-:W2:Y:S04]  /*184f0*/  LDL.LU.64 R6, [R1+0x468] ;  /* 0x0004680001067983 */ /* 0x002ea80000300a00 */
[----:B--2---:R-:W-:Y:S04]  /*18500*/  STL.64 [R1+0x2340], R6 ;  /* 0x0023400601007387 */ /* 0x004fe80000100a00 */
[----:B------:R0:W-:Y:S04]  /*18510*/  STL.64 [R1+0x2338], R4 ;  /* 0x0023380401007387 */ /* 0x0001e80000100a00 */
[----:B0-----:R-:W2:Y:S04]  /*18520*/  LDL.LU.64 R4, [R1+0x480] ;  /* 0x0004800001047983 */ /* 0x001ea80000300a00 */
[----:B------:R-:W2:Y:S01]  /*18530*/  LDL.LU.64 R6, [R1+0x488] ;  /* 0x0004880001067983 */ /* 0x000ea20000300a00 */
[----:B---3--:R-:W-:Y:S03]  /*18540*/  HMMA.16816.F32 R16, R8, R20, R16 ;  /* 0x000000140810723c */ /* 0x008fe60000001810 */
[----:B--2---:R-:W-:Y:S04]  /*18550*/  STL.64 [R1+0x2358], R6 ;  /* 0x0023580601007387 */ /* 0x004fe80000100a00 */
[----:B------:R0:W-:Y:S04]  /*18560*/  STL.64 [R1+0x2350], R4 ;  /* 0x0023500401007387 */ /* 0x0001e80000100a00 */
[----:B0-----:R-:W2:Y:S04]  /*18570*/  LDL.LU.64 R4, [R1+0x490] ;  /* 0x0004900001047983 */ /* 0x001ea80000300a00 */
[----:B------:R-:W2:Y:S04]  /*18580*/  LDL.LU.64 R6, [R1+0x498] ;  /* 0x0004980001067983 */ /* 0x000ea80000300a00 */
[----:B------:R0:W-:Y:S04]  /*18590*/  STL.64 [R1+0x690], R16 ;  /* 0x0006901001007387 */ /* 0x0001e80000100a00 */
[----:B------:R1:W-:Y:S04]  /*185a0*/  STL.64 [R1+0x698], R18 ;  /* 0x0006981201007387 */ /* 0x0003e80000100a00 */
[----:B0-----:R-:W4:Y:S01]  /*185b0*/  LDL.LU.64 R16, [R1+0x2380] ;  /* 0x0023800001107983 */ /* 0x001f220000300a00 */
[----:B-1----:R-:W-:-:S02]  /*185c0*/  IMAD.MOV.U32 R18, RZ, RZ, R20 ;  /* 0x000000ffff127224 */ /* 0x002fc400078e0014 */
[----:B------:R-:W-:Y:S02]  /*185d0*/  IMAD.MOV.U32 R3, RZ, RZ, R21 ;  /* 0x000000ffff037224 */ /* 0x000fe400078e0015 */
[----:B------:R-:W3:Y:S01]  /*185e0*/  LDL.LU.64 R20, [R1+0x2378] ;  /* 0x0023780001147983 */ /* 0x000ee20000300a00 */
[----:B----4-:R-:W-:-:S15]  /*185f0*/  HMMA.16816.F32 R24, R8, R16, R24 ;  /* 0x000000100818723c */ /* 0x010fde0000001818 */
[----:B------:R-:W-:-:S04]  /*18600*/  NOP ;  /* 0x0000000000007918 */ /* 0x000fc80000000000 */
[----:B------:R0:W-:Y:S04]  /*18610*/  STL.64 [R1+0x680], R24 ;  /* 0x0006801801007387 */ /* 0x0001e80000100a00 */
[----:B------:R-:W-:Y:S04]  /*18620*/  STL.64 [R1+0x688], R26 ;  /* 0x0006881a01007387 */ /* 0x000fe80000100a00 */
[----:B0-----:R-:W4:Y:S04]  /*18630*/  LDL.LU.64 R24, [R1+0x2370] ;  /* 0x0023700001187983 */ /* 0x001f280000300a00 */
[----:B------:R0:W-:Y:S01]  /*18640*/  STL.64 [R1+0x2300], R16 ;  /* 0x0023001001007387 */ /* 0x0001e20000100a00 */
[----:B----4-:R-:W-:Y:S03]  /*18650*/  HMMA.16816.F32 R8, R8, R24, R12 ;  /* 0x000000180808723c */ /* 0x010fe6000000180c */
[----:B------:R-:W2:Y:S04]  /*18660*/  LDL.LU.64 R14, [R1+0x2368] ;  /* 0x00236800010e7983 */ /* 0x000ea80000300a00 */
[----:B------:R-:W2:Y:S01]  /*18670*/  LDL.LU.64 R12, [R1+0x2360] ;  /* 0x00236000010c7983 */ /* 0x000ea20000300a00 */
[----:B0-----:R-:W-:-:S02]  /*18680*/  IMAD.MOV.U32 R16, RZ, RZ, R18 ;  /* 0x000000ffff107224 */ /* 0x001fc400078e0012 */
[----:B------:R-:W-:-:S09]  /*18690*/  IMAD.MOV.U32 R17, RZ, RZ, R3 ;  /* 0x000000ffff117224 */ /* 0x000fd200078e0003 */
[----:B------:R-:W-:Y:S04]  /*186a0*/  STL.64 [R1+0x4b0], R8 ;  /* 0x0004b00801007387 */ /* 0x000fe80000100a00 */
[----:B------:R-:W-:Y:S04]  /*186b0*/  STL.64 [R1+0x4b8], R10 ;  /* 0x0004b80a01007387 */ /* 0x000fe80000100a00 */
[----:B------:R0:W-:Y:S04]  /*186c0*/  STL.64 [R1+0x2318], R16 ;  /* 0x0023181001007387 */ /* 0x0001e80000100a00 */
[----:B0-----:R-:W4:Y:S04]  /*186d0*/  LDL.64 R16, [R1+0x20] ;  /* 0x0000200001107983 */ /* 0x001f280000100a00 */
[----:B------:R0:W-:Y:S01]  /*186e0*/  STL.64 [R1+0x22f8], R24 ;  /* 0x0022f81801007387 */ /* 0x0001e20000100a00 */
[----:B------:R-:W-:-:S02]  /*186f0*/  IMAD.MOV.U32 R8, RZ, RZ, R2 ;  /* 0x000000ffff087224 */ /* 0x000fc400078e0002 */
[----:B------:R-:W-:Y:S02]  /*18700*/  IMAD.MOV.U32 R9, RZ, RZ, R0 ;  /* 0x000000ffff097224 */ /* 0x000fe400078e0000 */
[----:B---3--:R-:W-:Y:S02]  /*18710*/  IMAD.MOV.U32 R2, RZ, RZ, R20 ;  /* 0x000000ffff027224 */ /* 0x008fe400078e0014 */
[----:B------:R-:W-:Y:S01]  /*18720*/  IMAD.MOV.U32 R0, RZ, RZ, R21 ;  /* 0x000000ffff007224 */ /* 0x000fe200078e0015 */
[----:B0-----:R-:W3:Y:S04]  /*18730*/  LDL.LU.64 R24, [R1+0x470] ;  /* 0x0004700001187983 */ /* 0x001ee80000300a00 */
[----:B------:R-:W3:Y:S01]  /*18740*/  LDL.LU.64 R26, [R1+0x478] ;  /* 0x00047800011a7983 */ /* 0x000ee20000300a00 */
[----:B--2---:R-:W-:-:S15]  /*18750*/  HMMA.16816.F32 R4, R12, R20, R4 ;  /* 0x000000140c04723c */ /* 0x004fde0000001804 */
[----:B------:R-:W-:-:S04]  /*18760*/  NOP ;  /* 0x0000000000007918 */ /* 0x000fc80000000000 */
[----:B------:R-:W-:Y:S04]  /*18770*/  STL.64 [R1+0x490], R4 ;  /* 0x0004900401007387 */ /* 0x000fe80000100a00 */
[----:B------:R0:W-:Y:S04]  /*18780*/  STL.64 [R1+0x498], R6 ;  /* 0x0004980601007387 */ /* 0x0001e80000100a00 */
[----:B0-----:R-:W2:Y:S04]  /*18790*/  LDL.LU.64 R6, [R1+0x2358] ;  /* 0x0023580001067983 */ /* 0x001ea80000300a00 */
[----:B------:R-:W2:Y:S04]  /*187a0*/  LDL.LU.64 R4, [R1+0x2350] ;  /* 0x0023500001047983 */ /* 0x000ea80000300a00 */
[----:B------:R-:W2:Y:S02]  /*187b0*/  LDL.LU.64 R20, [R1+0x2348] ;  /* 0x0023480001147983 */ /* 0x000ea40000300a00 */
[----:B--2---:R-:W-:Y:S02]  /*187c0*/  HMMA.16816.F32 R20, R12, R20, R4 ;  /* 0x000000140c14723c */ /* 0x004fe40000001804 */
[----:B------:R-:W2:Y:S04]  /*187d0*/  LDL.LU.64 R6, [R1+0x2340] ;  /* 0x0023400001067983 */ /* 0x000ea80000300a00 */
[----:B------:R-:W2:-:S13]  /*187e0*/  LDL.LU.64 R4, [R1+0x2338] ;  /* 0x0023380001047983 */ /* 0x000e9a0000300a00 */
[----:B------:R0:W-:Y:S04]  /*187f0*/  STL.64 [R1+0x480], R20 ;  /* 0x0004801401007387 */ /* 0x0001e80000100a00 */
[----:B------:R3:W-:Y:S04]  /*18800*/  STL.64 [R1+0x488], R22 ;  /* 0x0004881601007387 */ /* 0x0007e80000100a00 */
[----:B0-----:R-:W3:Y:S02]  /*18810*/  LDL.LU.64 R20, [R1+0x2330] ;  /* 0x0023300001147983 */ /* 0x001ee40000300a00 */
[----:B---3--:R-:W-:Y:S02]  /*18820*/  HMMA.16816.F32 R20, R12, R20, R24 ;  /* 0x000000140c14723c */ /* 0x008fe40000001818 */
[----:B------:R-:W3:-:S15]  /*18830*/  LDL.LU.64 R24, [R1+0x430] ;  /* 0x0004300001187983 */ /* 0x000ede0000300a00 */
[----:B------:R-:W-:Y:S02]  /*18840*/  NOP ;  /* 0x0000000000007918 */ /* 0x000fe40000000000 */
[----:B------:R-:W-:Y:S04]  /*18850*/  STL.64 [R1+0x470], R20 ;  /* 0x0004701401007387 */ /* 0x000fe80000100a00 */
[----:B------:R-:W-:Y:S04]  /*18860*/  STL.64 [R1+0x478], R22 ;  /* 0x0004781601007387 */ /* 0x000fe80000100a00 */
[----:B------:R-:W3:Y:S01]  /*18870*/  LDL.LU.64 R26, [R1+0x438] ;  /* 0x00043800011a7983 */ /* 0x000ee20000300a00 */
[----:B--2---:R-:W-:-:S15]  /*18880*/  HMMA.16816.F32 R4, R12, R8, R4 ;  /* 0x000000080c04723c */ /* 0x004fde0000001804 */
[----:B------:R-:W-:-:S04]  /*18890*/  NOP ;  /* 0x0000000000007918 */ /* 0x000fc80000000000 */
[----:B------:R-:W-:Y:S04]  /*188a0*/  STL.64 [R1+0x460], R4 ;  /* 0x0004600401007387 */ /* 0x000fe80000100a00 */
[----:B------:R-:W-:Y:S04]  /*188b0*/  STL.64 [R1+0x468], R6 ;  /* 0x0004680601007387 */ /* 0x000fe80000100a00 */
[----:B---3--:R-:W-:Y:S04]  /*188c0*/  STL.64 [R1+0x2310], R26 ;  /* 0x0023101a01007387 */ /* 0x008fe80000100a00 */
[----:B------:R0:W-:Y:S04]  /*188d0*/  STL.64 [R1+0x2308], R24 ;  /* 0x0023081801007387 */ /* 0x0001e80000100a00 */
[----:B0-----:R-:W2:Y:S04]  /*188e0*/  LDL.LU.64 R24, [R1+0x440] ;  /* 0x0004400001187983 */ /* 0x001ea80000300a00 */
[----:B------:R-:W3:Y:S04]  /*188f0*/  LDL.LU.64 R26, [R1+0x448] ;  /* 0x00044800011a7983 */ /* 0x000ee80000300a00 */
[----:B---3--:R-:W-:Y:S04]  /*18900*/  STL.64 [R1+0x2328], R26 ;  /* 0x0023281a01007387 */ /* 0x008fe80000100a00 */
[----:B--2---:R0:W-:Y:S04]  /*18910*/  STL.64 [R1+0x2320], R24 ;  /* 0x0023201801007387 */ /* 0x0041e80000100a00 */
[----:B0-----:R-:W4:Y:S04]  /*18920*/  LDL.LU.64 R24, [R1+0x450] ;  /* 0x0004500001187983 */ /* 0x001f280000300a00 */
[----:B------:R-:W4:Y:S04]  /*18930*/  LDL.LU.64 R26, [R1+0x458] ;  /* 0x00045800011a7983 */ /* 0x000f280000300a00 */
[----:B------:R-:W2:Y:S04]  /*18940*/  LDL.LU.64 R20, [R1+0x2e0] ;  /* 0x0002e00001147983 */ /* 0x000ea80000300a00 */
[----:B------:R-:W2:Y:S04]  /*18950*/  LDL.LU.64 R22, [R1+0x2e8] ;  /* 0x0002e80001167983 */ /* 0x000ea80000300a00 */
[----:B------:R-:W3:Y:S04]  /*18960*/  LDL.LU.64 R4, [R1+0x2b0] ;  /* 0x0002b00001047983 */ /* 0x000ee80000300a00 */
[----:B------:R-:W2:Y:S04]  /*18970*/  LDL.LU.64 R6, [R1+0x2b8] ;  /* 0x0002b80001067983 */ /* 0x000ea80000300a00 */
[----:B--2---:R-:W-:Y:S04]  /*18980*/  STL.64 [R1+0x22c0], R6 ;  /* 0x0022c00601007387 */ /* 0x004fe80000100a00 */
[----:B---3--:R0:W-:Y:S04]  /*18990*/  STL.64 [R1+0x22b8], R4 ;  /* 0x0022b80401007387 */ /* 0x0081e80000100a00 */
[----:B0-----:R-:W2:Y:S04]  /*189a0*/  LDL.64 R4, [R1+0x50] ;  /* 0x0000500001047983 */ /* 0x001ea80000100a00 */
[----:B--2---:R-:W-:Y:S04]  /*189b0*/  STL.64 [R1+0x22d0], R4 ;  /* 0x0022d00401007387 */ /* 0x004fe80000100a00 */
[----:B------:R0:W-:Y:S04]  /*189c0*/  STL.64 [R1+0x22b0], R8 ;  /* 0x0022b00801007387 */ /* 0x0001e80000100a00 */
[----:B0-----:R-:W2:Y:S01]  /*189d0*/  LDL.64 R8, [R1+0x40] ;  /* 0x0000400001087983 */ /* 0x001ea20000100a00 */
[----:B----4-:R-:W-:Y:S03]  /*189e0*/  HMMA.16816.F32 R24, R12, R16, R24 ;  /* 0x000000100c18723c */ /* 0x010fe60000001818 */
[----:B--2---:R0:W-:Y:S04]  /*189f0*/  STL.64 [R1+0x22c8], R8 ;  /* 0x0022c80801007387 */ /* 0x0041e80000100a00 */
[----:B0-----:R-:W2:Y:S04]  /*18a00*/  LDL.LU.64 R8, [R1+0x2c0] ;  /* 0x0002c00001087983 */ /* 0x001ea80000300a00 */
[----:B------:R-:W3:Y:S01]  /*18a10*/  LDL.LU.64 R10, [R1+0x2c8] ;  /* 0x0002c800010a7983 */ /* 0x000ee20000300a00 */
[----:B------:R-:W-:-:S02]  /*18a20*/  IMAD.MOV.U32 R4, RZ, RZ, R2 ;  /* 0x000000ffff047224 */ /* 0x000fc400078e0002 */
[----:B------:R-:W-:Y:S02]  /*18a30*/  IMAD.MOV.U32 R5, RZ, RZ, R0 ;  /* 0x000000ffff057224 */ /* 0x000fe400078e0000 */
[----:B------:R-:W-:Y:S02]  /*18a40*/  IMAD.MOV.U32 R2, RZ, RZ, R16 ;  /* 0x000000ffff027224 */ /* 0x000fe400078e0010 */
[----:B------:R-:W-:Y:S01]  /*18a50*/  IMAD.MOV.U32 R0, RZ, RZ, R17 ;  /* 0x000000ffff007224 */ /* 0x000fe200078e0011 */
[----:B---3--:R-:W-:Y:S04]  /*18a60*/  STL.64 [R1+0x22e0], R10 ;  /* 0x0022e00a01007387 */ /* 0x008fe80000100a00 */
[----:B--2---:R0:W-:Y:S04]  /*18a70*/  STL.64 [R1+0x22d8], R8 ;  /* 0x0022d80801007387 */ /* 0x0041e80000100a00 */
[----:B0-----:R-:W2:Y:S04]  /*18a80*/  LDL.LU.64 R8, [R1+0x2d0] ;  /* 0x0002d00001087983 */ /* 0x001ea80000300a00 */
[----:B------:R-:W2:Y:S04]  /*18a90*/  LDL.LU.64 R10, [R1+0x2d8] ;  /* 0x0002d800010a7983 */ /* 0x000ea80000300a00 */
[----:B------:R-:W-:Y:S04]  /*18aa0*/  STL.64 [R1+0x450], R24 ;  /* 0x0004501801007387 */ /* 0x000fe80000100a00 */
[----:B------:R0:W-:Y:S04]  /*18ab0*/  STL.64 [R1+0x458], R26 ;  /* 0x0004581a01007387 */ /* 0x0001e80000100a00 */
[----:B0-----:R-:W3:Y:S04]  /*18ac0*/  LDL.LU.64 R26, [R1+0x2328] ;  /* 0x00232800011a7983 */ /* 0x001ee80000300a00 */
[----:B------:R-:W3:Y:S04]  /*18ad0*/  LDL.LU.64 R24, [R1+0x2320] ;  /* 0x0023200001187983 */ /* 0x000ee80000300a00 */
[----:B------:R-:W3:Y:S02]  /*18ae0*/  LDL.LU.64 R16, [R1+0x2318] ;  /* 0x0023180001107983 */ /* 0x000ee40000300a00 */
[----:B---3--:R-:W-:Y:S02]  /*18af0*/  HMMA.16816.F32 R16, R12, R16, R24 ;  /* 0x000000100c10723c */ /* 0x008fe40000001818 */
[----:B------:R-:W3:Y:S04]  /*18b00*/  LDL.LU.64 R26, [R1+0x2310] ;  /* 0x00231000011a7983 */ /* 0x000ee80000300a00 */
[----:B------:R-:W3:-:S13]  /*18b10*/  LDL.LU.64 R24, [R1+0x2308] ;  /* 0x0023080001187983 */ /* 0x000eda0000300a00 */
[----:B------:R0:W-:Y:S04]  /*18b20*/  STL.64 [R1+0x440], R16 ;  /* 0x0004401001007387 */ /* 0x0001e80000100a00 */
[----:B------:R3:W-:Y:S04]  /*18b30*/  STL.64 [R1+0x448], R18 ;  /* 0x0004481201007387 */ /* 0x0007e80000100a00 */
[----:B0-----:R-:W3:Y:S02]  /*18b40*/  LDL.LU.64 R16, [R1+0x2300] ;  /* 0x0023000001107983 */ /* 0x001ee40000300a00 */
[----:B---3--:R-:W-:Y:S02]  /*18b50*/  HMMA.16816.F32 R16, R12, R16, R24 ;  /* 0x000000100c10723c */ /* 0x008fe40000001818 */
[----:B------:R-:W3:-:S15]  /*18b60*/  LDL.LU.64 R24, [R1+0x22f8] ;  /* 0x0022f80001187983 */ /* 0x000ede0000300a00 */
[----:B------:R-:W-:Y:S02]  /*18b70*/  NOP ;  /* 0x0000000000007918 */ /* 0x000fe40000000000 */
[----:B------:R-:W-:Y:S04]  /*18b80*/  STL.64 [R1+0x430], R16 ;  /* 0x0004301001007387 */ /* 0x000fe80000100a00 */
[----:B------:R0:W-:Y:S04]  /*18b90*/  STL.64 [R1+0x438], R18 ;  /* 0x0004381201007387 */ /* 0x0001e80000100a00 */
[----:B0-----:R-:W2:Y:S04]  /*18ba0*/  LDL.LU.64 R18, [R1+0x22f0] ;  /* 0x0022f00001127983 */ /* 0x001ea80000300a00 */
[----:B------:R-:W2:Y:S01]  /*18bb0*/  LDL.LU.64 R16, [R1+0x22e8] ;  /* 0x0022e80001107983 */ /* 0x000ea20000300a00 */
[----:B---3--:R-:W-:Y:S03]  /*18bc0*/  HMMA.16816.F32 R12, R12, R24, R20 ;  /* 0x000000180c0c723c */ /* 0x008fe60000001814 */
[----:B------:R-:W3:Y:S04]  /*18bd0*/  LDL.LU.64 R20, [R1+0x290] ;  /* 0x0002900001147983 */ /* 0x000ee80000300a00 */
[----:B------:R-:W3:-:S12]  /*18be0*/  LDL.LU.64 R22, [R1+0x298] ;  /* 0x0002980001167983 */ /* 0x000ed80000300a00 */
[----:B------:R-:W-:Y:S04]  /*18bf0*/  STL.64 [R1+0x2e0], R12 ;  /* 0x0002e00c01007387 */ /* 0x000fe80000100a00 */
[----:B------:R-:W-:Y:S04]  /*18c00*/  STL.64 [R1+0x2e8], R14 ;  /* 0x0002e80e01007387 */ /* 0x000fe80000100a00 */
[----:B------:R0:W-:Y:S04]  /*18c10*/  STL.64 [R1+0x2290], R24 ;  /* 0x0022901801007387 */ /* 0x0001e80000100a00 */
[----:B0-----:R-:W4:Y:S01]  /*18c20*/  LDL.64 R24, [R1] ;  /* 0x0000000001187983 */ /* 0x001f220000100a00 */
[----:B--2---:R-:W-:Y:S03]  /*18c30*/  HMMA.16816.F32 R4, R16, R4, R8 ;  /* 0x000000041004723c */ /* 0x004fe60000001808 */
[----:B----4-:R0:W-:Y:S04]  /*18c40*/  STL.64 [R1+0x22a0], R24 ;  /* 0x0022a01801007387 */ /* 0x0101e80000100a00 */
[----:B0-----:R-:W2:Y:S04]  /*18c50*/  LDL.64 R24, [R1+0x10] ;  /* 0x0000100001187983 */ /* 0x001ea80000100a00 */
[----:B------:R-:W4:Y:S04]  /*18c60*/  LDL.LU.64 R10, [R1+0x22e0] ;  /* 0x0022e000010a7983 */ /* 0x000f280000300a00 */
[----:B------:R-:W4:Y:S04]  /*18c70*/  LDL.LU.64 R8, [R1+0x22d8] ;  /* 0x0022d80001087983 */ /* 0x000f280000300a00 */
[----:B------:R0:W-:Y:S04]  /*18c80*/  STL.64 [R1+0x2d0], R4 ;  /* 0x0002d00401007387 */ /* 0x0001e80000100a00 */
[----:B------:R-:W-:Y:S04]  /*18c90*/  STL.64 [R1+0x2d8], R6 ;  /* 0x0002d80601007387 */ /* 0x000fe80000100a00 */
[----:B0-----:R-:W4:Y:S01]  /*18ca0*/  LDL.LU.64 R4, [R1+0x22d0] ;  /* 0x0022d00001047983 */ /* 0x001f220000300a00 */
[----:B------:R-:W-:-:S02]  /*18cb0*/  IMAD.MOV.U32 R12, RZ, RZ, R2 ;  /* 0x000000ffff0c7224 */ /* 0x000fc400078e0002 */
[----:B------:R-:W-:Y:S01]  /*18cc0*/  IMAD.MOV.U32 R13, RZ, RZ, R0 ;  /* 0x000000ffff0d7224 */ /* 0x000fe200078e0000 */
[----:B----4-:R-:W-:Y:S01]  /*18cd0*/  HMMA.16816.F32 R8, R16, R4, R8 ;  /* 0x000000041008723c */ /* 0x010fe20000001808 */
[----:B------:R-:W-:Y:S02]  /*18ce0*/  IMAD.MOV.U32 R2, RZ, RZ, R4 ;  /* 0x000000ffff027224 */ /* 0x000fe400078e0004 */
[----:B------:R-:W-:-:S15]  /*18cf0*/  IMAD.MOV.U32 R0, RZ, RZ, R5 ;  /* 0x000000ffff007224 */ /* 0x000fde00078e0005 */
[----:B------:R-:W-:Y:S01]  /*18d00*/  NOP ;  /* 0x0000000000007918 */ /* 0x000fe20000000000 */
[----:B------:R0:W-:Y:S04]  /*18d10*/  STL.64 [R1+0x2c0], R8 ;  /* 0x0002c00801007387 */ /* 0x0001e80000100a00 */
[----:B------:R-:W-:Y:S04]  /*18d20*/  STL.64 [R1+0x2c8], R10 ;  /* 0x0002c80a01007387 */ /* 0x000fe80000100a00 */
[----:B0-----:R-:W4:Y:S04]  /*18d30*/  LDL.LU.64 R8, [R1+0x22c8] ;  /* 0x0022c80001087983 */ /* 0x001f280000300a00 */
[----:B------:R-:W4:Y:S04]  /*18d40*/  LDL.LU.64 R6, [R1+0x22c0] ;  /* 0x0022c00001067983 */ /* 0x000f280000300a00 */
[----:B------:R-:W4:Y:S02]  /*18d50*/  LDL.LU.64 R4, [R1+0x22b8] ;  /* 0x0022b80001047983 */ /* 0x000f240000300a00 */
[----:B----4-:R-:W-:-:S15]  /*18d60*/  HMMA.16816.F32 R4, R16, R8, R4 ;  /* 0x000000081004723c */ /* 0x010fde0000001804 */
[----:B------:R-:W-:-:S04]  /*18d70*/  NOP ;  /* 0x0000000000007918 */ /* 0x000fc80000000000 */
[----:B------:R0:W-:Y:S04]  /*18d80*/  STL.64 [R1+0x2b0], R4 ;  /* 0x0002b00401007387 */ /* 0x0001e80000100a00 */
[----:B------:R-:W-:Y:S01]  /*18d90*/  STL.64 [R1+0x2b8], R6 ;  /* 0x0002b80601007387 */ /* 0x000fe20000100a00 */
[----:B0-----:R-:W-:Y:S02]  /*18da0*/  IMAD.MOV.U32 R5, RZ, RZ, R8 ;  /* 0x000000ffff057224 */ /* 0x001fe400078e0008 */
[----:B------:R-:W-:Y:S02]  /*18db0*/  IMAD.MOV.U32 R4, RZ, RZ, R9 ;  /* 0x000000ffff047224 */ /* 0x000fe400078e0009 */
[----:B------:R-:W4:Y:S04]  /*18dc0*/  LDL.LU.64 R8, [R1+0x22b0] ;  /* 0x0022b00001087983 */ /* 0x000f280000300a00 */
[----:B------:R0:W-:Y:S04]  /*18dd0*/  STL.64 [R1+0x2298], R4 ;  /* 0x0022980401007387 */ /* 0x0001e80000100a00 */
[----:B0-----:R-:W4:Y:S04]  /*18de0*/  LDL.LU.64 R4, [R1+0x2a0] ;  /* 0x0002a00001047983 */ /* 0x001f280000300a00 */
[----:B------:R-:W4:Y:S02]  /*18df0*/  LDL.LU.64 R6, [R1+0x2a8] ;  /* 0x0002a80001067983 */ /* 0x000f240000300a00 */
[----:B----4-:R-:W-:Y:S02]  /*18e00*/  HMMA.16816.F32 R4, R16, R8, R4 ;  /* 0x000000081004723c */ /* 0x010fe40000001804 */
[----:B------:R0:W-:-:S15]  /*18e10*/  STL.64 [R1+0x22a8], R8 ;  /* 0x0022a80801007387 */ /* 0x0001de0000100a00 */
[----:B------:R-:W-:Y:S02]  /*18e20*/  NOP ;  /* 0x0000000000007918 */ /* 0x000fe40000000000 */
[----:B------:R-:W-:Y:S04]  /*18e30*/  STL.64 [R1+0x2a0], R4 ;  /* 0x0002a00401007387 */ /* 0x000fe80000100a00 */
[----:B------:R3:W-:Y:S04]  /*18e40*/  STL.64 [R1+0x2a8], R6 ;  /* 0x0002a80601007387 */ /* 0x0007e80000100a00 */
[----:B0-----:R-:W2:Y:S04]  /*18e50*/  LDL.LU.64 R8, [R1+0x280] ;  /* 0x0002800001087983 */ /* 0x001ea80000300a00 */
[----:B------:R-:W2:Y:S01]  /*18e60*/  LDL.LU.64 R10, [R1+0x288] ;  /* 0x00028800010a7983 */ /* 0x000ea20000300a00 */
[----:B---3--:R-:W-:-:S15]  /*18e70*/  HMMA.16816.F32 R4, R16, R12, R20 ;  /* 0x0000000c1004723c */ /* 0x008fde0000001814 */
[----:B------:R-:W-:-:S04]  /*18e80*/  NOP ;  /* 0x0000000000007918 */ /* 0x000fc80000000000 */
[----:B------:R0:W-:Y:S04]  /*18e90*/  STL.64 [R1+0x290], R4 ;  /* 0x0002900401007387 */ /* 0x0001e80000100a00 */
[----:B------:R1:W-:Y:S04]  /*18ea0*/  STL.64 [R1+0x298], R6 ;  /* 0x0002980601007387 */ /* 0x0003e80000100a00 */
[----:B0-----:R-:W3:Y:S04]  /*18eb0*/  LDL.LU.64 R4, [R1+0x270] ;  /* 0x0002700001047983 */ /* 0x001ee80000300a00 */
[----:B-1----:R-:W3:Y:S04]  /*18ec0*/  LDL.LU.64 R6, [R1+0x278] ;  /* 0x0002780001067983 */ /* 0x002ee80000300a00 */
[----:B------:R0:W-:Y:S04]  /*18ed0*/  STL.64 [R1+0x2230], R12 ;  /* 0x0022300c01007387 */ /* 0x0001e80000100a00 */
[----:B0-----:R-:W4:Y:S04]  /*18ee0*/  LDL.LU.64 R12, [R1+0x100] ;  /* 0x00010000010c7983 */ /* 0x001f280000300a00 */
        /* <DEDUP_REMOVED lines=8> */
[----:B------:R-:W2:Y:S04]  /*18f70*/  LDL.LU.64 R20, [R1+0x140] ;  /* 0x0001400001147983 */ /* 0x000ea80000300a00 */
[----:B------:R-:W2:Y:S01]  /*18f80*/  LDL.LU.64 R22, [R1+0x148] ;  /* 0x0001480001167983 */ /* 0x000ea20000300a00 */
[----:B0-----:R-:W-:-:S02]  /*18f90*/  IMAD.MOV.U32 R12, RZ, RZ, R2 ;  /* 0x000000ffff0c7224 */ /* 0x001fc400078e0002 */
[----:B------:R-:W-:Y:S02]  /*18fa0*/  IMAD.MOV.U32 R13, RZ, RZ, R0 ;  /* 0x000000ffff0d7224 */ /* 0x000fe400078e0000 */
[----:B------:R-:W-:-:S03]  /*18fb0*/  IMAD.MOV.U32 R2, RZ, RZ, R24 ;  /* 0x000000ffff027224 */ /* 0x000fc600078e0018 */
[----:B------:R0:W-:Y:S01]  /*18fc0*/  STL.64 [R1+0x2268], R12 ;  /* 0x0022680c01007387 */ /* 0x0001e20000100a00 */
[----:B------:R-:W-:-:S03]  /*18fd0*/  IMAD.MOV.U32 R0, RZ, RZ, R25 ;  /* 0x000000ffff007224 */ /* 0x000fc600078e0019 */
[----:B0-----:R-:W4:Y:S04]  /*18fe0*/  LDL.64 R12, [R1+0x60] ;  /* 0x00006000010c7983 */ /* 0x001f280000100a00 */
[----:B------:R0:W-:Y:S04]  /*18ff0*/  STL.64 [R1+0x280], R8 ;  /* 0x0002800801007387 */ /* 0x0001e80000100a00 */
[----:B------:R1:W-:Y:S04]  /*19000*/  STL.64 [R1+0x288], R10 ;  /* 0x0002880a01007387 */ /* 0x0003e80000100a00 */
[----:B0-----:R-:W2:Y:S04]  /*19010*/  LDL.LU.64 R8, [R1+0x22a8] ;  /* 0x0022a80001087983 */ /* 0x001ea80000300a00 */
[----:B------:R-:W3:Y:S02]  /*19020*/  LDL.LU.64 R24, [R1+0x22a0] ;  /* 0x0022a00001187983 */ /* 0x000ee40000300a00 */
[----:B---3--:R-:W-:Y:S01]  /*19030*/  HMMA.16816.F32 R4, R16, R24, R4 ;  /* 0x000000181004723c */ /* 0x008fe20000001804 */
[----:B-1----:R-:W-:-:S02]  /*19040*/  IMAD.MOV.U32 R10, RZ, RZ, R24 ;  /* 0x000000ffff0a7224 */ /* 0x002fc400078e0018 */
[----:B------:R-:W-:-:S15]  /*19050*/  IMAD.MOV.U32 R3, RZ, RZ, R25 ;  /* 0x000000ffff037224 */ /* 0x000fde00078e0019 */
[----:B------:R-:W-:Y:S01]  /*19060*/  NOP ;  /* 0x0000000000007918 */ /* 0x000fe20000000000 */
[----:B------:R0:W-:Y:S04]  /*19070*/  STL.64 [R1+0x270], R4 ;  /* 0x0002700401007387 */ /* 0x0001e80000100a00 */
[----:B------:R-:W-:Y:S04]  /*19080*/  STL.64 [R1+0x278], R6 ;  /* 0x0002780601007387 */ /* 0x000fe80000100a00 */
[----:B0-----:R-:W3:Y:S04]  /*19090*/  LDL.LU.64 R4, [R1+0x2298] ;  /* 0x0022980001047983 */ /* 0x001ee80000300a00 */
[----:B------:R-:W3:Y:S04]  /*190a0*/  LDL.LU.64 R24, [R1+0x2290] ;  /* 0x0022900001187983 */ /* 0x000ee80000300a00 */
[----:B------:R-:W-:Y:S04]  /*190b0*/  STL [R1+0x2260], R10 ;  /* 0x0022600a01007387 */ /* 0x000fe80000100800 */
[----:B--2---:R0:W-:Y:S04]  /*190c0*/  STL.64 [R1+0x2258], R8 ;  /* 0x0022580801007387 */ /* 0x0041e80000100a00 */
[----:B0-----:R-:W2:Y:S04]  /*190d0*/  LDL.LU.64 R8, [R1+0x120] ;  /* 0x0001200001087983 */ /* 0x001ea80000300a00 */
[----:B------:R-:W2:Y:S01]  /*190e0*/  LDL.LU.64 R10, [R1+0x128] ;  /* 0x00012800010a7983 */ /* 0x000ea20000300a00 */
[----:B---3--:R-:W-:Y:S03]  /*190f0*/  HMMA.16816.F32 R16, R16, R24, R20 ;  /* 0x000000181010723c */ /* 0x008fe60000001814 */
[----:B--2---:R-:W-:Y:S04]  /*19100*/  STL.64 [R1+0x2278], R10 ;  /* 0x0022780a01007387 */ /* 0x004fe80000100a00 */
[----:B------:R0:W-:Y:S04]  /*19110*/  STL.64 [R1+0x2270], R8 ;  /* 0x0022700801007387 */ /* 0x0001e80000100a00 */
[----:B0-----:R-:W2:Y:S04]  /*19120*/  LDL.LU.64 R8, [R1+0x130] ;  /* 0x0001300001087983 */ /* 0x001ea80000300a00 */
[----:B------:R-:W2:Y:S04]  /*19130*/  LDL.LU.64 R10, [R1+0x138] ;  /* 0x00013800010a7983 */ /* 0x000ea80000300a00 */
[----:B------:R-:W2:Y:S04]  /*19140*/  LDL.LU.64 R22, [R1+0x2288] ;  /* 0x0022880001167983 */ /* 0x000ea80000300a00 */
[----:B------:R-:W2:Y:S04]  /*19150*/  LDL.LU.64 R20, [R1+0x2280] ;  /* 0x0022800001147983 */ /* 0x000ea80000300a00 */
[----:B------:R0:W-:Y:S04]  /*19160*/  STL.64 [R1+0x2220], R24 ;  /* 0x0022201801007387 */ /* 0x0001e80000100a00 */
[----:B------:R1:W-:Y:S04]  /*19170*/  STL.64 [R1+0x140], R16 ;  /* 0x0001401001007387 */ /* 0x0003e80000100a00 */
[----:B------:R-:W-:Y:S01]  /*19180*/  STL.64 [R1+0x148], R18 ;  /* 0x0001481201007387 */ /* 0x000fe20000100a00 */
[----:B0-----:R-:W-:-:S02]  /*19190*/  IMAD.MOV.U32 R24, RZ, RZ, R5 ;  /* 0x000000ffff187224 */ /* 0x001fc400078e0005 */
[----:B------:R-:W-:Y:S02]  /*191a0*/  IMAD.MOV.U32 R25, RZ, RZ, R4 ;  /* 0x000000ffff197224 */ /* 0x000fe400078e0004 */
[----:B------:R-:W3:Y:S04]  /*191b0*/  LDL.LU.64 R4, [R1+0x410] ;  /* 0x0004100001047983 */ /* 0x000ee80000300a00 */
[----:B------:R-:W3:Y:S01]  /*191c0*/  LDL.LU.64 R6, [R1+0x418] ;  /* 0x0004180001067983 */ /* 0x000ee20000300a00 */
[----:B-1----:R-:W-:Y:S02]  /*191d0*/  IMAD.MOV.U32 R16, RZ, RZ, R2 ;  /* 0x000000ffff107224 */ /* 0x002fe400078e0002 */
[----:B------:R-:W-:Y:S02]  /*191e0*/  IMAD.MOV.U32 R17, RZ, RZ, R0 ;  /* 0x000000ffff117224 */ /* 0x000fe400078e0000 */
[----:B----4-:R-:W-:-:S02]  /*191f0*/  IMAD.MOV.U32 R2, RZ, RZ, R12 ;  /* 0x000000ffff027224 */ /* 0x010fc400078e000c */
[----:B------:R-:W-:Y:S01]  /*19200*/  IMAD.MOV.U32 R0, RZ, RZ, R13 ;  /* 0x000000ffff007224 */ /* 0x000fe200078e000d */
        /* <DEDUP_REMOVED lines=8> */
[----:B------:R-:W2:Y:S04]  /*19290*/  LDL.LU R10, [R1+0x2260] ;  /* 0x00226000010a7983 */ /* 0x000ea80000300800 */
[----:B------:R-:W4:-:S13]  /*192a0*/  LDL.LU.64 R8, [R1+0x2258] ;  /* 0x0022580001087983 */ /* 0x000f1a0000300a00 */
[----:B------:R-:W-:Y:S04]  /*192b0*/  STL.64 [R1+0x120], R12 ;  /* 0x0001200c01007387 */ /* 0x000fe80000100a00 */
[----:B------:R0:W-:Y:S04]  /*192c0*/  STL.64 [R1+0x128], R14 ;  /* 0x0001280e01007387 */ /* 0x0001e80000100a00 */
[----:B0-----:R-:W2:Y:S04]  /*192d0*/  LDL.LU.64 R14, [R1+0x2250] ;  /* 0x00225000010e7983 */ /* 0x001ea80000300a00 */
[----:B------:R-:W2:Y:S02]  /*192e0*/  LDL.LU.64 R12, [R1+0x2248] ;  /* 0x00224800010c7983 */ /* 0x000ea40000300a00 */
[----:B--2---:R-:W-:Y:S02]  /*192f0*/  HMMA.16816.F32 R24, R20, R24, R12 ;  /* 0x000000181418723c */ /* 0x004fe4000000180c */
[----:B------:R-:W4:Y:S04]  /*19300*/  LDL.LU.64 R14, [R1+0x2240] ;  /* 0x00224000010e7983 */ /* 0x000f280000300a00 */
[----:B------:R-:W4:-:S13]  /*19310*/  LDL.LU.64 R12, [R1+0x2238] ;  /* 0x00223800010c7983 */ /* 0x000f1a0000300a00 */
[----:B------:R-:W-:Y:S04]  /*19320*/  STL.64 [R1+0x110], R24 ;  /* 0x0001101801007387 */ /* 0x000fe80000100a00 */
[----:B------:R-:W-:Y:S01]  /*19330*/  STL.64 [R1+0x118], R26 ;  /* 0x0001181a01007387 */ /* 0x000fe20000100a00 */
[----:B----4-:R-:W-:-:S15]  /*19340*/  HMMA.16816.F32 R12, R20, R8, R12 ;  /* 0x00000008140c723c */ /* 0x010fde000000180c */
[----:B------:R-:W-:-:S04]  /*19350*/  NOP ;  /* 0x0000000000007918 */ /* 0x000fc80000000000 */
[----:B------:R0:W-:Y:S04]  /*19360*/  STL.64 [R1+0x100], R12 ;  /* 0x0001000c01007387 */ /* 0x0001e80000100a00 */
[----:B------:R-:W-:Y:S04]  /*19370*/  STL.64 [R1+0x108], R14 ;  /* 0x0001080e01007387 */ /* 0x000fe80000100a00 */
[----:B0-----:R-:W2:Y:S04]  /*19380*/  LDL.LU.64 R12, [R1+0x2230] ;  /* 0x00223000010c7983 */ /* 0x001ea80000300a00 */
[----:B------:R0:W-:Y:S04]  /*19390*/  STL.64 [R1+0x21c8], R8 ;  /* 0x0021c80801007387 */ /* 0x0001e80000100a00 */
[----:B0-----:R-:W4:Y:S04]  /*193a0*/  LDL.64 R8, [R1+0x40] ;  /* 0x0000400001087983 */ /* 0x001f280000100a00 */
[----:B----4-:R0:W-:Y:S04]  /*193b0*/  STL.64 [R1+0x21e0], R8 ;  /* 0x0021e00801007387 */ /* 0x0101e80000100a00 */
[----:B0-----:R-:W4:Y:S01]  /*193c0*/  LDL.64 R8, [R1+0x50] ;  /* 0x0000500001087983 */ /* 0x001f220000100a00 */
[----:B------:R-:W-:-:S03]  /*193d0*/  IMAD.MOV.U32 R24, RZ, RZ, R10 ;  /* 0x000000ffff187224 */ /* 0x000fc600078e000a */
[----:B----4-:R0:W-:Y:S02]  /*193e0*/  STL.64 [R1+0x21f8], R8 ;  /* 0x0021f80801007387 */ /* 0x0101e40000100a00 */
[----:B0-----:R-:W-:Y:S02]  /*193f0*/  IMAD.MOV.U32 R8, RZ, RZ, R2 ;  /* 0x000000ffff087224 */ /* 0x001fe400078e0002 */
[----:B------:R-:W-:-:S05]  /*19400*/  IMAD.MOV.U32 R9, RZ, RZ, R0 ;  /* 0x000000ffff097224 */ /* 0x000fca00078e0000 */
[----:B------:R0:W-:Y:S04]  /*19410*/  STL.64 [R1+0x2228], R8 ;  /* 0x0022280801007387 */ /* 0x0001e80000100a00 */
[----:B0-----:R-:W4:Y:S04]  /*19420*/  LDL.LU.64 R8, [R1+0x260] ;  /* 0x0002600001087983 */ /* 0x001f280000300a00 */
[----:B------:R-:W4:Y:S01]  /*19430*/  LDL.LU.64 R10, [R1+0x268] ;  /* 0x00026800010a7983 */ /* 0x000f220000300a00 */
[C---:B---3--:R-:W-:Y:S03]  /*19440*/  HMMA.16816.F32 R4, R20.reuse, R16, R4 ;  /* 0x000000101404723c */ /* 0x048fe60000001804 */
[----:B--2---:R-:W-:Y:S05]  /*19450*/  STL.64 [R1+0x21c0], R12 ;  /* 0x0021c00c01007387 */ /* 0x004fea0000100a00 */
[----:B----4-:R-:W-:-:S15]  /*19460*/  HMMA.16816.F32 R8, R20, R12, R8 ;  /* 0x0000000c1408723c */ /* 0x010fde0000001808 */
[----:B------:R-:W-:-:S04]  /*19470*/  NOP ;  /* 0x0000000000007918 */ /* 0x000fc80000000000 */
[----:B------:R0:W-:Y:S04]  /*19480*/  STL.64 [R1+0x260], R8 ;  /* 0x0002600801007387 */ /* 0x0001e80000100a00 */
[----:B------:R1:W-:Y:S04]  /*19490*/  STL.64 [R1+0x268], R10 ;  /* 0x0002680a01007387 */ /* 0x0003e80000100a00 */
[----:B0-----:R-:W2:Y:S04]  /*194a0*/  LDL.LU.64 R8, [R1+0x5d0] ;  /* 0x0005d00001087983 */ /* 0x001ea80000300a00 */
[----:B-1----:R-:W2:Y:S04]  /*194b0*/  LDL.LU.64 R10, [R1+0x5d8] ;  /* 0x0005d800010a7983 */ /* 0x002ea80000300a00 */
[----:B------:R0:W-:Y:S04]  /*194c0*/  STL.64 [R1+0x410], R4 ;  /* 0x0004100401007387 */ /* 0x0001e80000100a00 */
[----:B------:R1:W-:Y:S04]  /*194d0*/  STL.64 [R1+0x418], R6 ;  /* 0x0004180601007387 */ /* 0x0003e80000100a00 */
[----:B0-----:R-:W3:Y:S04]  /*194e0*/  LDL.LU.64 R4, [R1+0x5c0] ;  /* 0x0005c00001047983 */ /* 0x001ee80000300a00 */
[----:B-1----:R-:W3:Y:S04]  /*194f0*/  LDL.LU.64 R6, [R1+0x5c8] ;  /* 0x0005c80001067983 */ /* 0x002ee80000300a00 */
[----:B------:R-:W4:Y:S04]  /*19500*/  LDL.LU.64 R12, [R1+0x750] ;  /* 0x00075000010c7983 */ /* 0x000f280000300a00 */
[----:B------:R-:W2:Y:S04]  /*19510*/  LDL.LU.64 R14, [R1+0x758] ;  /* 0x00075800010e7983 */ /* 0x000ea80000300a00 */
[----:B--2---:R-:W-:Y:S04]  /*19520*/  STL.64 [R1+0x21d8], R14 ;  /* 0x0021d80e01007387 */ /* 0x004fe80000100a00 */
[----:B----4-:R0:W-:Y:S04]  /*19530*/  STL.64 [R1+0x21d0], R12 ;  /* 0x0021d00c01007387 */ /* 0x0101e80000100a00 */
[----:B0-----:R-:W2:Y:S04]  /*19540*/  LDL.LU.64 R12, [R1+0x760] ;  /* 0x00076000010c7983 */ /* 0x001ea80000300a00 */
[----:B------:R-:W4:Y:S01]  /*19550*/  LDL.LU.64 R14, [R1+0x768] ;  /* 0x00076800010e7983 */ /* 0x000f220000300a00 */
[----:B------:R-:W-:-:S07]  /*19560*/  IMAD.MOV.U32 R25, RZ, RZ, R3 ;  /* 0x000000ffff197224 */ /* 0x000fce00078e0003 */
[C---:B------:R-:W-:Y:S01]  /*19570*/  HMMA.16816.F32 R24, R20.reuse, R24, R8 ;  /* 0x000000181418723c */ /* 0x040fe20000001808 */
[----:B----4-:R-:W-:Y:S04]  /*19580*/  STL.64 [R1+0x21f0], R14 ;  /* 0x0021f00e01007387 */ /* 0x010fe80000100a00 */
[----:B--2---:R0:W-:Y:S04]  /*19590*/  STL.64 [R1+0x21e8], R12 ;  /* 0x0021e80c01007387 */ /* 0x0041e80000100a00 */
[----:B0-----:R-:W2:Y:S04]  /*195a0*/  LDL.LU.64 R12, [R1+0x770] ;  /* 0x00077000010c7983 */ /* 0x001ea80000300a00 */
[----:B------:R-:W4:Y:S04]  /*195b0*/  LDL.LU.64 R14, [R1+0x778] ;  /* 0x00077800010e7983 */ /* 0x000f280000300a00 */
[----:B----4-:R-:W-:Y:S04]  /*195c0*/  STL.64 [R1+0x2208], R14 ;  /* 0x0022080e01007387 */ /* 0x010fe80000100a00 */
[----:B--2---:R0:W-:Y:S04]  /*195d0*/  STL.64 [R1+0x2200], R12 ;  /* 0x0022000c01007387 */ /* 0x0041e80000100a00 */
[----:B0-----:R-:W2:Y:S04]  /*195e0*/  LDL.LU.64 R12, [R1+0x780] ;  /* 0x00078000010c7983 */ /* 0x001ea80000300a00 */
[----:B------:R-:W2:Y:S04]  /*195f0*/  LDL.LU.64 R14, [R1+0x788] ;  /* 0x00078800010e7983 */ /* 0x000ea80000300a00 */
[----:B------:R0:W-:Y:S04]  /*19600*/  STL.64 [R1+0x21b8], R16 ;  /* 0x0021b81001007387 */ /* 0x0001e80000100a00 */
[----:B0-----:R-:W4:Y:S04]  /*19610*/  LDL.LU.64 R16, [R1+0x740] ;  /* 0x0007400001107983 */ /* 0x001f280000300a00 */
[----:B------:R-:W4:Y:S04]  /*19620*/  LDL.LU.64 R18, [R1+0x748] ;  /* 0x0007480001127983 */ /* 0x000f280000300a00 */
[----:B------:R-:W2:Y:S04]  /*19630*/  LDL.LU.64 R8, [R1+0x2228] ;  /* 0x0022280001087983 */ /* 0x000ea80000300a00 */
[----:B------:R0:W-:Y:S04]  /*19640*/  STL.64 [R1+0x5d0], R24 ;  /* 0x0005d01801007387 */ /* 0x0001e80000100a00 */
[----:B------:R-:W-:Y:S04]  /*19650*/  STL.64 [R1+0x5d8], R26 ;  /* 0x0005d81a01007387 */ /* 0x000fe80000100a00 */
[----:B0-----:R-:W3:Y:S02]  /*19660*/  LDL.LU.64 R24, [R1+0x2220] ;  /* 0x0022200001187983 */ /* 0x001ee40000300a00 */
[----:B---3--:R-:W-:Y:S02]  /*19670*/  HMMA.16816.F32 R20, R20, R24, R4 ;  /* 0x000000181414723c */ /* 0x008fe40000001804 */
[----:B------:R-:W2:Y:S04]  /*19680*/  LDL.LU.64 R6, [R1+0x2218] ;  /* 0x0022180001067983 */ /* 0x000ea80000300a00 */
[----:B------:R-:W2:-:S13]  /*19690*/  LDL.LU.64 R4, [R1+0x2210] ;  /* 0x0022100001047983 */ /* 0x000e9a0000300a00 */
[----:B------:R0:W-:Y:S04]  /*196a0*/  STL.64 [R1+0x5c0], R20 ;  /* 0x0005c01401007387 */ /* 0x0001e80000100a00 */
[----:B------:R-:W-:Y:S04]  /*196b0*/  STL.64 [R1+0x5c8], R22 ;  /* 0x0005c81601007387 */ /* 0x000fe80000100a00 */
[----:B0-----:R-:W3:Y:S01]  /*196c0*/  LDL.64 R20, [R1] ;  /* 0x0000000001147983 */ /* 0x001ee20000100a00 */
[C---:B--2---:R-:W-:Y:S03]  /*196d0*/  HMMA.16816.F32 R8, R4.reuse, R8, R12 ;  /* 0x000000080408723c */ /* 0x044fe6000000180c */
[----:B---3--:R0:W-:Y:S04]  /*196e0*/  STL.64 [R1+0x21b0], R20 ;  /* 0x0021b01401007387 */ /* 0x0081e80000100a00 */
[----:B0-----:R-:W2:Y:S04]  /*196f0*/  LDL.LU.64 R20, [R1+0x730] ;  /* 0x0007300001147983 */ /* 0x001ea80000300a00 */
[----:B------:R-:W2:Y:S04]  /*19700*/  LDL.LU.64 R22, [R1+0x738] ;  /* 0x0007380001167983 */ /* 0x000ea80000300a00 */
[----:B------:R-:W3:Y:S04]  /*19710*/  LDL.LU.64 R14, [R1+0x2208] ;  /* 0x00220800010e7983 */ /* 0x000ee80000300a00 */
[----:B------:R-:W3:Y:S04]  /*19720*/  LDL.LU.64 R12, [R1+0x2200] ;  /* 0x00220000010c7983 */ /* 0x000ee80000300a00 */
        /* <DEDUP_REMOVED lines=12> */
[----:B---3--:R-:W-:Y:S01]  /*197f0*/  HMMA.16816.F32 R12, R4, R8, R12 ;  /* 0x00000008040c723c */ /* 0x008fe2000000180c */
[----:B------:R-:W-:-:S15]  /*19800*/  IMAD.MOV.U32 R29, RZ, RZ, R9 ;  /* 0x000000ffff1d7224 */ /* 0x000fde00078e0009 */
[----:B------:R-:W-:-:S03]  /*19810*/  NOP ;  /* 0x0000000000007918 */ /* 0x000fc60000000000 */
[----:B------:R-:W-:Y:S04]  /*19820*/  STL.64 [R1+0x760], R12 ;  /* 0x0007600c01007387 */ /* 0x000fe80000100a00 */
[----:B------:R0:W-:Y:S04]  /*19830*/  STL.64 [R1+0x768], R14 ;  /* 0x0007680e01007387 */ /* 0x0001e80000100a00 */
[----:B0-----:R-:W3:Y:S04]  /*19840*/  LDL.LU.64 R14, [R1+0x21d8] ;  /* 0x0021d800010e7983 */ /* 0x001ee80000300a00 */
[----:B------:R-:W3:Y:S04]  /*19850*/  LDL.LU.64 R12, [R1+0x21d0] ;  /* 0x0021d000010c7983 */ /* 0x000ee80000300a00 */
[----:B------:R-:W3:Y:S02]  /*19860*/  LDL.LU.64 R8, [R1+0x21c8] ;  /* 0x0021c80001087983 */ /* 0x000ee40000300a00 */
[----:B---3--:R-:W-:Y:S02]  /*19870*/  HMMA.16816.F32 R8, R4, R8, R12 ;  /* 0x000000080408723c */ /* 0x008fe4000000180c */
[----:B------:R-:W4:-:S15]  /*19880*/  LDL.LU.64 R12, [R1+0x21c0] ;  /* 0x0021c000010c7983 */ /* 0x000f1e0000300a00 */
[----:B------:R-:W-:Y:S02]  /*19890*/  NOP ;  /* 0x0000000000007918 */ /* 0x000fe40000000000 */
[----:B------:R-:W-:Y:S04]  /*198a0*/  STL.64 [R1+0x750], R8 ;  /* 0x0007500801007387 */ /* 0x000fe80000100a00 */
[----:B------:R-:W-:Y:S01]  /*198b0*/  STL.64 [R1+0x758], R10 ;  /* 0x0007580a01007387 */ /* 0x000fe20000100a00 */
[----:B------:R-:W-:-:S03]  /*198c0*/  LOP3.LUT R3, R28, 0x40, RZ, 0x3c, !PT ;  /* 0x000000401c037812 */ /* 0x000fc600078e3cff */
[----:B------:R-:W-:Y:S01]  /*198d0*/  LDSM.16.MT88.4 R8, [R28+UR5+0x380] ;  /* 0x000380051c08783b */ /* 0x000fe20008004200 */
[----:B----4-:R-:W-:Y:S03]  /*198e0*/  HMMA.16816.F32 R12, R4, R12, R16 ;  /* 0x0000000c040c723c */ /* 0x010fe60000001810 */
[----:B------:R-:W2:-:S15]  /*198f0*/  LDL.LU.64 R16, [R1+0x21b8] ;  /* 0x0021b80001107983 */ /* 0x000e9e0000300a00 */
[----:B------:R-:W-:Y:S01]  /*19900*/  NOP ;  /* 0x0000000000007918 */ /* 0x000fe20000000000 */
[----:B------:R-:W-:Y:S04]  /*19910*/  STL.64 [R1+0x740], R12 ;  /* 0x0007400c01007387 */ /* 0x000fe80000100a00 */
[----:B------:R-:W-:Y:S04]  /*19920*/  STL.64 [R1+0x748], R14 ;  /* 0x0007480e01007387 */ /* 0x000fe80000100a00 */
[----:B------:R-:W0:Y:S04]  /*19930*/  LDSM.16.MT88.4 R12, [R3+UR5] ;  /* 0x00000005030c783b */ /* 0x000e280008004200 */
[----:B0-----:R-:W-:Y:S04]  /*19940*/  STL.64 [R1+0x2138], R14 ;  /* 0x0021380e01007387 */ /* 0x001fe80000100a00 */
[----:B------:R0:W-:Y:S04]  /*19950*/  STL.64 [R1+0x2130], R12 ;  /* 0x0021300c01007387 */ /* 0x0001e80000100a00 */
[----:B0-----:R-:W3:Y:S04]  /*19960*/  LDL.LU.64 R12, [R1+0x5b0] ;  /* 0x0005b000010c7983 */ /* 0x001ee80000300a00 */
[----:B------:R-:W3:Y:S01]  /*19970*/  LDL.LU.64 R14, [R1+0x5b8] ;  /* 0x0005b800010e7983 */ /* 0x000ee20000300a00 */
[----:B--2---:R-:W-:Y:S03]  /*19980*/  HMMA.16816.F32 R16, R4, R16, R20 ;  /* 0x000000100410723c */ /* 0x004fe60000001814 */
[----:B------:R-:W2:-:S15]  /*19990*/  LDL.LU.64 R20, [R1+0x21b0] ;  /* 0x0021b00001147983 */ /* 0x000e9e0000300a00 */
[----:B------:R-:W-:Y:S01]  /*199a0*/  NOP ;  /* 0x0000000000007918 */ /* 0x000fe20000000000 */
[----:B------:R-:W-:Y:S04]  /*199b0*/  STL.64 [R1+0x730], R16 ;  /* 0x0007301001007387 */ /* 0x000fe80000100a00 */
[----:B------:R-:W-:Y:S04]  /*199c0*/  STL.64 [R1+0x738], R18 ;  /* 0x0007381201007387 */ /* 0x000fe80000100a00 */
[----:B------:R-:W0:Y:S04]  /*199d0*/  LDSM.16.MT88.4 R16, [R3+UR5+0x80] ;  /* 0x000080050310783b */ /* 0x000e280008004200 */
[----:B0-----:R-:W-:Y:S04]  /*199e0*/  STL.64 [R1+0x20b8], R18 ;  /* 0x0020b81201007387 */ /* 0x001fe80000100a00 */
[----:B------:R0:W-:Y:S04]  /*199f0*/  STL.64 [R1+0x20b0], R16 ;  /* 0x0020b01001007387 */ /* 0x0001e80000100a00 */
[----:B0-----:R-:W4:Y:S04]  /*19a00*/  LDL.LU.64 R16, [R1+0x720] ;  /* 0x0007200001107983 */ /* 0x001f280000300a00 */
[----:B------:R-:W4:Y:S01]  /*19a10*/  LDL.LU.64 R18, [R1+0x728] ;  /* 0x0007280001127983 */ /* 0x000f220000300a00 */
[----:B--2---:R-:W-:-:S02]  /*19a20*/  IMAD.MOV.U32 R2, RZ, RZ, R20 ;  /* 0x000000ffff027224 */ /* 0x004fc400078e0014 */
[----:B------:R-:W-:Y:S01]  /*19a30*/  IMAD.MOV.U32 R0, RZ, RZ, R21 ;  /* 0x000000ffff007224 */ /* 0x000fe200078e0015 */
[C---:B----4-:R-:W-:Y:S01]  /*19a40*/  HMMA.16816.F32 R16, R4.reuse, R20, R16 ;  /* 0x000000140410723c */ /* 0x050fe20000001810 */
[----:B------:R-:W0:Y:S07]  /*19a50*/  LDSM.16.MT88.4 R20, [R3+UR5+0x100] ;  /* 0x000100050314783b */ /* 0x000e2e0008004200 */
[----:B---3--:R-:W-:Y:S11]  /*19a60*/  HMMA.16816.F32 R4, R4, R24, R12 ;  /* 0x000000180404723c */ /* 0x008ff6000000180c */
[----:B------:R1:W-:Y:S04]  /*19a70*/  STL.64 [R1+0x720], R16 ;  /* 0x0007201001007387 */ /* 0x0003e80000100a00 */
[----:B------:R2:W-:Y:S04]  /*19a80*/  STL.64 [R1+0x728], R18 ;  /* 0x0007281201007387 */ /* 0x0005e80000100a00 */
[----:B0-----:R-:W-:Y:S04]  /*19a90*/  STL.64 [R1+0x2050], R22 ;  /* 0x0020501601007387 */ /* 0x001fe80000100a00 */
[----:B------:R0:W-:Y:S04]  /*19aa0*/  STL.64 [R1+0x2048], R20 ;  /* 0x0020481401007387 */ /* 0x0001e80000100a00 */
[----:B-1----:R-:W3:Y:S04]  /*19ab0*/  LDL.LU.64 R16, [R1+0x5a0] ;  /* 0x0005a00001107983 */ /* 0x002ee80000300a00 */
[----:B--2---:R-:W3:Y:S04]  /*19ac0*/  LDL.LU.64 R18, [R1+0x5a8] ;  /* 0x0005a80001127983 */ /* 0x004ee80000300a00 */
[----:B------:R-:W-:Y:S04]  /*19ad0*/  STL.64 [R1+0x5b0], R4 ;  /* 0x0005b00401007387 */ /* 0x000fe80000100a00 */
[----:B------:R-:W-:Y:S04]  /*19ae0*/  STL.64 [R1+0x5b8], R6 ;  /* 0x0005b80601007387 */ /* 0x000fe80000100a00 */
[----:B------:R-:W1:Y:S04]  /*19af0*/  LDSM.16.MT88.4 R4, [R3+UR5+0x180] ;  /* 0x000180050304783b */ /* 0x000e680008004200 */
[----:B0-----:R-:W3:Y:S04]  /*19b00*/  LDL.64 R20, [R1+0x60] ;  /* 0x0000600001147983 */ /* 0x001ee80000100a00 */
[----:B------:R0:W-:Y:S04]  /*19b10*/  STL.64 [R1+0x2140], R24 ;  /* 0x0021401801007387 */ /* 0x0001e80000100a00 */
[----:B0-----:R-:W2:Y:S04]  /*19b20*/  LDL.64 R24, [R1+0x10] ;  /* 0x0000100001187983 */ /* 0x001ea80000100a00 */
[----:B--2---:R0:W-:Y:S04]  /*19b30*/  STL.64 [R1+0x2158], R24 ;  /* 0x0021581801007387 */ /* 0x0041e80000100a00 */
[----:B0-----:R-:W2:Y:S04]  /*19b40*/  LDL.64 R24, [R1+0x20] ;  /* 0x0000200001187983 */ /* 0x001ea80000100a00 */
[----:B--2---:R0:W-:Y:S04]  /*19b50*/  STL.64 [R1+0x2168], R24 ;  /* 0x0021681801007387 */ /* 0x0041e80000100a00 */
[----:B0-----:R-:W2:Y:S04]  /*19b60*/  LDL.64 R24, [R1+0x30] ;  /* 0x0000300001187983 */ /* 0x001ea80000100a00 */
[----:B--2---:R0:W-:Y:S04]  /*19b70*/  STL.64 [R1+0x2180], R24 ;  /* 0x0021801801007387 */ /* 0x0041e80000100a00 */
[----:B0-----:R-:W2:Y:S01]  /*19b80*/  LDL R24, [R1+0x40] ;  /* 0x0000400001187983 */ /* 0x001ea20000100800 */
[----:B------:R-:W-:-:S05]  /*19b90*/  IMAD.MOV.U32 R25, RZ, RZ, R29 ;  /* 0x000000ffff197224 */ /* 0x000fca00078e001d */
[----:B--2---:R-:W-:Y:S04]  /*19ba0*/  STL.64 [R1+0x2198], R24 ;  /* 0x0021981801007387 */ /* 0x004fe80000100a00 */
[----:B-1----:R-:W-:Y:S04]  /*19bb0*/  STL.64 [R1+0x1ff0], R6 ;  /* 0x001ff00601007387 */ /* 0x002fe80000100a00 */
[----:B------:R0:W-:Y:S02]  /*19bc0*/  STL.64 [R1+0x1fe8], R4 ;  /* 0x001fe80401007387 */ /* 0x0001e40000100a00 */
[----:B0-----:R-:W-:-:S02]  /*19bd0*/  IMAD.MOV.U32 R4, RZ, RZ, R2 ;  /* 0x000000ffff047224 */ /* 0x001fc400078e0002 */
[----:B------:R-:W-:-:S05]  /*19be0*/  IMAD.MOV.U32 R5, RZ, RZ, R0 ;  /* 0x000000ffff057224 */ /* 0x000fca00078e0000 */
[----:B------:R0:W-:Y:S04]  /*19bf0*/  STL.64 [R1+0x2160], R4 ;  /* 0x0021600401007387 */ /* 0x0001e80000100a00 */
[----:B0-----:R-:W2:Y:S04]  /*19c00*/  LDL.LU.64 R4, [R1+0x560] ;  /* 0x0005600001047983 */ /* 0x001ea80000300a00 */
[----:B------:R-:W4:Y:S04]  /*19c10*/  LDL.LU.64 R6, [R1+0x568] ;  /* 0x0005680001067983 */ /* 0x000f280000300a00 */
[----:B----4-:R-:W-:Y:S04]  /*19c20*/  STL.64 [R1+0x2178], R6 ;  /* 0x0021780601007387 */ /* 0x010fe80000100a00 */
[----:B--2---:R0:W-:Y:S04]  /*19c30*/  STL.64 [R1+0x2170], R4 ;  /* 0x0021700401007387 */ /* 0x0041e80000100a00 */
[----:B0-----:R-:W2:Y:S04]  /*19c40*/  LDL.LU.64 R4, [R1+0x570] ;  /* 0x0005700001047983 */ /* 0x001ea80000300a00 */
[----:B------:R-:W4:Y:S04]  /*19c50*/  LDL.LU.64 R6, [R1+0x578] ;  /* 0x0005780001067983 */ /* 0x000f280000300a00 */
[----:B----4-:R-:W-:Y:S04]  /*19c60*/  STL.64 [R1+0x2190], R6 ;  /* 0x0021900601007387 */ /* 0x010fe80000100a00 */
[----:B--2---:R0:W-:Y:S04]  /*19c70*/  STL.64 [R1+0x2188], R4 ;  /* 0x0021880401007387 */ /* 0x0041e80000100a00 */
[----:B0-----:R-:W2:Y:S04]  /*19c80*/  LDL.LU.64 R4, [R1+0x580] ;  /* 0x0005800001047983 */ /* 0x001ea80000300a00 */
[----:B------:R-:W4:Y:S01]  /*19c90*/  LDL.LU.64 R6, [R1+0x588] ;  /* 0x0005880001067983 */ /* 0x000f220000300a00 */
[----:B------:R-:W-:-:S02]  /*19ca0*/  IMAD.MOV.U32 R24, RZ, RZ, R27 ;  /* 0x000000ffff187224 */ /* 0x000fc400078e001b */
[----:B------:R-:W-:Y:S01]  /*19cb0*/  IMAD.MOV.U32 R25, RZ, RZ, R26 ;  /* 0x000000ffff197224 */ /* 0x000fe200078e001a */
[C---:B---3--:R-:W-:Y:S01]  /*19cc0*/  HMMA.16816.F32 R16, R8.reuse, R20, R16 ;  /* 0x000000140810723c */ /* 0x048fe20000001810 */
[----:B----4-:R-:W-:Y:S04]  /*19cd0*/  STL.64 [R1+0x21a8], R6 ;  /* 0x0021a80601007387 */ /* 0x010fe80000100a00 */
[----:B--2---:R0:W-:Y:S04]  /*19ce0*/  STL.64 [R1+0x21a0], R4 ;  /* 0x0021a00401007387 */ /* 0x0041e80000100a00 */
[----:B0-----:R-:W2:Y:S04]  /*19cf0*/  LDL.LU.64 R4, [R1+0x590] ;  /* 0x0005900001047983 */ /* 0x001ea80000300a00 */
[----:B------:R-:W2:Y:S04]  /*19d00*/  LDL.LU.64 R6, [R1+0x598] ;  /* 0x0005980001067983 */ /* 0x000ea80000300a00 */
[----:B------:R-:W3:Y:S04]  /*19d10*/  LDL.LU.64 R12, [R1+0x540] ;  /* 0x00054000010c7983 */ /* 0x000ee80000300a00 */
[----:B------:R-:W4:Y:S01]  /*19d20*/  LDL.LU.64 R14, [R1+0x548] ;  /* 0x00054800010e7983 */ /* 0x000f220000300a00 */
[----:B------:R-:W-:Y:S01]  /*19d30*/  IMAD.MOV.U32 R3, RZ, RZ, R21 ;  /* 0x000000ffff037224 */ /* 0x000fe200078e0015 */
[----:B--2---:R-:W-:Y:S02]  /*19d40*/  HMMA.16816.F32 R24, R8, R24, R4 ;  /* 0x000000180818723c */ /* 0x004fe40000001804 */
[----:B----4-:R-:W-:Y:S04]  /*19d50*/  STL.64 [R1+0x2150], R14 ;  /* 0x0021500e01007387 */ /* 0x010fe80000100a00 */
[----:B---3--:R0:W-:Y:S04]  /*19d60*/  STL.64 [R1+0x2148], R12 ;  /* 0x0021480c01007387 */ /* 0x0081e80000100a00 */
[----:B0-----:R-:W2:Y:S04]  /*19d70*/  LDL.LU.64 R12, [R1+0x550] ;  /* 0x00055000010c7983 */ /* 0x001ea80000300a00 */
[----:B------:R-:W2:Y:S04]  /*19d80*/  LDL.LU.64 R14, [R1+0x558] ;  /* 0x00055800010e7983 */ /* 0x000ea80000300a00 */
[----:B------:R0:W-:Y:S04]  /*19d90*/  STL.64 [R1+0x5a0], R16 ;  /* 0x0005a01001007387 */ /* 0x0001e80000100a00 */
[----:B------:R-:W-:Y:S01]  /*19da0*/  STL.64 [R1+0x5a8], R18 ;  /* 0x0005a81201007387 */ /* 0x000fe20000100a00 */
[----:B0-----:R-:W-:-:S03]  /*19db0*/  IMAD.MOV.U32 R16, RZ, RZ, R20 ;  /* 0x000000ffff107224 */ /* 0x001fc600078e0014 */
[----:B------:R-:W3:Y:S04]  /*19dc0*/  LDL.LU.64 R20, [R1+0x390] ;  /* 0x0003900001147983 */ /* 0x000ee80000300a00 */
[----:B------:R-:W3:Y:S04]  /*19dd0*/  LDL.LU.64 R22, [R1+0x398] ;  /* 0x0003980001167983 */ /* 0x000ee80000300a00 */
[----:B------:R-:W4:Y:S04]  /*19de0*/  LDL.LU.64 R6, [R1+0x21a8] ;  /* 0x0021a80001067983 */ /* 0x000f280000300a00 */
[----:B------:R-:W4:Y:S04]  /*19df0*/  LDL.LU.64 R4, [R1+0x21a0] ;  /* 0x0021a00001047983 */ /* 0x000f280000300a00 */
[----:B------:R0:W-:Y:S04]  /*19e00*/  STL.64 [R1+0x590], R24 ;  /* 0x0005901801007387 */ /* 0x0001e80000100a00 */
[----:B------:R4:W-:Y:S04]  /*19e10*/  STL.64 [R1+0x598], R26 ;  /* 0x0005981a01007387 */ /* 0x0009e80000100a00 */
[----:B0-----:R-:W4:Y:S02]  /*19e20*/  LDL.LU.64 R24, [R1+0x2198] ;  /* 0x0021980001187983 */ /* 0x001f240000300a00 */
[----:B----4-:R-:W-:Y:S02]  /*19e30*/  HMMA.16816.F32 R24, R8, R24, R4 ;  /* 0x000000180818723c */ /* 0x010fe40000001804 */
[----:B------:R-:W4:Y:S04]  /*19e40*/  LDL.LU.64 R6, [R1+0x2190] ;  /* 0x0021900001067983 */ /* 0x000f280000300a00 */
[----:B------:R-:W4:-:S13]  /*19e50*/  LDL.LU.64 R4, [R1+0x2188] ;  /* 0x0021880001047983 */ /* 0x000f1a0000300a00 */
[----:B------:R0:W-:Y:S04]  /*19e60*/  STL.64 [R1+0x580], R24 ;  /* 0x0005801801007387 */ /* 0x0001e80000100a00 */
[----:B------:R-:W-:Y:S04]  /*19e70*/  STL.64 [R1+0x588], R26 ;  /* 0x0005881a01007387 */ /* 0x000fe80000100a00 */
[----:B0-----:R-:W4:Y:S02]  /*19e80*/  LDL.LU.64 R24, [R1+0x2180] ;  /* 0x0021800001187983 */ /* 0x001f240000300a00 */
[----:B----4-:R-:W-:Y:S01]  /*19e90*/  HMMA.16816.F32 R4, R8, R24, R4 ;  /* 0x000000180804723c */ /* 0x010fe20000001804 */
[----:B------:R-:W-:-:S02]  /*19ea0*/  IMAD.MOV.U32 R2, RZ, RZ, R24 ;  /* 0x000000ffff027224 */ /* 0x000fc400078e0018 */
[----:B------:R-:W-:-:S15]  /*19eb0*/  IMAD.MOV.U32 R0, RZ, RZ, R25 ;  /* 0x000000ffff007224 */ /* 0x000fde00078e0019 */
[----:B------:R-:W-:Y:S01]  /*19ec0*/  NOP ;  /* 0x0000000000007918 */ /* 0x000fe20000000000 */
[----:B------:R-:W-:Y:S04]  /*19ed0*/  STL.64 [R1+0x570], R4 ;  /* 0x0005700401007387 */ /* 0x000fe80000100a00 */
[----:B------:R0:W-:Y:S04]  /*19ee0*/  STL.64 [R1+0x578], R6 ;  /* 0x0005780601007387 */ /* 0x0001e80000100a00 */
[----:B0-----:R-:W4:Y:S04]  /*19ef0*/  LDL.LU.64 R6, [R1+0x2178] ;  /* 0x0021780001067983 */ /* 0x001f280000300a00 */
[----:B------:R-:W4:Y:S04]  /*19f00*/  LDL.LU.64 R4, [R1+0x2170] ;  /* 0x0021700001047983 */ /* 0x000f280000300a00 */
[----:B------:R-:W4:Y:S02]  /*19f10*/  LDL.LU.64 R24, [R1+0x2168] ;  /* 0x0021680001187983 */ /* 0x000f240000300a00 */
[----:B----4-:R-:W-:-:S15]  /*19f20*/  HMMA.16816.F32 R4, R8, R24, R4 ;  /* 0x000000180804723c */ /* 0x010fde0000001804 */
[----:B------:R-:W-:-:S04]  /*19f30*/  NOP ;  /* 0x0000000000007918 */ /* 0x000fc80000000000 */
[----:B------:R0:W-:Y:S04]  /*19f40*/  STL.64 [R1+0x560], R4 ;  /* 0x0005600401007387 */ /* 0x0001e80000100a00 */
[----:B------:R1:W-:Y:S04]  /*19f50*/  STL.64 [R1+0x568], R6 ;  /* 0x0005680601007387 */ /* 0x0003e80000100a00 */
[----:B0-----:R-:W4:Y:S01]  /*19f60*/  LDL.LU.64 R4, [R1+0x2160] ;  /* 0x0021600001047983 */ /* 0x001f220000300a00 */
[----:B-1----:R-:W-:Y:S02]  /*19f70*/  IMAD.MOV.U32 R7, RZ, RZ, R24 ;  /* 0x000000ffff077224 */ /* 0x002fe400078e0018 */
[----:B------:R-:W-:-:S02]  /*19f80*/  IMAD.MOV.U32 R6, RZ, RZ, R25 ;  /* 0x000000ffff067224 */ /* 0x000fc400078e0019 */
[----:B------:R-:W2:Y:S02]  /*19f90*/  LDL.LU.64 R24, [R1+0x2158] ;  /* 0x0021580001187983 */ /* 0x000ea40000300a00 */
[----:B--2---:R-:W-:-:S15]  /*19fa0*/  HMMA.16816.F32 R12, R8, R24, R12 ;  /* 0x00000018080c723c */ /* 0x004fde000000180c */
[----:B------:R-:W-:-:S04]  /*19fb0*/  NOP ;  /* 0x0000000000007918 */ /* 0x000fc80000000000 */
[----:B------:R-:W-:Y:S04]  /*19fc0*/  STL.64 [R1+0x550], R12 ;  /* 0x0005500c01007387 */ /* 0x000fe80000100a00 */
[----:B------:R0:W-:Y:S04]  /*19fd0*/  STL.64 [R1+0x558], R14 ;  /* 0x0005580e01007387 */ /* 0x0001e80000100a00 */
[----:B0-----:R-:W4:Y:S04]  /*19fe0*/  LDL.LU.64 R14, [R1+0x2150] ;  /* 0x00215000010e7983 */ /* 0x001f280000300a00 */
[----:B------:R-:W4:Y:S01]  /*19ff0*/  LDL.LU.64 R12, [R1+0x2148] ;  /* 0x00214800010c7983 */ /* 0x000f220000300a00 */
[----:B------:R-:W-:-:S02]  /*1a000*/  IMAD.MOV.U32 R18, RZ, RZ, R24 ;  /* 0x000000ffff127224 */ /* 0x000fc400078e0018 */
[----:B------:R-:W-:Y:S02]  /*1a010*/  IMAD.MOV.U32 R17, RZ, RZ, R25 ;  /* 0x000000ffff117224 */ /* 0x000fe400078e0019 */
[----:B------:R-:W3:Y:S01]  /*1a020*/  LDL.LU.64 R24, [R1+0x2140] ;  /* 0x0021400001187983 */ /* 0x000ee20000300a00 */
[----:B----4-:R-:W-:-:S15]  /*1a030*/  HMMA.16816.F32 R12, R8, R4, R12 ;  /* 0x00000004080c723c */ /* 0x010fde000000180c */
[----:B------:R-:W-:-:S04]  /*1a040*/  NOP ;  /* 0x0000000000007918 */ /* 0x000fc80000000000 */
[----:B------:R-:W-:Y:S04]  /*1a050*/  STL.64 [R1+0x540], R12 ;  /* 0x0005400c01007387 */ /* 0x000fe80000100a00 */
[----:B------:R0:W-:Y:S04]  /*1a060*/  STL.64 [R1+0x548], R14 ;  /* 0x0005480e01007387 */ /* 0x0001e80000100a00 */
[----:B0-----:R-:W2:Y:S04]  /*1a070*/  LDL.LU.64 R14, [R1+0x2138] ;  /* 0x00213800010e7983 */ /* 0x001ea80000300a00 */
[----:B------:R-:W2:Y:S04]  /*1a080*/  LDL.LU.64 R12, [R1+0x2130] ;  /* 0x00213000010c7983 */ /* 0x000ea80000300a00 */
[----:B------:R0:W-:Y:S02]  /*1a090*/  STL.64 [R1+0x20c0], R4 ;  /* 0x0020c00401007387 */ /* 0x0001e40000100a00 */
[----:B0-----:R-:W-:-:S02]  /*1a0a0*/  IMAD.MOV.U32 R4, RZ, RZ, R18 ;  /* 0x000000ffff047224 */ /* 0x001fc400078e0012 */
[----:B------:R-:W-:-:S05]  /*1a0b0*/  IMAD.MOV.U32 R5, RZ, RZ, R17 ;  /* 0x000000ffff057224 */ /* 0x000fca00078e0011 */
[----:B------:R0:W-:Y:S02]  /*1a0c0*/  STL.64 [R1+0x20d0], R4 ;  /* 0x0020d00401007387 */ /* 0x0001e40000100a00 */
[----:B0-----:R-:W-:Y:S02]  /*1a0d0*/  IMAD.MOV.U32 R4, RZ, RZ, R7 ;  /* 0x000000ffff047224 */ /* 0x001fe400078e0007 */
[----:B------:R-:W-:-:S05]  /*1a0e0*/  IMAD.MOV.U32 R5, RZ, RZ, R6 ;  /* 0x000000ffff057224 */ /* 0x000fca00078e0006 */
[----:B------:R0:W-:Y:S04]  /*1a0f0*/  STL.64 [R1+0x20f8], R4 ;  /* 0x0020f80401007387 */ /* 0x0001e80000100a00 */
[----:B0-----:R-:W4:Y:S04]  /*1a100*/  LDL.LU.64 R4, [R1+0x500] ;  /* 0x0005000001047983 */ /* 0x001f280000300a00 */
[----:B------:R-:W2:Y:S01]  /*1a110*/  LDL.LU.64 R6, [R1+0x508] ;  /* 0x0005080001067983 */ /* 0x000ea20000300a00 */
[----:B---3--:R-:W-:-:S15]  /*1a120*/  HMMA.16816.F32 R8, R8, R24, R20 ;  /* 0x000000180808723c */ /* 0x008fde0000001814 */
[----:B------:R-:W-:-:S04]  /*1a130*/  NOP ;  /* 0x0000000000007918 */ /* 0x000fc80000000000 */
[----:B------:R-:W-:Y:S04]  /*1a140*/  STL.64 [R1+0x390], R8 ;  /* 0x0003900801007387 */ /* 0x000fe80000100a00 */
[----:B------:R-:W-:Y:S04]  /*1a150*/  STL.64 [R1+0x398], R10 ;  /* 0x0003980a01007387 */ /* 0x000fe80000100a00 */
[----:B--2---:R-:W-:Y:S04]  /*1a160*/  STL.64 [R1+0x2108], R6 ;  /* 0x0021080601007387 */ /* 0x004fe80000100a00 */
[----:B----4-:R0:W-:Y:S04]  /*1a170*/  STL.64 [R1+0x2100], R4 ;  /* 0x0021000401007387 */ /* 0x0101e80000100a00 */
[----:B0-----:R-:W2:Y:S04]  /*1a180*/  LDL.64 R4, [R1+0x50] ;  /* 0x0000500001047983 */ /* 0x001ea80000100a00 */
[----:B--2---:R-:W-:Y:S04]  /*1a190*/  STL.64 [R1+0x2118], R4 ;  /* 0x0021180401007387 */ /* 0x004fe80000100a00 */
[----:B------:R-:W2:Y:S04]  /*1a1a0*/  LDL.LU.64 R20, [R1+0x4f0] ;  /* 0x0004f00001147983 */ /* 0x000ea80000300a00 */
[----:B------:R-:W3:Y:S04]  /*1a1b0*/  LDL.LU.64 R22, [R1+0x4f8] ;  /* 0x0004f80001167983 */ /* 0x000ee80000300a00 */
[----:B---3--:R-:W-:Y:S04]  /*1a1c0*/  STL.64 [R1+0x20f0], R22 ;  /* 0x0020f01601007387 */ /* 0x008fe80000100a00 */
[----:B--2---:R0:W-:Y:S04]  /*1a1d0*/  STL.64 [R1+0x20e8], R20 ;  /* 0x0020e81401007387 */ /* 0x0041e80000100a00 */
[----:B0-----:R-:W2:Y:S04]  /*1a1e0*/  LDL.64 R20, [R1+0x40] ;  /* 0x0000400001147983 */ /* 0x001ea80000100a00 */
[----:B--2---:R0:W-:Y:S04]  /*1a1f0*/  STL.64 [R1+0x2110], R20 ;  /* 0x0021101401007387 */ /* 0x0041e80000100a00 */
[----:B0-----:R-:W2:Y:S04]  /*1a200*/  LDL.LU.64 R20, [R1+0x510] ;  /* 0x0005100001147983 */ /* 0x001ea80000300a00 */
[----:B------:R-:W3:Y:S01]  /*1a210*/  LDL.LU.64 R22, [R1+0x518] ;  /* 0x0005180001167983 */ /* 0x000ee20000300a00 */
[----:B------:R-:W-:-:S02]  /*1a220*/  IMAD.MOV.U32 R4, RZ, RZ, R16 ;  /* 0x000000ffff047224 */ /* 0x000fc400078e0010 */
[----:B------:R-:W-:Y:S01]  /*1a230*/  IMAD.MOV.U32 R5, RZ, RZ, R3 ;  /* 0x000000ffff057224 */ /* 0x000fe200078e0003 */
[----:B---3--:R-:W-:Y:S04]  /*1a240*/  STL.64 [R1+0x2128], R22 ;  /* 0x0021281601007387 */ /* 0x008fe80000100a00 */
[----:B--2---:R0:W-:Y:S04]  /*1a250*/  STL.64 [R1+0x2120], R20 ;  /* 0x0021201401007387 */ /* 0x0041e80000100a00 */
[----:B0-----:R-:W2:Y:S04]  /*1a260*/  LDL.LU.64 R20, [R1+0x520] ;  /* 0x0005200001147983 */ /* 0x001ea80000300a00 */
[----:B------:R-:W2:Y:S04]  /*1a270*/  LDL.LU.64 R22, [R1+0x528] ;  /* 0x0005280001167983 */ /* 0x000ea80000300a00 */
[----:B------:R0:W-:Y:S04]  /*1a280*/  STL.64 [R1+0x20c8], R24 ;  /* 0x0020c81801007387 */ /* 0x0001e80000100a00 */
[----:B0-----:R-:W3:Y:S04]  /*1a290*/  LDL.LU.64 R24, [R1+0x4d0] ;  /* 0x0004d00001187983 */ /* 0x001ee80000300a00 */
[----:B------:R-:W4:Y:S01]  /*1a2a0*/  LDL.LU.64 R26, [R1+0x4d8] ;  /* 0x0004d800011a7983 */ /* 0x000f220000300a00 */
[----:B--2---:R-:W-:Y:S03]  /*1a2b0*/  HMMA.16816.F32 R4, R12, R4, R20 ;  /* 0x000000040c04723c */ /* 0x004fe60000001814 */
[----:B----4-:R-:W-:Y:S04]  /*1a2c0*/  STL.64 [R1+0x20e0], R26 ;  /* 0x0020e01a01007387 */ /* 0x010fe80000100a00 */
[----:B---3--:R0:W-:Y:S04]  /*1a2d0*/  STL.64 [R1+0x20d8], R24 ;  /* 0x0020d81801007387 */ /* 0x0081e80000100a00 */
[----:B0-----:R-:W2:Y:S04]  /*1a2e0*/  LDL.LU.64 R24, [R1+0x4e0] ;  /* 0x0004e00001187983 */ /* 0x001ea80000300a00 */
[----:B------:R-:W2:Y:S04]  /*1a2f0*/  LDL.LU.64 R26, [R1+0x4e8] ;  /* 0x0004e800011a7983 */ /* 0x000ea80000300a00 */
[----:B------:R-:W3:Y:S04]  /*1a300*/  LDL.LU.64 R16, [R1+0x4c0] ;  /* 0x0004c00001107983 */ /* 0x000ee80000300a00 */
[----:B------:R-:W3:Y:S04]  /*1a310*/  LDL.LU.64 R18, [R1+0x4c8] ;  /* 0x0004c80001127983 */ /* 0x000ee80000300a00 */
        /* <DEDUP_REMOVED lines=16> */
[----:B----4-:R-:W-:Y:S01]  /*1a420*/  HMMA.16816.F32 R4, R12, R20, R4 ;  /* 0x000000140c04723c */ /* 0x010fe20000001804 */
[----:B------:R-:W-:-:S15]  /*1a430*/  IMAD.MOV.U32 R3, RZ, RZ, R21 ;  /* 0x000000ffff037224 */ /* 0x000fde00078e0015 */
[----:B------:R-:W-:-:S03]  /*1a440*/  NOP ;  /* 0x0000000000007918 */ /* 0x000fc60000000000 */
[----:B------:R0:W-:Y:S04]  /*1a450*/  STL.64 [R1+0x500], R4 ;  /* 0x0005000401007387 */ /* 0x0001e80000100a00 */
[----:B------:R1:W-:Y:S04]  /*1a460*/  STL.64 [R1+0x508], R6 ;  /* 0x0005080601007387 */ /* 0x0003e80000100a00 */
[----:B0-----:R-:W2:Y:S01]  /*1a470*/  LDL.LU.64 R4, [R1+0x20f8] ;  /* 0x0020f80001047983 */ /* 0x001ea20000300a00 */
[----:B-1----:R-:W-:-:S03]  /*1a480*/  IMAD.MOV.U32 R6, RZ, RZ, R20 ;  /* 0x000000ffff067224 */ /* 0x002fc600078e0014 */
[----:B------:R-:W4:Y:S04]  /*1a490*/  LDL.LU.64 R22, [R1+0x20f0] ;  /* 0x0020f00001167983 */ /* 0x000f280000300a00 */
[----:B------:R-:W4:Y:S04]  /*1a4a0*/  LDL.LU.64 R20, [R1+0x20e8] ;  /* 0x0020e80001147983 */ /* 0x000f280000300a00 */
[----:B------:R0:W-:Y:S01]  /*1a4b0*/  STL.64 [R1+0x2070], R8 ;  /* 0x0020700801007387 */ /* 0x0001e20000100a00 */
[----:B----4-:R-:W-:Y:S01]  /*1a4c0*/  HMMA.16816.F32 R20, R12, R8, R20 ;  /* 0x000000080c14723c */ /* 0x010fe20000001814 */
[----:B0-----:R-:W-:-:S07]  /*1a4d0*/  IMAD.MOV.U32 R8, RZ, RZ, R6 ;  /* 0x000000ffff087224 */ /* 0x001fce00078e0006 */
[----:B--2---:R-:W-:Y:S01]  /*1a4e0*/  HMMA.16816.F32 R4, R12, R4, R24 ;  /* 0x000000040c04723c */ /* 0x004fe20000001818 */
[----:B------:R-:W-:-:S10]  /*1a4f0*/  IMAD.MOV.U32 R9, RZ, RZ, R3 ;  /* 0x000000ffff097224 */ /* 0x000fd400078e0003 */
[----:B------:R0:W-:Y:S04]  /*1a500*/  STL.64 [R1+0x4f0], R20 ;  /* 0x0004f01401007387 */ /* 0x0001e80000100a00 */
[----:B------:R1:W-:Y:S04]  /*1a510*/  STL.64 [R1+0x4f8], R22 ;  /* 0x0004f81601007387 */ /* 0x0003e80000100a00 */
[----:B------:R2:W-:Y:S04]  /*1a520*/  STL.64 [R1+0x2080], R8 ;  /* 0x0020800801007387 */ /* 0x0005e80000100a00 */
[----:B0-----:R-:W4:Y:S04]  /*1a530*/  LDL.LU.64 R20, [R1+0x370] ;  /* 0x0003700001147983 */ /* 0x001f280000300a00 */
[----:B-1----:R-:W4:Y:S01]  /*1a540*/  LDL.LU.64 R22, [R1+0x378] ;  /* 0x0003780001167983 */ /* 0x002f220000300a00 */
[----:B--2---:R-:W-:-:S02]  /*1a550*/  IMAD.MOV.U32 R8, RZ, RZ, R2 ;  /* 0x000000ffff087224 */ /* 0x004fc400078e0002 */
[----:B------:R-:W-:-:S05]  /*1a560*/  IMAD.MOV.U32 R9, RZ, RZ, R0 ;  /* 0x000000ffff097224 */ /* 0x000fca00078e0000 */
[----:B------:R0:W-:Y:S04]  /*1a570*/  STL.64 [R1+0x2098], R8 ;  /* 0x0020980801007387 */ /* 0x0001e80000100a00 */
[----:B0-----:R-:W2:Y:S04]  /*1a580*/  LDL.64 R8, [R1+0x60] ;  /* 0x0000600001087983 */ /* 0x001ea80000100a00 */
[----:B------:R-:W2:Y:S04]  /*1a590*/  LDL.LU.64 R26, [R1+0x20e0] ;  /* 0x0020e000011a7983 */ /* 0x000ea80000300a00 */
[----:B------:R-:W2:Y:S04]  /*1a5a0*/  LDL.LU.64 R24, [R1+0x20d8] ;  /* 0x0020d80001187983 */ /* 0x000ea80000300a00 */
[----:B------:R0:W-:Y:S04]  /*1a5b0*/  STL.64 [R1+0x4e0], R4 ;  /* 0x0004e00401007387 */ /* 0x0001e80000100a00 */
[----:B------:R2:W-:Y:S04]  /*1a5c0*/  STL.64 [R1+0x4e8], R6 ;  /* 0x0004e80601007387 */ /* 0x0005e80000100a00 */
[----:B0-----:R-:W2:Y:S02]  /*1a5d0*/  LDL.LU.64 R4, [R1+0x20d0] ;  /* 0x0020d00001047983 */ /* 0x001ea40000300a00 */
[----:B--2---:R-:W-:Y:S02]  /*1a5e0*/  HMMA.16816.F32 R4, R12, R4, R24 ;  /* 0x000000040c04723c */ /* 0x004fe40000001818 */
[----:B------:R-:W4:-:S15]  /*1a5f0*/  LDL.LU.64 R24, [R1+0x20c8] ;  /* 0x0020c80001187983 */ /* 0x000f1e0000300a00 */
[----:B------:R-:W-:Y:S02]  /*1a600*/  NOP ;  /* 0x0000000000007918 */ /* 0x000fe40000000000 */
[----:B------:R0:W-:Y:S04]  /*1a610*/  STL.64 [R1+0x4d0], R4 ;  /* 0x0004d00401007387 */ /* 0x0001e80000100a00 */
[----:B------:R-:W-:Y:S04]  /*1a620*/  STL.64 [R1+0x4d8], R6 ;  /* 0x0004d80601007387 */ /* 0x000fe80000100a00 */
[----:B0-----:R-:W3:Y:S02]  /*1a630*/  LDL.LU.64 R4, [R1+0x20c0] ;  /* 0x0020c00001047983 */ /* 0x001ee40000300a00 */
[----:B---3--:R-:W-:-:S15]  /*1a640*/  HMMA.16816.F32 R16, R12, R4, R16 ;  /* 0x000000040c10723c */ /* 0x008fde0000001810 */
[----:B------:R-:W-:-:S04]  /*1a650*/  NOP ;  /* 0x0000000000007918 */ /* 0x000fc80000000000 */
[----:B------:R-:W-:Y:S04]  /*1a660*/  STL.64 [R1+0x4c0], R16 ;  /* 0x0004c01001007387 */ /* 0x000fe80000100a00 */
[----:B------:R0:W-:Y:S04]  /*1a670*/  STL.64 [R1+0x4c8], R18 ;  /* 0x0004c81201007387 */ /* 0x0001e80000100a00 */
[----:B0-----:R-:W2:Y:S04]  /*1a680*/  LDL.LU.64 R18, [R1+0x20b8] ;  /* 0x0020b80001127983 */ /* 0x001ea80000300a00 */
[----:B------:R-:W2:Y:S04]  /*1a690*/  LDL.LU.64 R16, [R1+0x20b0] ;  /* 0x0020b00001107983 */ /* 0x000ea80000300a00 */
[----:B------:R0:W-:Y:S04]  /*1a6a0*/  STL.64 [R1+0x2060], R4 ;  /* 0x0020600401007387 */ /* 0x0001e80000100a00 */
[----:B0-----:R-:W3:Y:S04]  /*1a6b0*/  LDL.64 R4, [R1+0x10] ;  /* 0x0000100001047983 */ /* 0x001ee80000100a00 */
[----:B---3--:R0:W-:Y:S04]  /*1a6c0*/  STL.64 [R1+0x2078], R4 ;  /* 0x0020780401007387 */ /* 0x0081e80000100a00 */
[----:B0-----:R-:W3:Y:S04]  /*1a6d0*/  LDL.LU.64 R4, [R1+0x340] ;  /* 0x0003400001047983 */ /* 0x001ee80000300a00 */
[----:B------:R-:W2:Y:S04]  /*1a6e0*/  LDL.LU.64 R6, [R1+0x348] ;  /* 0x0003480001067983 */ /* 0x000ea80000300a00 */
[----:B--2---:R-:W-:Y:S04]  /*1a6f0*/  STL.64 [R1+0x2090], R6 ;  /* 0x0020900601007387 */ /* 0x004fe80000100a00 */
[----:B---3--:R0:W-:Y:S04]  /*1a700*/  STL.64 [R1+0x2088], R4 ;  /* 0x0020880401007387 */ /* 0x0081e80000100a00 */
[----:B0-----:R-:W2:Y:S04]  /*1a710*/  LDL.LU.64 R4, [R1+0x350] ;  /* 0x0003500001047983 */ /* 0x001ea80000300a00 */
[----:B------:R-:W3:Y:S01]  /*1a720*/  LDL.LU.64 R6, [R1+0x358] ;  /* 0x0003580001067983 */ /* 0x000ee20000300a00 */
[----:B----4-:R-:W-:Y:S03]  /*1a730*/  HMMA.16816.F32 R12, R12, R24, R20 ;  /* 0x000000180c0c723c */ /* 0x010fe60000001814 */
[----:B---3--:R-:W-:Y:S04]  /*1a740*/  STL.64 [R1+0x20a8], R6 ;  /* 0x0020a80601007387 */ /* 0x008fe80000100a00 */
[----:B--2---:R0:W-:Y:S04]  /*1a750*/  STL.64 [R1+0x20a0], R4 ;  /* 0x0020a00401007387 */ /* 0x0041e80000100a00 */
[----:B0-----:R-:W2:Y:S04]  /*1a760*/  LDL.LU.64 R4, [R1+0x360] ;  /* 0x0003600001047983 */ /* 0x001ea80000300a00 */
[----:B------:R-:W2:Y:S04]  /*1a770*/  LDL.LU.64 R6, [R1+0x368] ;  /* 0x0003680001067983 */ /* 0x000ea80000300a00 */
[----:B------:R-:W3:Y:S04]  /*1a780*/  LDL.LU.64 R20, [R1+0x320] ;  /* 0x0003200001147983 */ /* 0x000ee80000300a00 */
[----:B------:R-:W3:Y:S04]  /*1a790*/  LDL.LU.64 R22, [R1+0x328] ;  /* 0x0003280001167983 */ /* 0x000ee80000300a00 */
[----:B------:R-:W-:Y:S04]  /*1a7a0*/  STL.64 [R1+0x370], R12 ;  /* 0x0003700c01007387 */ /* 0x000fe80000100a00 */
[----:B------:R-:W-:Y:S04]  /*1a7b0*/  STL.64 [R1+0x378], R14 ;  /* 0x0003780e01007387 */ /* 0x000fe80000100a00 */
[----:B------:R0:W-:Y:S01]  /*1a7c0*/  STL.64 [R1+0x2058], R24 ;  /* 0x0020581801007387 */ /* 0x0001e20000100a00 */
[----:B------:R-:W-:-:S02]  /*1a7d0*/  IMAD.MOV.U32 R2, RZ, RZ, R8 ;  /* 0x000000ffff027224 */ /* 0x000fc400078e0008 */
[----:B------:R-:W-:Y:S01]  /*1a7e0*/  IMAD.MOV.U32 R0, RZ, RZ, R9 ;  /* 0x000000ffff007224 */ /* 0x000fe200078e0009 */
[----:B0-----:R-:W4:Y:S04]  /*1a7f0*/  LDL.LU.64 R24, [R1+0x330] ;  /* 0x0003300001187983 */ /* 0x001f280000300a00 */
[----:B------:R-:W4:Y:S04]  /*1a800*/  LDL.LU.64 R26, [R1+0x338] ;  /* 0x00033800011a7983 */ /* 0x000f280000300a00 */
[----:B------:R-:W3:Y:S01]  /*1a810*/  LDL.64 R12, [R1+0x20] ;  /* 0x00002000010c7983 */ /* 0x000ee20000100a00 */
        /* <DEDUP_REMOVED lines=12> */
[----:B0-----:R-:W2:Y:S02]  /*1a8e0*/  LDL.LU.64 R8, [R1+0x2080] ;  /* 0x0020800001087983 */ /* 0x001ea40000300a00 */
[----:B--2---:R-:W-:Y:S02]  /*1a8f0*/  HMMA.16816.F32 R8, R16, R8, R4 ;  /* 0x000000081008723c */ /* 0x004fe40000001804 */
[----:B------:R-:W2:-:S15]  /*1a900*/  LDL.LU.64 R4, [R1+0x2078] ;  /* 0x0020780001047983 */ /* 0x000e9e0000300a00 */
[----:B------:R-:W-:Y:S02]  /*1a910*/  NOP ;  /* 0x0000000000007918 */ /* 0x000fe40000000000 */
[----:B------:R0:W-:Y:S04]  /*1a920*/  STL.64 [R1+0x340], R8 ;  /* 0x0003400801007387 */ /* 0x0001e80000100a00 */
[----:B------:R-:W-:Y:S04]  /*1a930*/  STL.64 [R1+0x348], R10 ;  /* 0x0003480a01007387 */ /* 0x000fe80000100a00 */
[----:B0-----:R-:W4:Y:S02]  /*1a940*/  LDL.LU.64 R8, [R1+0x2070] ;  /* 0x0020700001087983 */ /* 0x001f240000300a00 */
[----:B----4-:R-:W-:Y:S02]  /*1a950*/  HMMA.16816.F32 R24, R16, R8, R24 ;  /* 0x000000081018723c */ /* 0x010fe40000001818 */
[----:B------:R0:W-:Y:S04]  /*1a960*/  STL.64 [R1+0x2010], R8 ;  /* 0x0020100801007387 */ /* 0x0001e80000100a00 */
[----:B0-----:R-:W4:-:S13]  /*1a970*/  LDL.64 R8, [R1+0x40] ;  /* 0x0000400001087983 */ /* 0x001f1a0000100a00 */
[----:B------:R-:W-:Y:S04]  /*1a980*/  STL.64 [R1+0x330], R24 ;  /* 0x0003301801007387 */ /* 0x000fe80000100a00 */
[----:B------:R-:W-:Y:S04]  /*1a990*/  STL.64 [R1+0x338], R26 ;  /* 0x0003381a01007387 */ /* 0x000fe80000100a00 */
[----:B----4-:R0:W-:Y:S04]  /*1a9a0*/  STL.64 [R1+0x2018], R8 ;  /* 0x0020180801007387 */ /* 0x0101e80000100a00 */
[----:B0-----:R-:W4:Y:S01]  /*1a9b0*/  LDL.64 R8, [R1+0x50] ;  /* 0x0000500001087983 */ /* 0x001f220000100a00 */
[----:B---3--:R-:W-:Y:S03]  /*1a9c0*/  HMMA.16816.F32 R20, R16, R12, R20 ;  /* 0x0000000c1014723c */ /* 0x008fe60000001814 */
[----:B----4-:R0:W-:Y:S02]  /*1a9d0*/  STL.64 [R1+0x2030], R8 ;  /* 0x0020300801007387 */ /* 0x0101e40000100a00 */
[----:B0-----:R-:W-:-:S02]  /*1a9e0*/  IMAD.MOV.U32 R8, RZ, RZ, R2 ;  /* 0x000000ffff087224 */ /* 0x001fc400078e0002 */
[----:B------:R-:W-:-:S05]  /*1a9f0*/  IMAD.MOV.U32 R9, RZ, RZ, R0 ;  /* 0x000000ffff097224 */ /* 0x000fca00078e0000 */
[----:B------:R0:W-:Y:S04]  /*1aa00*/  STL.64 [R1+0x2068], R8 ;  /* 0x0020680801007387 */ /* 0x0001e80000100a00 */
[----:B0-----:R-:W2:Y:S04]  /*1aa10*/  LDL.LU.64 R8, [R1+0x310] ;  /* 0x0003100001087983 */ /* 0x001ea80000300a00 */
[----:B------:R-:W2:Y:S04]  /*1aa20*/  LDL.LU.64 R10, [R1+0x318] ;  /* 0x00031800010a7983 */ /* 0x000ea80000300a00 */
[----:B------:R-:W3:Y:S04]  /*1aa30*/  LDL.LU.64 R24, [R1+0x300] ;  /* 0x0003000001187983 */ /* 0x000ee80000300a00 */
[----:B------:R-:W3:Y:S04]  /*1aa40*/  LDL.LU.64 R26, [R1+0x308] ;  /* 0x00030800011a7983 */ /* 0x000ee80000300a00 */
[----:B------:R0:W-:Y:S04]  /*1aa50*/  STL.64 [R1+0x320], R20 ;  /* 0x0003201401007387 */ /* 0x0001e80000100a00 */
[----:B------:R1:W-:Y:S04]  /*1aa60*/  STL.64 [R1+0x328], R22 ;  /* 0x0003281601007387 */ /* 0x0003e80000100a00 */
[----:B0-----:R-:W4:Y:S04]  /*1aa70*/  LDL.LU.64 R20, [R1+0x190] ;  /* 0x0001900001147983 */ /* 0x001f280000300a00 */
[----:B-1----:R-:W4:Y:S04]  /*1aa80*/  LDL.LU.64 R22, [R1+0x198] ;  /* 0x0001980001167983 */ /* 0x002f280000300a00 */
[----:B------:R0:W-:Y:S04]  /*1aa90*/  STL.64 [R1+0x2008], R12 ;  /* 0x0020080c01007387 */ /* 0x0001e80000100a00 */
[----:B0-----:R-:W2:Y:S04]  /*1aaa0*/  LDL.LU.64 R12, [R1+0x150] ;  /* 0x00015000010c7983 */ /* 0x001ea80000300a00 */
[----:B------:R-:W2:Y:S04]  /*1aab0*/  LDL.LU.64 R14, [R1+0x158] ;  /* 0x00015800010e7983 */ /* 0x000ea80000300a00 */
[----:B--2---:R-:W-:Y:S04]  /*1aac0*/  STL.64 [R1+0x2028], R14 ;  /* 0x0020280e01007387 */ /* 0x004fe80000100a00 */
[----:B------:R0:W-:Y:S04]  /*1aad0*/  STL.64 [R1+0x2020], R12 ;  /* 0x0020200c01007387 */ /* 0x0001e80000100a00 */
[----:B0-----:R-:W2:Y:S04]  /*1aae0*/  LDL.LU.64 R12, [R1+0x170] ;  /* 0x00017000010c7983 */ /* 0x001ea80000300a00 */
[----:B------:R-:W2:Y:S01]  /*1aaf0*/  LDL.LU.64 R14, [R1+0x178] ;  /* 0x00017800010e7983 */ /* 0x000ea20000300a00 */
[----:B------:R-:W-:Y:S01]  /*1ab00*/  HMMA.16816.F32 R8, R16, R4, R8 ;  /* 0x000000041008723c */ /* 0x000fe20000001808 */
[----:B------:R-:W-:-:S02]  /*1ab10*/  IMAD.MOV.U32 R2, RZ, RZ, R4 ;  /* 0x000000ffff027224 */ /* 0x000fc400078e0004 */
[----:B------:R-:W-:Y:S01]  /*1ab20*/  IMAD.MOV.U32 R0, RZ, RZ, R5 ;  /* 0x000000ffff007224 */ /* 0x000fe200078e0005 */
[----:B--2---:R-:W-:Y:S04]  /*1ab30*/  STL.64 [R1+0x2040], R14 ;  /* 0x0020400e01007387 */ /* 0x004fe80000100a00 */
[----:B------:R0:W-:Y:S04]  /*1ab40*/  STL.64 [R1+0x2038], R12 ;  /* 0x0020380c01007387 */ /* 0x0001e80000100a00 */
[----:B0-----:R-:W2:Y:S04]  /*1ab50*/  LDL.LU.64 R12, [R1+0x180] ;  /* 0x00018000010c7983 */ /* 0x001ea80000300a00 */
[----:B------:R-:W2:Y:S04]  /*1ab60*/  LDL.LU.64 R14, [R1+0x188] ;  /* 0x00018800010e7983 */ /* 0x000ea80000300a00 */
[----:B------:R0:W-:Y:S04]  /*1ab70*/  STL.64 [R1+0x310], R8 ;  /* 0x0003100801007387 */ /* 0x0001e80000100a00 */
[----:B------:R-:W-:Y:S04]  /*1ab80*/  STL.64 [R1+0x318], R10 ;  /* 0x0003180a01007387 */ /* 0x000fe80000100a00 */
[----:B0-----:R-:W2:Y:S04]  /*1ab90*/  LDL.LU.64 R8, [R1+0x2068] ;  /* 0x0020680001087983 */ /* 0x001ea80000300a00 */
[----:B------:R-:W3:Y:S02]  /*1aba0*/  LDL.LU.64 R4, [R1+0x2060] ;  /* 0x0020600001047983 */ /* 0x000ee40000300a00 */
[----:B---3--:R-:W-:-:S15]  /*1abb0*/  HMMA.16816.F32 R24, R16, R4, R24 ;  /* 0x000000041018723c */ /* 0x008fde0000001818 */
[----:B------:R-:W-:-:S04]  /*1abc0*/  NOP ;  /* 0x0000000000007918 */ /* 0x000fc80000000000 */
[----:B------:R0:W-:Y:S04]  /*1abd0*/  STL.64 [R1+0x300], R24 ;  /* 0x0003001801007387 */ /* 0x0001e80000100a00 */
[----:B------:R-:W-:Y:S04]  /*1abe0*/  STL.64 [R1+0x308], R26 ;  /* 0x0003081a01007387 */ /* 0x000fe80000100a00 */
[----:B0-----:R-:W4:Y:S04]  /*1abf0*/  LDL.LU.64 R24, [R1+0x2058] ;  /* 0x0020580001187983 */ /* 0x001f280000300a00 */
[----:B------:R0:W-:Y:S04]  /*1ac00*/  STL.64 [R1+0x2000], R4 ;  /* 0x0020000401007387 */ /* 0x0001e80000100a00 */
[----:B0-----:R-:W3:Y:S04]  /*1ac10*/  LDL.LU.64 R4, [R1+0x160] ;  /* 0x0001600001047983 */ /* 0x001ee80000300a00 */
[----:B------:R-:W3:Y:S01]  /*1ac20*/  LDL.LU.64 R6, [R1+0x168] ;  /* 0x0001680001067983 */ /* 0x000ee20000300a00 */
[----:B----4-:R-:W-:Y:S03]  /*1ac30*/  HMMA.16816.F32 R16, R16, R24, R20 ;  /* 0x000000181010723c */ /* 0x010fe60000001814 */
[----:B------:R-:W2:Y:S04]  /*1ac40*/  LDL.LU.64 R22, [R1+0x2050] ;  /* 0x0020500001167983 */ /* 0x000ea80000300a00 */
[----:B------:R-:W2:Y:S04]  /*1ac50*/  LDL.LU.64 R20, [R1+0x2048] ;  /* 0x0020480001147983 */ /* 0x000ea80000300a00 */
[----:B------:R0:W-:Y:S04]  /*1ac60*/  STL.64 [R1+0x1ff8], R24 ;  /* 0x001ff81801007387 */ /* 0x0001e80000100a00 */
[----:B0-----:R-:W4:Y:S04]  /*1ac70*/  LDL.LU.64 R24, [R1+0x2f0] ;  /* 0x0002f00001187983 */ /* 0x001f280000300a00 */
[----:B------:R-:W-:Y:S04]  /*1ac80*/  STL.64 [R1+0x190], R16 ;  /* 0x0001901001007387 */ /* 0x000fe80000100a00 */
[----:B------:R-:W-:Y:S04]  /*1ac90*/  STL.64 [R1+0x198], R18 ;  /* 0x0001981201007387 */ /* 0x000fe80000100a00 */
[----:B------:R-:W4:Y:S01]  /*1aca0*/  LDL.LU.64 R26, [R1+0x2f8] ;  /* 0x0002f800011a7983 */ /* 0x000f220000300a00 */
[----:B--2---:R-:W-:Y:S03]  /*1acb0*/  HMMA.16816.F32 R8, R20, R8, R12 ;  /* 0x000000081408723c */ /* 0x004fe6000000180c */
[----:B------:R-:W2:Y:S04]  /*1acc0*/  LDL.LU.64 R14, [R1+0x2040] ;  /* 0x00204000010e7983 */ /* 0x000ea80000300a00 */
[----:B------:R-:W2:-:S12]  /*1acd0*/  LDL.LU.64 R12, [R1+0x2038] ;  /* 0x00203800010c7983 */ /* 0x000e980000300a00 */
[----:B------:R0:W-:Y:S04]  /*1ace0*/  STL.64 [R1+0x180], R8 ;  /* 0x0001800801007387 */ /* 0x0001e80000100a00 */
[----:B------:R-:W-:Y:S04]  /*1acf0*/  STL.64 [R1+0x188], R10 ;  /* 0x0001880a01007387 */ /* 0x000fe80000100a00 */
[----:B0-----:R-:W2:Y:S01]  /*1ad00*/  LDL.LU.64 R8, [R1+0x2030] ;  /* 0x0020300001087983 */ /* 0x001ea20000300a00 */
[----:B------:R-:W-:Y:S02]  /*1ad10*/  IMAD.MOV.U32 R16, RZ, RZ, R2 ;  /* 0x000000ffff107224 */ /* 0x000fe400078e0002 */
[----:B------:R-:W-:Y:S01]  /*1ad20*/  IMAD.MOV.U32 R17, RZ, RZ, R0 ;  /* 0x000000ffff117224 */ /* 0x000fe200078e0000 */
        /* <DEDUP_REMOVED lines=8> */
[----:B------:R-:W3:Y:S02]  /*1adb0*/  LDL.LU.64 R8, [R1+0x2018] ;  /* 0x0020180001087983 */ /* 0x000ee40000300a00 */
[----:B---3--:R-:W-:Y:S01]  /*1adc0*/  HMMA.16816.F32 R4, R20, R8, R4 ;  /* 0x000000081404723c */ /* 0x008fe20000001804 */
[----:B------:R-:W-:-:S15]  /*1add0*/  IMAD.MOV.U32 R3, RZ, RZ, R9 ;  /* 0x000000ffff037224 */ /* 0x000fde00078e0009 */
[----:B------:R-:W-:-:S03]  /*1ade0*/  NOP ;  /* 0x0000000000007918 */ /* 0x000fc60000000000 */
[----:B------:R0:W-:Y:S04]  /*1adf0*/  STL.64 [R1+0x160], R4 ;  /* 0x0001600401007387 */ /* 0x0001e80000100a00 */
[----:B------:R-:W-:Y:S01]  /*1ae00*/  STL.64 [R1+0x168], R6 ;  /* 0x0001680601007387 */ /* 0x000fe20000100a00 */
[----:B0-----:R-:W-:-:S03]  /*1ae10*/  IMAD.MOV.U32 R4, RZ, RZ, R8 ;  /* 0x000000ffff047224 */ /* 0x001fc600078e0008 */
[----:B------:R-:W2:Y:S02]  /*1ae20*/  LDL.LU.64 R8, [R1+0x2010] ;  /* 0x0020100001087983 */ /* 0x000ea40000300a00 */
[----:B--2---:R-:W-:-:S15]  /*1ae30*/  HMMA.16816.F32 R12, R20, R8, R12 ;  /* 0x00000008140c723c */ /* 0x004fde000000180c */
[----:B------:R-:W-:-:S04]  /*1ae40*/  NOP ;  /* 0x0000000000007918 */ /* 0x000fc80000000000 */
[----:B------:R0:W-:Y:S04]  /*1ae50*/  STL.64 [R1+0x150], R12 ;  /* 0x0001500c01007387 */ /* 0x0001e80000100a00 */
[----:B------:R-:W-:Y:S04]  /*1ae60*/  STL.64 [R1+0x158], R14 ;  /* 0x0001580e01007387 */ /* 0x000fe80000100a00 */
[----:B0-----:R-:W4:Y:S04]  /*1ae70*/  LDL.LU.64 R12, [R1+0x2008] ;  /* 0x00200800010c7983 */ /* 0x001f280000300a00 */
[----:B------:R0:W-:Y:S02]  /*1ae80*/  STL.64 [R1+0x1fb0], R8 ;  /* 0x001fb00801007387 */ /* 0x0001e40000100a00 */
[----:B0-----:R-:W-:-:S02]  /*1ae90*/  IMAD.MOV.U32 R8, RZ, RZ, R4 ;  /* 0x000000ffff087224 */ /* 0x001fc400078e0004 */
[----:B------:R-:W-:-:S05]  /*1aea0*/  IMAD.MOV.U32 R9, RZ, RZ, R3 ;  /* 0x000000ffff097224 */ /* 0x000fca00078e0003 */
[----:B------:R0:W-:Y:S04]  /*1aeb0*/  STL.64 [R1+0x1fc8], R8 ;  /* 0x001fc80801007387 */ /* 0x0001e80000100a00 */
[----:B------:R-:W2:Y:S04]  /*1aec0*/  LDL.LU.64 R4, [R1+0x4a0] ;  /* 0x0004a00001047983 */ /* 0x000ea80000300a00 */
[----:B------:R-:W2:Y:S01]  /*1aed0*/  LDL.LU.64 R6, [R1+0x4a8] ;  /* 0x0004a80001067983 */ /* 0x000ea20000300a00 */
[----:B0-----:R-:W-:Y:S02]  /*1aee0*/  IMAD.MOV.U32 R8, RZ, RZ, R2 ;  /* 0x000000ffff087224 */ /* 0x001fe400078e0002 */
[----:B------:R-:W-:-:S05]  /*1aef0*/  IMAD.MOV.U32 R9, RZ, RZ, R0 ;  /* 0x000000ffff097224 */ /* 0x000fca00078e0000 */
[----:B------:R4:W-:Y:S02]  /*1af00*/  STL.64 [R1+0x1fe0], R8 ;  /* 0x001fe00801007387 */ /* 0x0009e40000100a00 */
[----:B----4-:R-:W-:Y:S02]  /*1af10*/  HMMA.16816.F32 R8, R20, R12, R24 ;  /* 0x0000000c1408723c */ /* 0x010fe40000001818 */
[----:B------:R-:W3:Y:S04]  /*1af20*/  LDL.LU.64 R24, [R1+0x670] ;  /* 0x0006700001187983 */ /* 0x000ee80000300a00 */
[----:B------:R-:W3:-:S13]  /*1af30*/  LDL.LU.64 R26, [R1+0x678] ;  /* 0x00067800011a7983 */ /* 0x000eda0000300a00 */
[----:B------:R0:W-:Y:S04]  /*1af40*/  STL.64 [R1+0x2f0], R8 ;  /* 0x0002f00801007387 */ /* 0x0001e80000100a00 */
[----:B------:R1:W-:Y:S04]  /*1af50*/  STL.64 [R1+0x2f8], R10 ;  /* 0x0002f80a01007387 */ /* 0x0003e80000100a00 */
[----:B0-----:R-:W4:Y:S04]  /*1af60*/  LDL.LU.64 R8, [R1+0x7f0] ;  /* 0x0007f00001087983 */ /* 0x001f280000300a00 */
[----:B-1----:R-:W4:Y:S04]  /*1af70*/  LDL.LU.64 R10, [R1+0x7f8] ;  /* 0x0007f800010a7983 */ /* 0x002f280000300a00 */
[----:B------:R0:W-:Y:S04]  /*1af80*/  STL.64 [R1+0x1fa8], R12 ;  /* 0x001fa80c01007387 */ /* 0x0001e80000100a00 */
[----:B0-----:R-:W3:Y:S04]  /*1af90*/  LDL.LU.64 R12, [R1+0x7c0] ;  /* 0x0007c000010c7983 */ /* 0x001ee80000300a00 */
[----:B------:R-:W3:Y:S01]  /*1afa0*/  LDL.LU.64 R14, [R1+0x7c8] ;  /* 0x0007c800010e7983 */ /* 0x000ee20000300a00 */
[C---:B--2---:R-:W-:Y:S03]  /*1afb0*/  HMMA.16816.F32 R4, R20.reuse, R16, R4 ;  /* 0x000000101404723c */ /* 0x044fe60000001804 */
[----:B---3--:R-:W-:Y:S04]  /*1afc0*/  STL.64 [R1+0x1fc0], R14 ;  /* 0x001fc00e01007387 */ /* 0x008fe80000100a00 */
[----:B------:R0:W-:Y:S04]  /*1afd0*/  STL.64 [R1+0x1fb8], R12 ;  /* 0x001fb80c01007387 */ /* 0x0001e80000100a00 */
[----:B0-----:R-:W2:Y:S04]  /*1afe0*/  LDL.LU.64 R12, [R1+0x7d0] ;  /* 0x0007d000010c7983 */ /* 0x001ea80000300a00 */
[----:B------:R-:W3:Y:S04]  /*1aff0*/  LDL.LU.64 R14, [R1+0x7d8] ;  /* 0x0007d800010e7983 */ /* 0x000ee80000300a00 */
[----:B---3--:R-:W-:Y:S04]  /*1b000*/  STL.64 [R1+0x1fd8], R14 ;  /* 0x001fd80e01007387 */ /* 0x008fe80000100a00 */
[----:B--2---:R0:W-:Y:S04]  /*1b010*/  STL.64 [R1+0x1fd0], R12 ;  /* 0x001fd00c01007387 */ /* 0x0041e80000100a00 */
[----:B0-----:R-:W2:Y:S04]  /*1b020*/  LDL.LU.64 R12, [R1+0x7e0] ;  /* 0x0007e000010c7983 */ /* 0x001ea80000300a00 */
[----:B------:R-:W2:Y:S04]  /*1b030*/  LDL.LU.64 R14, [R1+0x7e8] ;  /* 0x0007e800010e7983 */ /* 0x000ea80000300a00 */
[----:B------:R0:W-:Y:S04]  /*1b040*/  STL.64 [R1+0x4a0], R4 ;  /* 0x0004a00401007387 */ /* 0x0001e80000100a00 */
[----:B------:R-:W-:Y:S04]  /*1b050*/  STL.64 [R1+0x4a8], R6 ;  /* 0x0004a80601007387 */ /* 0x000fe80000100a00 */
[----:B0-----:R-:W3:Y:S04]  /*1b060*/  LDL.LU.64 R4, [R1+0x2000] ;  /* 0x0020000001047983 */ /* 0x001ee80000300a00 */
[----:B------:R0:W-:Y:S04]  /*1b070*/  STL.64 [R1+0x1fa0], R16 ;  /* 0x001fa01001007387 */ /* 0x0001e80000100a00 */
[----:B0-----:R-:W2:Y:S04]  /*1b080*/  LDL.LU.64 R16, [R1+0x660] ;  /* 0x0006600001107983 */ /* 0x001ea80000300a00 */
[----:B------:R-:W2:Y:S01]  /*1b090*/  LDL.LU.64 R18, [R1+0x668] ;  /* 0x0006680001127983 */ /* 0x000ea20000300a00 */
[----:B---3--:R-:W-:Y:S03]  /*1b0a0*/  HMMA.16816.F32 R4, R20, R4, R24 ;  /* 0x000000041404723c */ /* 0x008fe60000001818 */
[----:B------:R-:W2:-:S15]  /*1b0b0*/  LDL.LU.64 R24, [R1+0x1ff8] ;  /* 0x001ff80001187983 */ /* 0x000e9e0000300a00 */
[----:B------:R-:W-:Y:S01]  /*1b0c0*/  NOP ;  /* 0x0000000000007918 */ /* 0x000fe20000000000 */
[----:B------:R-:W-:Y:S04]  /*1b0d0*/  STL.64 [R1+0x670], R4 ;  /* 0x0006700401007387 */ /* 0x000fe80000100a00 */
[----:B------:R0:W-:Y:S04]  /*1b0e0*/  STL.64 [R1+0x678], R6 ;  /* 0x0006780601007387 */ /* 0x0001e80000100a00 */
[----:B0-----:R-:W4:Y:S04]  /*1b0f0*/  LDL.LU.64 R6, [R1+0x1ff0] ;  /* 0x001ff00001067983 */ /* 0x001f280000300a00 */
[----:B------:R-:W4:Y:S01]  /*1b100*/  LDL.LU.64 R4, [R1+0x1fe8] ;  /* 0x001fe80001047983 */ /* 0x000f220000300a00 */
[----:B--2---:R-:W-:Y:S03]  /*1b110*/  HMMA.16816.F32 R16, R20, R24, R16 ;  /* 0x000000181410723c */ /* 0x004fe60000001810 */
[----:B------:R-:W4:-:S15]  /*1b120*/  LDL.64 R20, [R1+0x60] ;  /* 0x0000600001147983 */ /* 0x000f1e0000100a00 */
[----:B------:R-:W-:Y:S01]  /*1b130*/  NOP ;  /* 0x0000000000007918 */ /* 0x000fe20000000000 */
[----:B------:R0:W-:Y:S04]  /*1b140*/  STL.64 [R1+0x660], R16 ;  /* 0x0006601001007387 */ /* 0x0001e80000100a00 */
[----:B------:R1:W-:Y:S04]  /*1b150*/  STL.64 [R1+0x668], R18 ;  /* 0x0006681201007387 */ /* 0x0003e80000100a00 */
[----:B0-----:R-:W2:Y:S04]  /*1b160*/  LDL.LU.64 R16, [R1+0x7b0] ;  /* 0x0007b00001107983 */ /* 0x001ea80000300a00 */
[----:B-1----:R-:W2:Y:S01]  /*1b170*/  LDL.LU.64 R18, [R1+0x7b8] ;  /* 0x0007b80001127983 */ /* 0x002ea20000300a00 */
[----:B----4-:R-:W-:-:S15]  /*1b180*/  HMMA.16816.F32 R8, R4, R20, R8 ;  /* 0x000000140408723c */ /* 0x010fde0000001808 */
[----:B------:R-:W-:-:S04]  /*1b190*/  NOP ;  /* 0x0000000000007918 */ /* 0x000fc80000000000 */
[----:B------:R0:W-:Y:S04]  /*1b1a0*/  STL.64 [R1+0x7f0], R8 ;  /* 0x0007f00801007387 */ /* 0x0001e80000100a00 */
[----:B------:R1:W-:Y:S04]  /*1b1b0*/  STL.64 [R1+0x7f8], R10 ;  /* 0x0007f80a01007387 */ /* 0x0003e80000100a00 */
[----:B0-----:R-:W1:Y:S02]  /*1b1c0*/  LDL.LU.64 R8, [R1+0x1fe0] ;  /* 0x001fe00001087983 */ /* 0x001e640000300a00 */
[----:B-1----:R-:W-:Y:S02]  /*1b1d0*/  HMMA.16816.F32 R8, R4, R8, R12 ;  /* 0x000000080408723c */ /* 0x002fe4000000180c */
[----:B------:R-:W3:Y:S04]  /*1b1e0*/  LDL.LU.64 R14, [R1+0x1fd8] ;  /* 0x001fd800010e7983 */ /* 0x000ee80000300a00 */
[----:B------:R-:W3:-:S13]  /*1b1f0*/  LDL.LU.64 R12, [R1+0x1fd0] ;  /* 0x001fd000010c7983 */ /* 0x000eda0000300a00 */
[----:B------:R0:W-:Y:S04]  /*1b200*/  STL.64 [R1+0x7e0], R8 ;  /* 0x0007e00801007387 */ /* 0x0001e80000100a00 */
[----:B------:R3:W-:Y:S04]  /*1b210*/  STL.64 [R1+0x7e8], R10 ;  /* 0x0007e80a01007387 */ /* 0x0007e80000100a00 */
[----:B0-----:R-:W3:Y:S02]  /*1b220*/  LDL.LU.64 R8, [R1+0x1fc8] ;  /* 0x001fc80001087983 */ /* 0x001ee40000300a00 */
[----:B---3--:R-:W-:Y:S02]  /*1b230*/  HMMA.16816.F32 R8, R4, R8, R12 ;  /* 0x000000080408723c */ /* 0x008fe4000000180c */
[----:B------:R-:W3:Y:S04]  /*1b240*/  LDL.LU.64 R14, [R1+0x1fc0] ;  /* 0x001fc000010e7983 */ /* 0x000ee80000300a00 */
[----:B------:R-:W3:-:S13]  /*1b250*/  LDL.LU.64 R12, [R1+0x1fb8] ;  /* 0x001fb800010c7983 */ /* 0x000eda0000300a00 */
[----:B------:R0:W-:Y:S04]  /*1b260*/  STL.64 [R1+0x7d0], R8 ;  /* 0x0007d00801007387 */ /* 0x0001e80000100a00 */
[----:B------:R3:W-:Y:S04]  /*1b270*/  STL.64 [R1+0x7d8], R10 ;  /* 0x0007d80a01007387 */ /* 0x0007e80000100a00 */
[----:B0-----:R-:W3:Y:S01]  /*1b280*/  LDL.LU.64 R8, [R1+0x1fb0] ;  /* 0x001fb00001087983 */ /* 0x001ee20000300a00 */
[----:B------:R-:W-:Y:S01]  /*1b290*/  LOP3.LUT R23, R28, 0x40, RZ, 0x3c, !PT ;  /* 0x000000401c177812 */ /* 0x000fe200078e3cff */
[----:B---3--:R-:W-:Y:S02]  /*1b2a0*/  HMMA.16816.F32 R8, R4, R8, R12 ;  /* 0x000000080408723c */ /* 0x008fe4000000180c */
[----:B------:R-:W2:-:S15]  /*1b2b0*/  LDL.LU.64 R12, [R1+0x1fa8] ;  /* 0x001fa800010c7983 */ /* 0x000e9e0000300a00 */
[----:B------:R-:W-:Y:S02]  /*1b2c0*/  NOP ;  /* 0x0000000000007918 */ /* 0x000fe40000000000 */
[----:B------:R-:W-:Y:S04]  /*1b2d0*/  STL.64 [R1+0x7c0], R8 ;  /* 0x0007c00801007387 */ /* 0x000fe80000100a00 */
[----:B------:R-:W-:Y:S04]  /*1b2e0*/  STL.64 [R1+0x7c8], R10 ;  /* 0x0007c80a01007387 */ /* 0x000fe80000100a00 */
[----:B------:R-:W0:Y:S04]  /*1b2f0*/  LDSM.16.MT88.4 R8, [R23+UR5+0x200] ;  /* 0x000200051708783b */ /* 0x000e280008004200 */
[----:B0-----:R-:W-:Y:S04]  /*1b300*/  STL.64 [R1+0x1f88], R10 ;  /* 0x001f880a01007387 */ /* 0x001fe80000100a00 */
        /* <DEDUP_REMOVED lines=8> */
[----:B------:R0:W-:Y:S04]  /*1b390*/  STL.64 [R1+0x7b0], R16 ;  /* 0x0007b01001007387 */ /* 0x0001e80000100a00 */
[----:B------:R-:W-:Y:S04]  /*1b3a0*/  STL.64 [R1+0x7b8], R18 ;  /* 0x0007b81201007387 */ /* 0x000fe80000100a00 */
[----:B0-----:R-:W2:Y:S01]  /*1b3b0*/  LDL.LU.64 R16, [R1+0x1fa0] ;  /* 0x001fa00001107983 */ /* 0x001ea20000300a00 */
[----:B------:R-:W-:-:S02]  /*1b3c0*/  IMAD.MOV.U32 R26, RZ, RZ, R12 ;  /* 0x000000ffff1a7224 */ /* 0x000fc400078e000c */
[----:B------:R-:W-:Y:S02]  /*1b3d0*/  IMAD.MOV.U32 R3, RZ, RZ, R13 ;  /* 0x000000ffff037224 */ /* 0x000fe400078e000d */
[----:B------:R-:W0:Y:S04]  /*1b3e0*/  LDSM.16.MT88.4 R12, [R23+UR5+0x280] ;  /* 0x00028005170c783b */ /* 0x000e280008004200 */
[----:B0-----:R-:W-:Y:S04]  /*1b3f0*/  STL.64 [R1+0x1f08], R14 ;  /* 0x001f080e01007387 */ /* 0x001fe80000100a00 */
[----:B------:R0:W-:Y:S04]  /*1b400*/  STL.64 [R1+0x1f00], R12 ;  /* 0x001f000c01007387 */ /* 0x0001e80000100a00 */
        /* <DEDUP_REMOVED lines=8> */
[----:B0-----:R-:W-:Y:S04]  /*1b490*/  STL.64 [R1+0x1e88], R18 ;  /* 0x001e881201007387 */ /* 0x001fe80000100a00 */
[----:B------:R0:W-:Y:S04]  /*1b4a0*/  STL.64 [R1+0x1e80], R16 ;  /* 0x001e801001007387 */ /* 0x0001e80000100a00 */
[----:B0-----:R-:W2:Y:S01]  /*1b4b0*/  LDL.64 R16, [R1] ;  /* 0x0000000001107983 */ /* 0x001ea20000100a00 */
[----:B------:R-:W-:-:S02]  /*1b4c0*/  IMAD.MOV.U32 R29, RZ, RZ, R20 ;  /* 0x000000ffff1d7224 */ /* 0x000fc400078e0014 */
[----:B------:R-:W-:Y:S02]  /*1b4d0*/  IMAD.MOV.U32 R27, RZ, RZ, R21 ;  /* 0x000000ffff1b7224 */ /* 0x000fe400078e0015 */
[----:B------:R-:W0:Y:S01]  /*1b4e0*/  LDSM.16.MT88.4 R20, [R23+UR5+0x380] ;  /* 0x000380051714783b */ /* 0x000e220008004200 */
[C---:B--2---:R-:W-:Y:S08]  /*1b4f0*/  HMMA.16816.F32 R8, R4.reuse, R16, R8 ;  /* 0x000000100408723c */ /* 0x044ff00000001808 */
[----:B---3--:R-:W-:Y:S11]  /*1b500*/  HMMA.16816.F32 R4, R4, R24, R12 ;  /* 0x000000180404723c */ /* 0x008ff6000000180c */
[----:B------:R-:W-:Y:S04]  /*1b510*/  STL.64 [R1+0x790], R8 ;  /* 0x0007900801007387 */ /* 0x000fe80000100a00 */
[----:B------:R1:W-:Y:S04]  /*1b520*/  STL.64 [R1+0x798], R10 ;  /* 0x0007980a01007387 */ /* 0x0003e80000100a00 */
[----:B-1----:R-:W2:Y:S04]  /*1b530*/  LDL.LU.64 R10, [R1+0x1f88] ;  /* 0x001f8800010a7983 */ /* 0x002ea80000300a00 */
[----:B------:R-:W2:Y:S04]  /*1b540*/  LDL.LU.64 R8, [R1+0x1f80] ;  /* 0x001f800001087983 */ /* 0x000ea80000300a00 */
[----:B0-----:R-:W-:Y:S04]  /*1b550*/  STL [R1+0x1e08], R22 ;  /* 0x001e081601007387 */ /* 0x001fe80000100800 */
[----:B------:R-:W-:Y:S04]  /*1b560*/  STL [R1+0x1e04], R23 ;  /* 0x001e041701007387 */ /* 0x000fe80000100800 */
[----:B------:R-:W-:Y:S04]  /*1b570*/  STL.64 [R1+0x1e50], R20 ;  /* 0x001e501401007387 */ /* 0x000fe80000100a00 */
[----:B------:R0:W-:Y:S04]  /*1b580*/  STL.64 [R1+0x1f10], R24 ;  /* 0x001f101801007387 */ /* 0x0001e80000100a00 */
[----:B0-----:R-:W3:Y:S04]  /*1b590*/  LDL.64 R24, [R1+0x10] ;  /* 0x0000100001187983 */ /* 0x001ee80000100a00 */
[----:B------:R-:W-:Y:S04]  /*1b5a0*/  STL.64 [R1+0x650], R4 ;  /* 0x0006500401007387 */ /* 0x000fe80000100a00 */
[----:B------:R-:W-:Y:S01]  /*1b5b0*/  STL.64 [R1+0x658], R6 ;  /* 0x0006580601007387 */ /* 0x000fe20000100a00 */
[----:B------:R-:W-:-:S02]  /*1b5c0*/  IMAD.MOV.U32 R21, RZ, RZ, R27 ;  /* 0x000000ffff157224 */ /* 0x000fc400078e001b */
[----:B------:R-:W-:Y:S02]  /*1b5d0*/  IMAD.MOV.U32 R2, RZ, RZ, R16 ;  /* 0x000000ffff027224 */ /* 0x000fe400078e0010 */
[----:B------:R-:W-:Y:S01]  /*1b5e0*/  IMAD.MOV.U32 R0, RZ, RZ, R17 ;  /* 0x000000ffff007224 */ /* 0x000fe200078e0011 */
[----:B------:R-:W0:Y:S04]  /*1b5f0*/  LDSM.16.MT88.4 R4, [R28+UR5+0x4000] ;  /* 0x004000051c04783b */ /* 0x000e280008004200 */
[----:B---3--:R1:W-:Y:S04]  /*1b600*/  STL.64 [R1+0x1f28], R24 ;  /* 0x001f281801007387 */ /* 0x0083e80000100a00 */
[----:B------:R-:W2:Y:S04]  /*1b610*/  LDL.LU.64 R12, [R1+0x640] ;  /* 0x00064000010c7983 */ /* 0x000ea80000300a00 */
[----:B------:R-:W2:Y:S01]  /*1b620*/  LDL.LU.64 R14, [R1+0x648] ;  /* 0x00064800010e7983 */ /* 0x000ea20000300a00 */
[----:B-1----:R-:W-:-:S02]  /*1b630*/  IMAD.MOV.U32 R24, RZ, RZ, R26 ;  /* 0x000000ffff187224 */ /* 0x002fc400078e001a */
[----:B------:R-:W-:-:S05]  /*1b640*/  IMAD.MOV.U32 R25, RZ, RZ, R3 ;  /* 0x000000ffff197224 */ /* 0x000fca00078e0003 */
[----:B------:R1:W-:Y:S04]  /*1b650*/  STL.64 [R1+0x1f40], R24 ;  /* 0x001f401801007387 */ /* 0x0003e80000100a00 */
[----:B-1----:R-:W3:Y:S04]  /*1b660*/  LDL.LU.64 R24, [R1+0x610] ;  /* 0x0006100001187983 */ /* 0x002ee80000300a00 */
[----:B------:R-:W4:Y:S04]  /*1b670*/  LDL.LU.64 R26, [R1+0x618] ;  /* 0x00061800011a7983 */ /* 0x000f280000300a00 */
[----:B----4-:R-:W-:Y:S04]  /*1b680*/  STL.64 [R1+0x1f50], R26 ;  /* 0x001f501a01007387 */ /* 0x010fe80000100a00 */
[----:B---3--:R1:W-:Y:S04]  /*1b690*/  STL.64 [R1+0x1f48], R24 ;  /* 0x001f481801007387 */ /* 0x0083e80000100a00 */
[----:B-1----:R-:W3:Y:S04]  /*1b6a0*/  LDL.64 R24, [R1+0x40] ;  /* 0x0000400001187983 */ /* 0x002ee80000100a00 */
[----:B---3--:R1:W-:Y:S04]  /*1b6b0*/  STL.64 [R1+0x1f68], R24 ;  /* 0x001f681801007387 */ /* 0x0083e80000100a00 */
[----:B-1----:R-:W3:Y:S04]  /*1b6c0*/  LDL.64 R24, [R1+0x50] ;  /* 0x0000500001187983 */ /* 0x002ee80000100a00 */
[----:B------:R-:W4:Y:S04]  /*1b6d0*/  LDL.LU.64 R16, [R1+0x420] ;  /* 0x0004200001107983 */ /* 0x000f280000300a00 */
[----:B------:R-:W2:Y:S04]  /*1b6e0*/  LDL.LU.64 R18, [R1+0x428] ;  /* 0x0004280001127983 */ /* 0x000ea80000300a00 */
[----:B--2---:R-:W-:Y:S04]  /*1b6f0*/  STL.64 [R1+0x1f20], R18 ;  /* 0x001f201201007387 */ /* 0x004fe80000100a00 */
[----:B----4-:R1:W-:Y:S04]  /*1b700*/  STL.64 [R1+0x1f18], R16 ;  /* 0x001f181001007387 */ /* 0x0103e80000100a00 */
[----:B-1----:R-:W2:Y:S04]  /*1b710*/  LDL.LU.64 R16, [R1+0x5f0] ;  /* 0x0005f00001107983 */ /* 0x002ea80000300a00 */
[----:B------:R-:W4:Y:S04]  /*1b720*/  LDL.LU.64 R18, [R1+0x5f8] ;  /* 0x0005f80001127983 */ /* 0x000f280000300a00 */
[----:B----4-:R-:W-:Y:S04]  /*1b730*/  STL.64 [R1+0x1f38], R18 ;  /* 0x001f381201007387 */ /* 0x010fe80000100a00 */
[----:B--2---:R1:W-:Y:S04]  /*1b740*/  STL.64 [R1+0x1f30], R16 ;  /* 0x001f301001007387 */ /* 0x0043e80000100a00 */
[----:B-1----:R-:W2:Y:S04]  /*1b750*/  LDL.LU.64 R16, [R1+0x600] ;  /* 0x0006000001107983 */ /* 0x002ea80000300a00 */
[----:B------:R-:W4:Y:S04]  /*1b760*/  LDL.LU.64 R18, [R1+0x608] ;  /* 0x0006080001127983 */ /* 0x000f280000300a00 */
[----:B----4-:R-:W-:Y:S04]  /*1b770*/  STL.64 [R1+0x1f60], R18 ;  /* 0x001f601201007387 */ /* 0x010fe80000100a00 */
[----:B--2---:R1:W-:Y:S04]  /*1b780*/  STL.64 [R1+0x1f58], R16 ;  /* 0x001f581001007387 */ /* 0x0043e80000100a00 */
[----:B-1----:R-:W2:Y:S04]  /*1b790*/  LDL.LU.64 R16, [R1+0x620] ;  /* 0x0006200001107983 */ /* 0x002ea80000300a00 */
[----:B------:R-:W4:Y:S01]  /*1b7a0*/  LDL.LU.64 R18, [R1+0x628] ;  /* 0x0006280001127983 */ /* 0x000f220000300a00 */
[----:B------:R-:W-:-:S03]  /*1b7b0*/  IMAD.MOV.U32 R20, RZ, RZ, R29 ;  /* 0x000000ffff147224 */ /* 0x000fc600078e001d */
[----:B----4-:R-:W-:Y:S04]  /*1b7c0*/  STL.64 [R1+0x1f78], R18 ;  /* 0x001f781201007387 */ /* 0x010fe80000100a00 */
[----:B--2---:R1:W-:Y:S04]  /*1b7d0*/  STL.64 [R1+0x1f70], R16 ;  /* 0x001f701001007387 */ /* 0x0043e80000100a00 */
[----:B-1----:R-:W2:Y:S04]  /*1b7e0*/  LDL.LU.64 R16, [R1+0x630] ;  /* 0x0006300001107983 */ /* 0x002ea80000300a00 */
[----:B------:R-:W2:Y:S01]  /*1b7f0*/  LDL.LU.64 R18, [R1+0x638] ;  /* 0x0006380001127983 */ /* 0x000ea20000300a00 */
[----:B------:R-:W-:Y:S03]  /*1b800*/  HMMA.16816.F32 R12, R8, R20, R12 ;  /* 0x00000014080c723c */ /* 0x000fe6000000180c */
[----:B0-----:R-:W-:Y:S04]  /*1b810*/  STL.64 [R1+0x1d78], R6 ;  /* 0x001d780601007387 */ /* 0x001fe80000100a00 */
[----:B------:R0:W-:Y:S01]  /*1b820*/  STL.64 [R1+0x1d70], R4 ;  /* 0x001d700401007387 */ /* 0x0001e20000100a00 */
[----:B---3--:R-:W-:-:S03]  /*1b830*/  IMAD.MOV.U32 R3, RZ, RZ, R25 ;  /* 0x000000ffff037224 */ /* 0x008fc600078e0019 */
[----:B0-----:R-:W3:Y:S08]  /*1b840*/  LDL.LU.64 R4, [R1+0x30] ;  /* 0x0000300001047983 */ /* 0x001ef00000300a00 */
[----:B------:R0:W-:Y:S04]  /*1b850*/  STL.64 [R1+0x640], R12 ;  /* 0x0006400c01007387 */ /* 0x0001e80000100a00 */
[----:B------:R1:W-:Y:S01]  /*1b860*/  STL.64 [R1+0x648], R14 ;  /* 0x0006480e01007387 */ /* 0x0003e20000100a00 */
[----:B------:R-:W-:-:S03]  /*1b870*/  IMAD.MOV.U32 R6, RZ, RZ, R24 ;  /* 0x000000ffff067224 */ /* 0x000fc600078e0018 */
[----:B0-----:R-:W4:Y:S04]  /*1b880*/  LDL.LU.64 R12, [R1+0x5e0] ;  /* 0x0005e000010c7983 */ /* 0x001f280000300a00 */
[----:B-1----:R-:W4:Y:S01]  /*1b890*/  LDL.LU.64 R14, [R1+0x5e8] ;  /* 0x0005e800010e7983 */ /* 0x002f220000300a00 */
[----:B--2---:R-:W-:-:S15]  /*1b8a0*/  HMMA.16816.F32 R16, R8, R24, R16 ;  /* 0x000000180810723c */ /* 0x004fde0000001810 */
[----:B------:R-:W-:-:S04]  /*1b8b0*/  NOP ;  /* 0x0000000000007918 */ /* 0x000fc80000000000 */
[----:B------:R-:W-:Y:S04]  /*1b8c0*/  STL.64 [R1+0x630], R16 ;  /* 0x0006301001007387 */ /* 0x000fe80000100a00 */
[----:B------:R0:W-:Y:S04]  /*1b8d0*/  STL.64 [R1+0x638], R18 ;  /* 0x0006381201007387 */ /* 0x0001e80000100a00 */
[----:B0-----:R-:W2:Y:S04]  /*1b8e0*/  LDL.LU.64 R18, [R1+0x1f78] ;  /* 0x001f780001127983 */ /* 0x001ea80000300a00 */
[----:B------:R-:W2:Y:S04]  /*1b8f0*/  LDL.LU.64 R16, [R1+0x1f70] ;  /* 0x001f700001107983 */ /* 0x000ea80000300a00 */
[----:B------:R-:W2:Y:S02]  /*1b900*/  LDL.LU.64 R24, [R1+0x1f68] ;  /* 0x001f680001187983 */ /* 0x000ea40000300a00 */
        /* <DEDUP_REMOVED lines=8> */
[----:B------:R-:W3:Y:S04]  /*1b990*/  LDL.LU.64 R26, [R1+0x1f50] ;  /* 0x001f5000011a7983 */ /* 0x000ee80000300a00 */
[----:B------:R-:W3:Y:S02]  /*1b9a0*/  LDL.LU.64 R24, [R1+0x1f48] ;  /* 0x001f480001187983 */ /* 0x000ee40000300a00 */
[----:B---3--:R-:W-:-:S15]  /*1b9b0*/  HMMA.16816.F32 R24, R8, R4, R24 ;  /* 0x000000040818723c */ /* 0x008fde0000001818 */
[----:B------:R-:W-:-:S04]  /*1b9c0*/  NOP ;  /* 0x0000000000007918 */ /* 0x000fc80000000000 */
[----:B------:R0:W-:Y:S04]  /*1b9d0*/  STL.64 [R1+0x610], R24 ;  /* 0x0006101801007387 */ /* 0x0001e80000100a00 */
[----:B------:R-:W-:Y:S04]  /*1b9e0*/  STL.64 [R1+0x618], R26 ;  /* 0x0006181a01007387 */ /* 0x000fe80000100a00 */
[----:B0-----:R-:W2:Y:S04]  /*1b9f0*/  LDL.LU.64 R24, [R1+0x1f40] ;  /* 0x001f400001187983 */ /* 0x001ea80000300a00 */
[----:B------:R0:W-:Y:S02]  /*1ba00*/  STL.64 [R1+0x1ec8], R4 ;  /* 0x001ec80401007387 */ /* 0x0001e40000100a00 */
[----:B0-----:R-:W-:-:S02]  /*1ba10*/  IMAD.MOV.U32 R4, RZ, RZ, R22 ;  /* 0x000000ffff047224 */ /* 0x001fc400078e0016 */
[----:B------:R-:W-:-:S05]  /*1ba20*/  IMAD.MOV.U32 R5, RZ, RZ, R7 ;  /* 0x000000ffff057224 */ /* 0x000fca00078e0007 */
[----:B------:R-:W-:Y:S01]  /*1ba30*/  STL.64 [R1+0x1ee0], R4 ;  /* 0x001ee00401007387 */ /* 0x000fe20000100a00 */
[----:B--2---:R-:W-:Y:S03]  /*1ba40*/  HMMA.16816.F32 R24, R8, R24, R16 ;  /* 0x000000180818723c */ /* 0x004fe60000001810 */
[----:B------:R-:W2:Y:S04]  /*1ba50*/  LDL.LU.64 R18, [R1+0x1f38] ;  /* 0x001f380001127983 */ /* 0x000ea80000300a00 */
[----:B------:R-:W2:-:S12]  /*1ba60*/  LDL.LU.64 R16, [R1+0x1f30] ;  /* 0x001f300001107983 */ /* 0x000e980000300a00 */
[----:B------:R0:W-:Y:S04]  /*1ba70*/  STL.64 [R1+0x600], R24 ;  /* 0x0006001801007387 */ /* 0x0001e80000100a00 */
[----:B------:R-:W-:Y:S04]  /*1ba80*/  STL.64 [R1+0x608], R26 ;  /* 0x0006081a01007387 */ /* 0x000fe80000100a00 */
[----:B0-----:R-:W2:Y:S01]  /*1ba90*/  LDL.LU.64 R24, [R1+0x1f28] ;  /* 0x001f280001187983 */ /* 0x001ea20000300a00 */
[----:B------:R-:W-:Y:S02]  /*1baa0*/  IMAD.MOV.U32 R4, RZ, RZ, R6 ;  /* 0x000000ffff047224 */ /* 0x000fe400078e0006 */
[----:B------:R-:W-:-:S05]  /*1bab0*/  IMAD.MOV.U32 R5, RZ, RZ, R3 ;  /* 0x000000ffff057224 */ /* 0x000fca00078e0003 */
[----:B------:R0:W-:Y:S02]  /*1bac0*/  STL.64 [R1+0x1ef8], R4 ;  /* 0x001ef80401007387 */ /* 0x0001e40000100a00 */
[----:B0-----:R-:W-:Y:S02]  /*1bad0*/  IMAD.MOV.U32 R4, RZ, RZ, R2 ;  /* 0x000000ffff047224 */ /* 0x001fe400078e0002 */
[----:B------:R-:W-:Y:S01]  /*1bae0*/  IMAD.MOV.U32 R5, RZ, RZ, R0 ;  /* 0x000000ffff057224 */ /* 0x000fe200078e0000 */
[----:B--2---:R-:W-:Y:S01]  /*1baf0*/  HMMA.16816.F32 R16, R8, R24, R16 ;  /* 0x000000180810723c */ /* 0x004fe20000001810 */
[----:B------:R-:W-:Y:S02]  /*1bb00*/  IMAD.MOV.U32 R2, RZ, RZ, R24 ;  /* 0x000000ffff027224 */ /* 0x000fe400078e0018 */
[----:B------:R-:W-:-:S15]  /*1bb10*/  IMAD.MOV.U32 R0, RZ, RZ, R25 ;  /* 0x000000ffff007224 */ /* 0x000fde00078e0019 */
[----:B------:R-:W-:Y:S01]  /*1bb20*/  NOP ;  /* 0x0000000000007918 */ /* 0x000fe20000000000 */
[----:B------:R-:W-:Y:S04]  /*1bb30*/  STL.64 [R1+0x5f0], R16 ;  /* 0x0005f01001007387 */ /* 0x000fe80000100a00 */
[----:B------:R0:W-:Y:S04]  /*1bb40*/  STL.64 [R1+0x5f8], R18 ;  /* 0x0005f81201007387 */ /* 0x0001e80000100a00 */
[----:B0-----:R-:W2:Y:S04]  /*1bb50*/  LDL.LU.64 R18, [R1+0x1f20] ;  /* 0x001f200001127983 */ /* 0x001ea80000300a00 */
[----:B------:R-:W2:Y:S04]  /*1bb60*/  LDL.LU.64 R16, [R1+0x1f18] ;  /* 0x001f180001107983 */ /* 0x000ea80000300a00 */
[----:B------:R-:W2:Y:S01]  /*1bb70*/  LDL.LU.64 R24, [R1+0x1f10] ;  /* 0x001f100001187983 */ /* 0x000ea20000300a00 */
[----:B----4-:R-:W-:Y:S03]  /*1bb80*/  HMMA.16816.F32 R4, R8, R4, R12 ;  /* 0x000000040804723c */ /* 0x010fe6000000180c */
[----:B------:R-:W3:Y:S04]  /*1bb90*/  LDL.LU.64 R14, [R1+0x1f08] ;  /* 0x001f0800010e7983 */ /* 0x000ee80000300a00 */
[----:B------:R-:W3:-:S12]  /*1bba0*/  LDL.LU.64 R12, [R1+0x1f00] ;  /* 0x001f0000010c7983 */ /* 0x000ed80000300a00 */
[----:B------:R0:W-:Y:S04]  /*1bbb0*/  STL.64 [R1+0x5e0], R4 ;  /* 0x0005e00401007387 */ /* 0x0001e80000100a00 */
[----:B------:R1:W-:Y:S04]  /*1bbc0*/  STL.64 [R1+0x5e8], R6 ;  /* 0x0005e80601007387 */ /* 0x0003e80000100a00 */
[----:B0-----:R-:W3:Y:S04]  /*1bbd0*/  LDL.LU.64 R4, [R1+0x400] ;  /* 0x0004000001047983 */ /* 0x001ee80000300a00 */
[----:B-1----:R-:W3:Y:S01]  /*1bbe0*/  LDL.LU.64 R6, [R1+0x408] ;  /* 0x0004080001067983 */ /* 0x002ee20000300a00 */
[----:B--2---:R-:W-:-:S15]  /*1bbf0*/  HMMA.16816.F32 R8, R8, R24, R16 ;  /* 0x000000180808723c */ /* 0x004fde0000001810 */
[----:B------:R-:W-:-:S04]  /*1bc00*/  NOP ;  /* 0x0000000000007918 */ /* 0x000fc80000000000 */
[----:B------:R-:W-:Y:S04]  /*1bc10*/  STL.64 [R1+0x420], R8 ;  /* 0x0004200801007387 */ /* 0x000fe80000100a00 */
[----:B------:R-:W-:Y:S04]  /*1bc20*/  STL.64 [R1+0x428], R10 ;  /* 0x0004280a01007387 */ /* 0x000fe80000100a00 */
[----:B------:R0:W-:Y:S02]  /*1bc30*/  STL.64 [R1+0x1e90], R24 ;  /* 0x001e901801007387 */ /* 0x0001e40000100a00 */
[----:B0-----:R-:W-:-:S02]  /*1bc40*/  IMAD.MOV.U32 R24, RZ, RZ, R2 ;  /* 0x000000ffff187224 */ /* 0x001fc400078e0002 */
[----:B------:R-:W-:-:S05]  /*1bc50*/  IMAD.MOV.U32 R25, RZ, RZ, R0 ;  /* 0x000000ffff197224 */ /* 0x000fca00078e0000 */
[----:B------:R0:W-:Y:S04]  /*1bc60*/  STL.64 [R1+0x1ea8], R24 ;  /* 0x001ea81801007387 */ /* 0x0001e80000100a00 */
[----:B0-----:R-:W2:Y:S04]  /*1bc70*/  LDL.64 R24, [R1+0x20] ;  /* 0x0000200001187983 */ /* 0x001ea80000100a00 */
[----:B--2---:R0:W-:Y:S04]  /*1bc80*/  STL.64 [R1+0x1ec0], R24 ;  /* 0x001ec01801007387 */ /* 0x0041e80000100a00 */
        /* <DEDUP_REMOVED lines=10> */
[----:B------:R-:W4:Y:S04]  /*1bd30*/  LDL.LU.64 R16, [R1+0x3a0] ;  /* 0x0003a00001107983 */ /* 0x000f280000300a00 */
[----:B------:R-:W2:Y:S04]  /*1bd40*/  LDL.LU.64 R18, [R1+0x3a8] ;  /* 0x0003a80001127983 */ /* 0x000ea80000300a00 */
[----:B--2---:R-:W-:Y:S04]  /*1bd50*/  STL.64 [R1+0x1ea0], R18 ;  /* 0x001ea01201007387 */ /* 0x004fe80000100a00 */
[----:B----4-:R0:W-:Y:S04]  /*1bd60*/  STL.64 [R1+0x1e98], R16 ;  /* 0x001e981001007387 */ /* 0x0101e80000100a00 */
[----:B0-----:R-:W2:Y:S04]  /*1bd70*/  LDL.LU.64 R16, [R1+0x3b0] ;  /* 0x0003b00001107983 */ /* 0x001ea80000300a00 */
[----:B------:R-:W4:Y:S01]  /*1bd80*/  LDL.LU.64 R18, [R1+0x3b8] ;  /* 0x0003b80001127983 */ /* 0x000f220000300a00 */
[C---:B---3--:R-:W-:Y:S03]  /*1bd90*/  HMMA.16816.F32 R20, R12.reuse, R20, R4 ;  /* 0x000000140c14723c */ /* 0x048fe60000001804 */
[----:B----4-:R-:W-:Y:S04]  /*1bda0*/  STL.64 [R1+0x1eb8], R18 ;  /* 0x001eb81201007387 */ /* 0x010fe80000100a00 */
[----:B--2---:R0:W-:Y:S04]  /*1bdb0*/  STL.64 [R1+0x1eb0], R16 ;  /* 0x001eb01001007387 */ /* 0x0041e80000100a00 */
[----:B0-----:R-:W2:Y:S04]  /*1bdc0*/  LDL.LU.64 R16, [R1+0x3c0] ;  /* 0x0003c00001107983 */ /* 0x001ea80000300a00 */
[----:B------:R-:W2:Y:S04]  /*1bdd0*/  LDL.LU.64 R18, [R1+0x3c8] ;  /* 0x0003c80001127983 */ /* 0x000ea80000300a00 */
[----:B------:R-:W3:Y:S04]  /*1bde0*/  LDL.LU.64 R8, [R1] ;  /* 0x0000000001087983 */ /* 0x000ee80000300a00 */
[----:B------:R-:W4:Y:S04]  /*1bdf0*/  LDL.64 R10, [R1+0x8] ;  /* 0x00000800010a7983 */ /* 0x000f280000100a00 */
[----:B------:R-:W2:Y:S04]  /*1be00*/  LDL.LU.64 R4, [R1+0x1ef8] ;  /* 0x001ef80001047983 */ /* 0x000ea80000300a00 */
[----:B------:R0:W-:Y:S04]  /*1be10*/  STL.64 [R1+0x400], R20 ;  /* 0x0004001401007387 */ /* 0x0001e80000100a00 */
[----:B------:R1:W-:Y:S04]  /*1be20*/  STL.64 [R1+0x408], R22 ;  /* 0x0004081601007387 */ /* 0x0003e80000100a00 */
[----:B0-----:R-:W3:Y:S04]  /*1be30*/  LDL.LU.64 R20, [R1+0x250] ;  /* 0x0002500001147983 */ /* 0x001ee80000300a00 */
[----:B-1----:R-:W3:Y:S01]  /*1be40*/  LDL.LU.64 R22, [R1+0x258] ;  /* 0x0002580001167983 */ /* 0x002ee20000300a00 */
[----:B--2---:R-:W-:Y:S03]  /*1be50*/  HMMA.16816.F32 R4, R12, R4, R24 ;  /* 0x000000040c04723c */ /* 0x004fe60000001818 */
[----:B------:R-:W2:Y:S04]  /*1be60*/  LDL.LU.64 R26, [R1+0x1ef0] ;  /* 0x001ef000011a7983 */ /* 0x000ea80000300a00 */
[----:B------:R-:W2:-:S12]  /*1be70*/  LDL.LU.64 R24, [R1+0x1ee8] ;  /* 0x001ee80001187983 */ /* 0x000e980000300a00 */
[----:B------:R0:W-:Y:S04]  /*1be80*/  STL.64 [R1+0x3f0], R4 ;  /* 0x0003f00401007387 */ /* 0x0001e80000100a00 */
[----:B------:R2:W-:Y:S04]  /*1be90*/  STL.64 [R1+0x3f8], R6 ;  /* 0x0003f80601007387 */ /* 0x0005e80000100a00 */
[----:B0-----:R-:W2:Y:S02]  /*1bea0*/  LDL.LU.64 R4, [R1+0x1ee0] ;  /* 0x001ee00001047983 */ /* 0x001ea40000300a00 */
[----:B--2---:R-:W-:Y:S02]  /*1beb0*/  HMMA.16816.F32 R4, R12, R4, R24 ;  /* 0x000000040c04723c */ /* 0x004fe40000001818 */
[----:B------:R-:W2:Y:S04]  /*1bec0*/  LDL.LU.64 R26, [R1+0x1ed8] ;  /* 0x001ed800011a7983 */ /* 0x000ea80000300a00 */
[----:B------:R-:W2:-:S13]  /*1bed0*/  LDL.LU.64 R24, [R1+0x1ed0] ;  /* 0x001ed00001187983 */ /* 0x000e9a0000300a00 */
[----:B------:R0:W-:Y:S04]  /*1bee0*/  STL.64 [R1+0x3e0], R4 ;  /* 0x0003e00401007387 */ /* 0x0001e80000100a00 */
[----:B------:R-:W-:Y:S04]  /*1bef0*/  STL.64 [R1+0x3e8], R6 ;  /* 0x0003e80601007387 */ /* 0x000fe80000100a00 */
[----:B0-----:R-:W2:Y:S02]  /*1bf00*/  LDL.LU.64 R4, [R1+0x1ec8] ;  /* 0x001ec80001047983 */ /* 0x001ea40000300a00 */
[----:B--2---:R-:W-:-:S15]  /*1bf10*/  HMMA.16816.F32 R24, R12, R4, R24 ;  /* 0x000000040c18723c */ /* 0x004fde0000001818 */
[----:B------:R-:W-:-:S04]  /*1bf20*/  NOP ;  /* 0x0000000000007918 */ /* 0x000fc80000000000 */
[----:B------:R0:W-:Y:S04]  /*1bf30*/  STL.64 [R1+0x3d0], R24 ;  /* 0x0003d01801007387 */ /* 0x0001e80000100a00 */
[----:B------:R-:W-:Y:S04]  /*1bf40*/  STL.64 [R1+0x3d8], R26 ;  /* 0x0003d81a01007387 */ /* 0x000fe80000100a00 */
[----:B0-----:R-:W2:Y:S04]  /*1bf50*/  LDL.LU.64 R24, [R1+0x1ec0] ;  /* 0x001ec00001187983 */ /* 0x001ea80000300a00 */
[----:B------:R0:W-:Y:S04]  /*1bf60*/  STL.64 [R1+0x1e48], R4 ;  /* 0x001e480401007387 */ /* 0x0001e80000100a00 */
[----:B0-----:R-:W2:Y:S04]  /*1bf70*/  LDL.LU.64 R4, [R1+0x40] ;  /* 0x0000400001047983 */ /* 0x001ea80000300a00 */
[----:B--2---:R0:W-:Y:S04]  /*1bf80*/  STL.64 [R1+0x1e58], R4 ;  /* 0x001e580401007387 */ /* 0x0041e80000100a00 */
[----:B0-----:R-:W2:Y:S01]  /*1bf90*/  LDL.LU.64 R4, [R1+0x50] ;  /* 0x0000500001047983 */ /* 0x001ea20000300a00 */
[----:B------:R-:W-:Y:S01]  /*1bfa0*/  HMMA.16816.F32 R16, R12, R24, R16 ;  /* 0x000000180c10723c */ /* 0x000fe20000001810 */
[----:B------:R-:W-:-:S02]  /*1bfb0*/  IMAD.MOV.U32 R2, RZ, RZ, R24 ;  /* 0x000000ffff027224 */ /* 0x000fc400078e0018 */
[----:B------:R-:W-:Y:S01]  /*1bfc0*/  IMAD.MOV.U32 R0, RZ, RZ, R25 ;  /* 0x000000ffff007224 */ /* 0x000fe200078e0019 */
[----:B--2---:R0:W-:Y:S04]  /*1bfd0*/  STL.64 [R1+0x1e68], R4 ;  /* 0x001e680401007387 */ /* 0x0041e80000100a00 */
[----:B0-----:R-:W2:Y:S11]  /*1bfe0*/  LDL.LU.64 R4, [R1+0x60] ;  /* 0x0000600001047983 */ /* 0x001eb60000300a00 */
[----:B------:R-:W-:Y:S04]  /*1bff0*/  STL.64 [R1+0x3c0], R16 ;  /* 0x0003c01001007387 */ /* 0x000fe80000100a00 */
[----:B------:R0:W-:Y:S04]  /*1c000*/  STL.64 [R1+0x3c8], R18 ;  /* 0x0003c81201007387 */ /* 0x0001e80000100a00 */
[----:B0-----:R-:W2:Y:S04]  /*1c010*/  LDL.LU.64 R18, [R1+0x1eb8] ;  /* 0x001eb80001127983 */ /* 0x001ea80000300a00 */
[----:B------:R-:W2:Y:S04]  /*1c020*/  LDL.LU.64 R16, [R1+0x1eb0] ;  /* 0x001eb00001107983 */ /* 0x000ea80000300a00 */
[----:B------:R-:W2:Y:S02]  /*1c030*/  LDL.LU.64 R24, [R1+0x1ea8] ;  /* 0x001ea80001187983 */ /* 0x000ea40000300a00 */
[----:B--2---:R-:W-:Y:S02]  /*1c040*/  HMMA.16816.F32 R24, R12, R24, R16 ;  /* 0x000000180c18723c */ /* 0x004fe40000001810 */
[----:B------:R-:W3:Y:S04]  /*1c050*/  LDL.LU.64 R18, [R1+0x1ea0] ;  /* 0x001ea00001127983 */ /* 0x000ee80000300a00 */
[----:B------:R-:W3:-:S13]  /*1c060*/  LDL.LU.64 R16, [R1+0x1e98] ;  /* 0x001e980001107983 */ /* 0x000eda0000300a00 */
[----:B------:R0:W-:Y:S04]  /*1c070*/  STL.64 [R1+0x3b0], R24 ;  /* 0x0003b01801007387 */ /* 0x0001e80000100a00 */
[----:B------:R-:W-:Y:S04]  /*1c080*/  STL.64 [R1+0x3b8], R26 ;  /* 0x0003b81a01007387 */ /* 0x000fe80000100a00 */
[----:B0-----:R-:W2:Y:S01]  /*1c090*/  LDL.LU.64 R24, [R1+0x1e90] ;  /* 0x001e900001187983 */ /* 0x001ea20000300a00 */
[----:B---3--:R-:W-:-:S15]  /*1c0a0*/  HMMA.16816.F32 R16, R12, R8, R16 ;  /* 0x000000080c10723c */ /* 0x008fde0000001810 */
[----:B------:R-:W-:-:S04]  /*1c0b0*/  NOP ;  /* 0x0000000000007918 */ /* 0x000fc80000000000 */
[----:B------:R-:W-:Y:S04]  /*1c0c0*/  STL.64 [R1+0x3a0], R16 ;  /* 0x0003a01001007387 */ /* 0x000fe80000100a00 */
[----:B------:R0:W-:Y:S04]  /*1c0d0*/  STL.64 [R1+0x3a8], R18 ;  /* 0x0003a81201007387 */ /* 0x0001e80000100a00 */
[----:B0-----:R-:W3:Y:S04]  /*1c0e0*/  LDL.LU.64 R18, [R1+0x1e88] ;  /* 0x001e880001127983 */ /* 0x001ee80000300a00 */
[----:B------:R-:W3:Y:S04]  /*1c0f0*/  LDL.LU.64 R16, [R1+0x1e80] ;  /* 0x001e800001107983 */ /* 0x000ee80000300a00 */
[----:B----4-:R-:W-:Y:S04]  /*1c100*/  STL.64 [R1+0x1e18], R10 ;  /* 0x001e180a01007387 */ /* 0x010fe80000100a00 */
[----:B------:R2:W-:Y:S02]  /*1c110*/  STL.64 [R1+0x1e10], R8 ;  /* 0x001e100801007387 */ /* 0x0005e40000100a00 */
[----:B--2---:R-:W-:Y:S02]  /*1c120*/  HMMA.16816.F32 R8, R12, R24, R20 ;  /* 0x000000180c08723c */ /* 0x004fe40000001814 */
[----:B------:R0:W-:Y:S04]  /*1c130*/  STL.64 [R1+0x1e60], R24 ;  /* 0x001e601801007387 */ /* 0x0001e80000100a00 */
[----:B0-----:R-:W2:-:S13]  /*1c140*/  LDL.LU.64 R24, [R1+0x230] ;  /* 0x0002300001187983 */ /* 0x001e9a0000300a00 */
[----:B------:R-:W-:Y:S04]  /*1c150*/  STL.64 [R1+0x250], R8 ;  /* 0x0002500801007387 */ /* 0x000fe80000100a00 */
[----:B------:R-:W-:Y:S04]  /*1c160*/  STL.64 [R1+0x258], R10 ;  /* 0x0002580a01007387 */ /* 0x000fe80000100a00 */
[----:B------:R-:W4:Y:S04]  /*1c170*/  LDL.LU.64 R26, [R1+0x238] ;  /* 0x00023800011a7983 */ /* 0x000f280000300a00 */
[----:B----4-:R-:W-:Y:S04]  /*1c180*/  STL.64 [R1+0x1e78], R26 ;  /* 0x001e781a01007387 */ /* 0x010fe80000100a00 */
[----:B--2---:R0:W-:Y:S04]  /*1c190*/  STL.64 [R1+0x1e70], R24 ;  /* 0x001e701801007387 */ /* 0x0041e80000100a00 */
[----:B0-----:R-:W3:Y:S04]  /*1c1a0*/  LDL.LU.64 R24, [R1+0x240] ;  /* 0x0002400001187983 */ /* 0x001ee80000300a00 */
[----:B------:R-:W3:Y:S04]  /*1c1b0*/  LDL.LU.64 R26, [R1+0x248] ;  /* 0x00024800011a7983 */ /* 0x000ee80000300a00 */
[----:B------:R-:W2:Y:S04]  /*1c1c0*/  LDL.LU.64 R20, [R1+0x220] ;  /* 0x0002200001147983 */ /* 0x000ea80000300a00 */
[----:B------:R-:W2:Y:S04]  /*1c1d0*/  LDL.LU.64 R22, [R1+0x228] ;  /* 0x0002280001167983 */ /* 0x000ea80000300a00 */
[----:B------:R-:W4:Y:S04]  /*1c1e0*/  LDL.LU.64 R8, [R1+0x1f0] ;  /* 0x0001f00001087983 */ /* 0x000f280000300a00 */
[----:B------:R-:W2:Y:S04]  /*1c1f0*/  LDL.LU.64 R10, [R1+0x1f8] ;  /* 0x0001f800010a7983 */ /* 0x000ea80000300a00 */
[----:B--2---:R-:W-:Y:S04]  /*1c200*/  STL.64 [R1+0x1e28], R10 ;  /* 0x001e280a01007387 */ /* 0x004fe80000100a00 */
[----:B----4-:R0:W-:Y:S02]  /*1c210*/  STL.64 [R1+0x1e20], R8 ;  /* 0x001e200801007387 */ /* 0x0101e40000100a00 */
[----:B0-----:R-:W-:-:S02]  /*1c220*/  IMAD.MOV.U32 R8, RZ, RZ, R2 ;  /* 0x000000ffff087224 */ /* 0x001fc400078e0002 */
[----:B------:R-:W-:-:S05]  /*1c230*/  IMAD.MOV.U32 R9, RZ, RZ, R0 ;  /* 0x000000ffff097224 */ /* 0x000fca00078e0000 */
[----:B------:R0:W-:Y:S04]  /*1c240*/  STL.64 [R1+0x1e40], R8 ;  /* 0x001e400801007387 */ /* 0x0001e80000100a00 */
[----:B0-----:R-:W2:Y:S04]  /*1c250*/  LDL.LU.64 R8, [R1+0x210] ;  /* 0x0002100001087983 */ /* 0x001ea80000300a00 */
[----:B------:R-:W2:Y:S04]  /*1c260*/  LDL.LU.64 R10, [R1+0x218] ;  /* 0x00021800010a7983 */ /* 0x000ea80000300a00 */
[----:B------:R-:W4:Y:S04]  /*1c270*/  LDL.LU.64 R12, [R1+0x10] ;  /* 0x00001000010c7983 */ /* 0x000f280000300a00 */
[----:B------:R-:W2:Y:S01]  /*1c280*/  LDL.64 R14, [R1+0x18] ;  /* 0x00001800010e7983 */ /* 0x000ea20000100a00 */
[----:B---3--:R-:W-:Y:S01]  /*1c290*/  HMMA.16816.F32 R24, R16, R4, R24 ;  /* 0x000000041018723c */ /* 0x008fe20000001818 */
[----:B------:R-:W-:-:S02]  /*1c2a0*/  IMAD.MOV.U32 R29, RZ, RZ, R4 ;  /* 0x000000ffff1d7224 */ /* 0x000fc400078e0004 */
[----:B------:R-:W-:Y:S01]  /*1c2b0*/  IMAD.MOV.U32 R3, RZ, RZ, R5 ;  /* 0x000000ffff037224 */ /* 0x000fe200078e0005 */
[----:B--2---:R-:W-:Y:S04]  /*1c2c0*/  STL.64 [R1+0x1e38], R14 ;  /* 0x001e380e01007387 */ /* 0x004fe80000100a00 */
[----:B----4-:R0:W-:Y:S04]  /*1c2d0*/  STL.64 [R1+0x1e30], R12 ;  /* 0x001e300c01007387 */ /* 0x0101e80000100a00 */
[----:B0-----:R-:W2:Y:S04]  /*1c2e0*/  LDL.LU.64 R12, [R1+0x200] ;  /* 0x00020000010c7983 */ /* 0x001ea80000300a00 */
[----:B------:R-:W2:Y:S04]  /*1c2f0*/  LDL.LU.64 R14, [R1+0x208] ;  /* 0x00020800010e7983 */ /* 0x000ea80000300a00 */
[----:B------:R-:W-:Y:S04]  /*1c300*/  STL.64 [R1+0x240], R24 ;  /* 0x0002401801007387 */ /* 0x000fe80000100a00 */
[----:B------:R0:W-:Y:S04]  /*1c310*/  STL.64 [R1+0x248], R26 ;  /* 0x0002481a01007387 */ /* 0x0001e80000100a00 */
[----:B0-----:R-:W3:Y:S04]  /*1c320*/  LDL.LU.64 R26, [R1+0x1e78] ;  /* 0x001e7800011a7983 */ /* 0x001ee80000300a00 */
[----:B------:R-:W3:Y:S04]  /*1c330*/  LDL.LU.64 R24, [R1+0x1e70] ;  /* 0x001e700001187983 */ /* 0x000ee80000300a00 */
[----:B------:R-:W3:Y:S02]  /*1c340*/  LDL.LU.64 R4, [R1+0x1e68] ;  /* 0x001e680001047983 */ /* 0x000ee40000300a00 */
[----:B---3--:R-:W-:-:S15]  /*1c350*/  HMMA.16816.F32 R24, R16, R4, R24 ;  /* 0x000000041018723c */ /* 0x008fde0000001818 */
[----:B------:R-:W-:-:S04]  /*1c360*/  NOP ;  /* 0x0000000000007918 */ /* 0x000fc80000000000 */
[----:B------:R0:W-:Y:S04]  /*1c370*/  STL.64 [R1+0x230], R24 ;  /* 0x0002301801007387 */ /* 0x0001e80000100a00 */
[----:B------:R1:W-:Y:S04]  /*1c380*/  STL.64 [R1+0x238], R26 ;  /* 0x0002381a01007387 */ /* 0x0003e80000100a00 */
[----:B0-----:R-:W3:Y:S01]  /*1c390*/  LDL.LU.64 R24, [R1+0x1e60] ;  /* 0x001e600001187983 */ /* 0x001ee20000300a00 */
[----:B-1----:R-:W-:Y:S02]  /*1c3a0*/  IMAD.MOV.U32 R27, RZ, RZ, R4 ;  /* 0x000000ffff1b7224 */ /* 0x002fe400078e0004 */
[----:B------:R-:W-:-:S02]  /*1c3b0*/  IMAD.MOV.U32 R26, RZ, RZ, R5 ;  /* 0x000000ffff1a7224 */ /* 0x000fc400078e0005 */
        /* <DEDUP_REMOVED lines=11> */
[----:B------:R0:W-:Y:S04]  /*1c470*/  STL.64 [R1+0x210], R8 ;  /* 0x0002100801007387 */ /* 0x0001e80000100a00 */
[----:B------:R1:W-:Y:S04]  /*1c480*/  STL.64 [R1+0x218], R10 ;  /* 0x0002180a01007387 */ /* 0x0003e80000100a00 */
[----:B0-----:R-:W1:Y:S01]  /*1c490*/  LDL.LU.64 R8, [R1+0x1e40] ;  /* 0x001e400001087983 */ /* 0x001e620000300a00 */
[----:B------:R-:W-:Y:S02]  /*1c4a0*/  IMAD.MOV.U32 R2, RZ, RZ, R4 ;  /* 0x000000ffff027224 */ /* 0x000fe400078e0004 */
[----:B------:R-:W-:-:S02]  /*1c4b0*/  IMAD.MOV.U32 R0, RZ, RZ, R5 ;  /* 0x000000ffff007224 */ /* 0x000fc400078e0005 */
[----:B------:R-:W3:Y:S04]  /*1c4c0*/  LDL.LU.64 R4, [R1+0xf0] ;  /* 0x0000f00001047983 */ /* 0x000ee80000300a00 */
[----:B------:R-:W3:Y:S01]  /*1c4d0*/  LDL.LU.64 R6, [R1+0xf8] ;  /* 0x0000f80001067983 */ /* 0x000ee20000300a00 */
[----:B-1----:R-:W-:Y:S03]  /*1c4e0*/  HMMA.16816.F32 R8, R16, R8, R12 ;  /* 0x000000081008723c */ /* 0x002fe6000000180c */
[----:B------:R-:W2:Y:S04]  /*1c4f0*/  LDL.LU.64 R14, [R1+0x1e38] ;  /* 0x001e3800010e7983 */ /* 0x000ea80000300a00 */
[----:B------:R-:W2:-:S12]  /*1c500*/  LDL.LU.64 R12, [R1+0x1e30] ;  /* 0x001e3000010c7983 */ /* 0x000e980000300a00 */
[----:B------:R-:W-:Y:S04]  /*1c510*/  STL.64 [R1+0x200], R8 ;  /* 0x0002000801007387 */ /* 0x000fe80000100a00 */
[----:B------:R0:W-:Y:S04]  /*1c520*/  STL.64 [R1+0x208], R10 ;  /* 0x0002080a01007387 */ /* 0x0001e80000100a00 */
[----:B0-----:R-:W2:Y:S04]  /*1c530*/  LDL.LU.64 R10, [R1+0x1e28] ;  /* 0x001e2800010a7983 */ /* 0x001ea80000300a00 */
[----:B------:R-:W2:Y:S02]  /*1c540*/  LDL.LU.64 R8, [R1+0x1e20] ;  /* 0x001e200001087983 */ /* 0x000ea40000300a00 */
[----:B--2---:R-:W-:-:S15]  /*1c550*/  HMMA.16816.F32 R8, R16, R12, R8 ;  /* 0x0000000c1008723c */ /* 0x004fde0000001808 */
[----:B------:R-:W-:-:S04]  /*1c560*/  NOP ;  /* 0x0000000000007918 */ /* 0x000fc80000000000 */
[----:B------:R-:W-:Y:S04]  /*1c570*/  STL.64 [R1+0x1f0], R8 ;  /* 0x0001f00801007387 */ /* 0x000fe80000100a00 */
[----:B------:R0:W-:Y:S04]  /*1c580*/  STL.64 [R1+0x1f8], R10 ;  /* 0x0001f80a01007387 */ /* 0x0001e80000100a00 */
[----:B0-----:R-:W2:Y:S04]  /*1c590*/  LDL.LU.64 R10, [R1+0x1e18] ;  /* 0x001e1800010a7983 */ /* 0x001ea80000300a00 */
[----:B------:R-:W3:Y:S04]  /*1c5a0*/  LDL.LU.64 R8, [R1+0x1e10] ;  /* 0x001e100001087983 */ /* 0x000ee80000300a00 */
[----:B------:R-:W-:Y:S04]  /*1c5b0*/  STL.64 [R1+0x1da0], R14 ;  /* 0x001da00e01007387 */ /* 0x000fe80000100a00 */
[----:B------:R0:W-:Y:S04]  /*1c5c0*/  STL.64 [R1+0x1d98], R12 ;  /* 0x001d980c01007387 */ /* 0x0001e80000100a00 */
[----:B0-----:R-:W3:Y:S04]  /*1c5d0*/  LDL.LU.64 R12, [R1+0x1e0] ;  /* 0x0001e000010c7983 */ /* 0x001ee80000300a00 */
[----:B------:R-:W3:Y:S04]  /*1c5e0*/  LDL.LU.64 R14, [R1+0x1e8] ;  /* 0x0001e800010e7983 */ /* 0x000ee80000300a00 */
[----:B--2---:R-:W-:Y:S01]  /*1c5f0*/  STL.64 [R1+0x1db0], R10 ;  /* 0x001db00a01007387 */ /* 0x004fe20000100a00 */
[----:B---3--:R-:W-:Y:S03]  /*1c600*/  HMMA.16816.F32 R12, R16, R8, R12 ;  /* 0x00000008100c723c */ /* 0x008fe6000000180c */
[----:B------:R0:W-:Y:S02]  /*1c610*/  STL.64 [R1+0x1da8], R8 ;  /* 0x001da80801007387 */ /* 0x0001e40000100a00 */
[----:B0-----:R-:W-:-:S02]  /*1c620*/  IMAD.MOV.U32 R8, RZ, RZ, R22 ;  /* 0x000000ffff087224 */ /* 0x001fc400078e0016 */
[----:B------:R-:W-:-:S12]  /*1c630*/  IMAD.MOV.U32 R9, RZ, RZ, R23 ;  /* 0x000000ffff097224 */ /* 0x000fd800078e0017 */
[----:B------:R-:W-:Y:S04]  /*1c640*/  STL.64 [R1+0x1e0], R12 ;  /* 0x0001e00c01007387 */ /* 0x000fe80000100a00 */
[----:B------:R-:W-:Y:S04]  /*1c650*/  STL.64 [R1+0x1e8], R14 ;  /* 0x0001e80e01007387 */ /* 0x000fe80000100a00 */
[----:B------:R-:W4:Y:S04]  /*1c660*/  LDL.LU R22, [R1+0x1e08] ;  /* 0x001e080001167983 */ /* 0x000f280000300800 */
[----:B------:R-:W4:Y:S04]  /*1c670*/  LDL.LU R23, [R1+0x1e04] ;  /* 0x001e040001177983 */ /* 0x000f280000300800 */
[----:B------:R0:W-:Y:S02]  /*1c680*/  STL.64 [R1+0x1dc8], R8 ;  /* 0x001dc80801007387 */ /* 0x0001e40000100a00 */
[----:B0-----:R-:W-:-:S02]  /*1c690*/  IMAD.MOV.U32 R8, RZ, RZ, R27 ;  /* 0x000000ffff087224 */ /* 0x001fc400078e001b */
[----:B------:R-:W-:Y:S01]  /*1c6a0*/  IMAD.MOV.U32 R9, RZ, RZ, R26 ;  /* 0x000000ffff097224 */ /* 0x000fe200078e001a */
[----:B------:R-:W2:Y:S04]  /*1c6b0*/  LDL.LU R27, [R1+0x1e00] ;  /* 0x001e0000011b7983 */ /* 0x000ea80000300800 */
[----:B------:R-:W2:Y:S01]  /*1c6c0*/  LDL.LU R26, [R1+0x1dfc] ;  /* 0x001dfc00011a7983 */ /* 0x000ea20000300800 */
[----:B------:R-:W-:Y:S03]  /*1c6d0*/  HMMA.16816.F32 R12, R16, R24, R4 ;  /* 0x00000018100c723c */ /* 0x000fe60000001804 */
[----:B------:R0:W-:Y:S02]  /*1c6e0*/  STL.64 [R1+0x1de0], R8 ;  /* 0x001de00801007387 */ /* 0x0001e40000100a00 */
[----:B0-----:R-:W-:-:S02]  /*1c6f0*/  IMAD.MOV.U32 R8, RZ, RZ, R29 ;  /* 0x000000ffff087224 */ /* 0x001fc400078e001d */
[----:B------:R-:W3:Y:S04]  /*1c700*/  LDL.LU R29, [R1+0x1df8] ;  /* 0x001df800011d7983 */ /* 0x000ee80000300800 */
[----:B------:R-:W2:Y:S04]  /*1c710*/  LDL.LU.64 R4, [R1+0xa0] ;  /* 0x0000a00001047983 */ /* 0x000ea80000300a00 */
[----:B------:R-:W2:Y:S04]  /*1c720*/  LDL.LU.64 R6, [R1+0xa8] ;  /* 0x0000a80001067983 */ /* 0x000ea80000300a00 */
[----:B------:R-:W-:Y:S04]  /*1c730*/  STL.64 [R1+0xf0], R12 ;  /* 0x0000f00c01007387 */ /* 0x000fe80000100a00 */
[----:B------:R-:W-:Y:S04]  /*1c740*/  STL.64 [R1+0xf8], R14 ;  /* 0x0000f80e01007387 */ /* 0x000fe80000100a00 */
[----:B--2---:R-:W-:Y:S04]  /*1c750*/  STL.64 [R1+0x1dc0], R6 ;  /* 0x001dc00601007387 */ /* 0x004fe80000100a00 */
[----:B------:R0:W-:Y:S04]  /*1c760*/  STL.64 [R1+0x1db8], R4 ;  /* 0x001db80401007387 */ /* 0x0001e80000100a00 */
[----:B0-----:R-:W2:Y:S04]  /*1c770*/  LDL.LU.64 R4, [R1+0xc0] ;  /* 0x0000c00001047983 */ /* 0x001ea80000300a00 */
[----:B------:R-:W2:Y:S04]  /*1c780*/  LDL.LU.64 R6, [R1+0xc8] ;  /* 0x0000c80001067983 */ /* 0x000ea80000300a00 */
[----:B--2---:R-:W-:Y:S04]  /*1c790*/  STL.64 [R1+0x1dd8], R6 ;  /* 0x001dd80601007387 */ /* 0x004fe80000100a00 */
[----:B------:R0:W-:Y:S04]  /*1c7a0*/  STL.64 [R1+0x1dd0], R4 ;  /* 0x001dd00401007387 */ /* 0x0001e80000100a00 */
[----:B0-----:R-:W2:Y:S04]  /*1c7b0*/  LDL.LU.64 R4, [R1+0xd0] ;  /* 0x0000d00001047983 */ /* 0x001ea80000300a00 */
[----:B------:R-:W2:Y:S01]  /*1c7c0*/  LDL.LU.64 R6, [R1+0xd8] ;  /* 0x0000d80001067983 */ /* 0x000ea20000300a00 */
[----:B------:R-:W-:-:S03]  /*1c7d0*/  IMAD.MOV.U32 R9, RZ, RZ, R3 ;  /* 0x000000ffff097224 */ /* 0x000fc600078e0003 */
[----:B--2---:R-:W-:Y:S04]  /*1c7e0*/  STL.64 [R1+0x1df0], R6 ;  /* 0x001df00601007387 */ /* 0x004fe80000100a00 */
[----:B------:R0:W-:Y:S04]  /*1c7f0*/  STL.64 [R1+0x1de8], R4 ;  /* 0x001de80401007387 */ /* 0x0001e80000100a00 */
[----:B0-----:R-:W4:Y:S04]  /*1c800*/  LDL.LU.64 R4, [R1+0xe0] ;  /* 0x0000e00001047983 */ /* 0x001f280000300a00 */
[----:B------:R-:W4:Y:S04]  /*1c810*/  LDL.LU.64 R6, [R1+0xe8] ;  /* 0x0000e80001067983 */ /* 0x000f280000300a00 */
[----:B------:R-:W-:Y:S04]  /*1c820*/  STL.64 [R1+0x1d90], R26 ;  /* 0x001d901a01007387 */ /* 0x000fe80000100a00 */
[----:B------:R0:W-:Y:S04]  /*1c830*/  STL.64 [R1+0x1d88], R24 ;  /* 0x001d881801007387 */ /* 0x0001e80000100a00 */
[----:B------:R-:W2:Y:S04]  /*1c840*/  LDL.LU.64 R12, [R1+0xb0] ;  /* 0x0000b000010c7983 */ /* 0x000ea80000300a00 */
[----:B------:R-:W2:Y:S04]  /*1c850*/  LDL.LU.64 R14, [R1+0xb8] ;  /* 0x0000b800010e7983 */ /* 0x000ea80000300a00 */
[----:B------:R-:W2:Y:S04]  /*1c860*/  LDL.LU.64 R16, [R1+0x20] ;  /* 0x0000200001107983 */ /* 0x000ea80000300a00 */
[----:B------:R-:W2:Y:S01]  /*1c870*/  LDL.64 R18, [R1+0x28] ;  /* 0x0000280001127983 */ /* 0x000ea20000100a00 */
[----:B0-----:R-:W-:Y:S01]  /*1c880*/  IMAD.MOV.U32 R25, RZ, RZ, R0 ;  /* 0x000000ffff197224 */ /* 0x001fe200078e0000 */
[----:B----4-:R-:W-:Y:S02]  /*1c890*/  HMMA.16816.F32 R8, R20, R8, R4 ;  /* 0x000000081408723c */ /* 0x010fe40000001804 */
[----:B------:R-:W4:Y:S04]  /*1c8a0*/  LDL.LU.64 R6, [R1+0x1df0] ;  /* 0x001df00001067983 */ /* 0x000f280000300a00 */
[----:B------:R-:W4:-:S13]  /*1c8b0*/  LDL.LU.64 R4, [R1+0x1de8] ;  /* 0x001de80001047983 */ /* 0x000f1a0000300a00 */
[----:B------:R-:W-:Y:S01]  /*1c8c0*/  IMAD.MOV.U32 R0, RZ, RZ, R9 ;  /* 0x000000ffff007224 */ /* 0x000fe200078e0009 */
[----:B------:R0:W-:Y:S04]  /*1c8d0*/  STL [R1+0xe0], R8 ;  /* 0x0000e00801007387 */ /* 0x0001e80000100800 */
[----:B0-----:R-:W4:Y:S01]  /*1c8e0*/  LDL.LU.64 R8, [R1+0x1de0] ;  /* 0x001de00001087983 */ /* 0x001f220000300a00 */
[----:B------:R-:W-:Y:S02]  /*1c8f0*/  IMAD.MOV.U32 R24, RZ, RZ, R2 ;  /* 0x000000ffff187224 */ /* 0x000fe400078e0002 */
[----:B------:R-:W-:Y:S02]  /*1c900*/  IMAD.MOV.U32 R3, RZ, RZ, R10 ;  /* 0x000000ffff037224 */ /* 0x000fe400078e000a */
[----:B------:R-:W-:-:S05]  /*1c910*/  IMAD.MOV.U32 R2, RZ, RZ, R11 ;  /* 0x000000ffff027224 */ /* 0x000fca00078e000b */
[----:B------:R-:W-:Y:S04]  /*1c920*/  STL [R1+0x169c], R2 ;  /* 0x00169c0201007387 */ /* 0x000fe80000100800 */
[----:B------:R-:W-:Y:S04]  /*1c930*/  STL [R1+0x1698], R3 ;  /* 0x0016980301007387 */ /* 0x000fe80000100800 */
[----:B------:R-:W-:Y:S01]  /*1c940*/  STL [R1+0x1694], R0 ;  /* 0x0016940001007387 */ /* 0x000fe20000100800 */
[----:B----4-:R-:W-:Y:S03]  /*1c950*/  HMMA.16816.F32 R8, R20, R8, R4 ;  /* 0x000000081408723c */ /* 0x010fe60000001804 */
[----:B------:R-:W4:Y:S04]  /*1c960*/  LDL.LU.64 R6, [R1+0x1dd8] ;  /* 0x001dd80001067983 */ /* 0x000f280000300a00 */
[----:B------:R-:W4:-:S12]  /*1c970*/  LDL.LU.64 R4, [R1+0x1dd0] ;  /* 0x001dd00001047983 */ /* 0x000f180000300a00 */
[----:B------:R0:W-:Y:S04]  /*1c980*/  STL.64 [R1+0xd0], R8 ;  /* 0x0000d00801007387 */ /* 0x0001e80000100a00 */
[----:B------:R4:W-:Y:S04]  /*1c990*/  STL.64 [R1+0xd8], R10 ;  /* 0x0000d80a01007387 */ /* 0x0009e80000100a00 */
[----:B0-----:R-:W4:Y:S02]  /*1c9a0*/  LDL.LU.64 R8, [R1+0x1dc8] ;  /* 0x001dc80001087983 */ /* 0x001f240000300a00 */
[C---:B----4-:R-:W-:Y:S02]  /*1c9b0*/  HMMA.16816.F32 R8, R20.reuse, R8, R4 ;  /* 0x000000081408723c */ /* 0x050fe40000001804 */
[----:B------:R-:W4:Y:S04]  /*1c9c0*/  LDL.LU.64 R6, [R1+0x1dc0] ;  /* 0x001dc00001067983 */ /* 0x000f280000300a00 */
[----:B------:R-:W4:Y:S02]  /*1c9d0*/  LDL.LU.64 R4, [R1+0x1db8] ;  /* 0x001db80001047983 */ /* 0x000f240000300a00 */
[----:B--2---:R-:W-:Y:S11]  /*1c9e0*/  HMMA.16816.F32 R24, R20, R24, R12 ;  /* 0x000000181418723c */ /* 0x004ff6000000180c */
[----:B------:R-:W-:-:S02]  /*1c9f0*/  IMAD.MOV.U32 R0, RZ, RZ, R11 ;  /* 0x000000ffff007224 */ /* 0x000fc400078e000b */
[----:B------:R-:W-:Y:S02]  /*1ca00*/  IMAD.MOV.U32 R3, RZ, RZ, R10 ;  /* 0x000000ffff037224 */ /* 0x000fe400078e000a */
[----:B------:R-:W-:Y:S01]  /*1ca10*/  IMAD.MOV.U32 R2, RZ, RZ, R9 ;  /* 0x000000ffff027224 */ /* 0x000fe200078e0009 */
[----:B------:R0:W-:Y:S04]  /*1ca20*/  STL [R1+0xc0], R8 ;  /* 0x0000c00801007387 */ /* 0x0001e80000100800 */
[----:B------:R-:W2:Y:S04]  /*1ca30*/  LDL.LU.64 R10, [R1+0x1db0] ;  /* 0x001db000010a7983 */ /* 0x000ea80000300a00 */
[----:B0-----:R-:W2:Y:S04]  /*1ca40*/  LDL.LU.64 R8, [R1+0x1da8] ;  /* 0x001da80001087983 */ /* 0x001ea80000300a00 */
[----:B------:R0:W-:Y:S04]  /*1ca50*/  STL [R1+0x16a8], R0 ;  /* 0x0016a80001007387 */ /* 0x0001e80000100800 */
[----:B------:R1:W-:Y:S04]  /*1ca60*/  STL [R1+0x16a4], R3 ;  /* 0x0016a40301007387 */ /* 0x0003e80000100800 */
[----:B------:R0:W-:Y:S04]  /*1ca70*/  STL [R1+0x16a0], R2 ;  /* 0x0016a00201007387 */ /* 0x0001e80000100800 */
[----:B------:R-:W2:Y:S04]  /*1ca80*/  LDL.LU.64 R14, [R1+0x1da0] ;  /* 0x001da000010e7983 */ /* 0x000ea80000300a00 */
[----:B------:R-:W2:Y:S04]  /*1ca90*/  LDL.LU.64 R12, [R1+0x1d98] ;  /* 0x001d9800010c7983 */ /* 0x000ea80000300a00 */
[----:B------:R-:W-:Y:S04]  /*1caa0*/  STL.64 [R1+0xb0], R24 ;  /* 0x0000b01801007387 */ /* 0x000fe80000100a00 */
[----:B------:R-:W-:Y:S01]  /*1cab0*/  STL.64 [R1+0xb8], R26 ;  /* 0x0000b81a01007387 */ /* 0x000fe20000100a00 */
[----:B----4-:R-:W-:-:S15]  /*1cac0*/  HMMA.16816.F32 R4, R20, R16, R4 ;  /* 0x000000101404723c */ /* 0x010fde0000001804 */
[----:B------:R-:W-:-:S04]  /*1cad0*/  NOP ;  /* 0x0000000000007918 */ /* 0x000fc80000000000 */
[----:B0-----:R-:W-:Y:S01]  /*1cae0*/  IMAD.MOV.U32 R0, RZ, RZ, R5 ;  /* 0x000000ffff007224 */ /* 0x001fe200078e0005 */
[----:B------:R0:W-:Y:S01]  /*1caf0*/  STL [R1+0xa0], R4 ;  /* 0x0000a00401007387 */ /* 0x0001e20000100800 */
[----:B-1----:R-:W-:Y:S02]  /*1cb00*/  IMAD.MOV.U32 R3, RZ, RZ, R6 ;  /* 0x000000ffff037224 */ /* 0x002fe400078e0006 */
[----:B------:R-:W-:Y:S01]  /*1cb10*/  IMAD.MOV.U32 R2, RZ, RZ, R7 ;  /* 0x000000ffff027224 */ /* 0x000fe200078e0007 */
[----:B0-----:R-:W2:Y:S04]  /*1cb20*/  LDL.LU.64 R4, [R1+0x90] ;  /* 0x0000900001047983 */ /* 0x001ea80000300a00 */
[----:B------:R-:W2:Y:S04]  /*1cb30*/  LDL.LU.64 R6, [R1+0x98] ;  /* 0x0000980001067983 */ /* 0x000ea80000300a00 */
[----:B------:R0:W-:Y:S04]  /*1cb40*/  STL.64 [R1+0x1d18], R18 ;  /* 0x001d181201007387 */ /* 0x0001e80000100a00 */
[----:B------:R-:W4:Y:S04]  /*1cb50*/  LDL.LU R16, [R1+0x1a0] ;  /* 0x0001a00001107983 */ /* 0x000f280000300800 */
[----:B------:R-:W4:Y:S04]  /*1cb60*/  LDL.LU R17, [R1+0x1a4] ;  /* 0x0001a40001117983 */ /* 0x000f280000300800 */
[----:B0-----:R-:W2:Y:S04]  /*1cb70*/  LDL.LU R18, [R1+0x1a8] ;  /* 0x0001a80001127983 */ /* 0x001ea80000300800 */
[----:B------:R-:W2:Y:S04]  /*1cb80*/  LDL.LU R19, [R1+0x1ac] ;  /* 0x0001ac0001137983 */ /* 0x000ea80000300800 */
[----:B--2---:R0:W-:Y:S04]  /*1cb90*/  STL.64 [R1+0x1d28], R18 ;  /* 0x001d281201007387 */ /* 0x0041e80000100a00 */
[----:B----4-:R-:W-:Y:S04]  /*1cba0*/  STL.64 [R1+0x1d20], R16 ;  /* 0x001d201001007387 */ /* 0x010fe80000100a00 */
[----:B0-----:R-:W2:Y:S04]  /*1cbb0*/  LDL R18, [R1+0x48] ;  /* 0x0000480001127983 */ /* 0x001ea80000100800 */
[----:B------:R-:W2:Y:S01]  /*1cbc0*/  LDL R19, [R1+0x4c] ;  /* 0x00004c0001137983 */ /* 0x000ea20000100800 */
[C---:B------:R-:W-:Y:S03]  /*1cbd0*/  HMMA.16816.F32 R4, R20.reuse, R12, R4 ;  /* 0x0000000c1404723c */ /* 0x040fe60000001804 */
[----:B--2---:R0:W-:Y:S04]  /*1cbe0*/  STL.64 [R1+0x1d40], R18 ;  /* 0x001d401201007387 */ /* 0x0041e80000100a00 */
[----:B0-----:R-:W2:Y:S04]  /*1cbf0*/  LDL R18, [R1+0x58] ;  /* 0x0000580001127983 */ /* 0x001ea80000100800 */
[----:B------:R-:W2:Y:S04]  /*1cc00*/  LDL R19, [R1+0x5c] ;  /* 0x00005c0001137983 */ /* 0x000ea80000100800 */
[----:B--2---:R0:W-:Y:S04]  /*1cc10*/  STL.64 [R1+0x1d58], R18 ;  /* 0x001d581201007387 */ /* 0x0041e80000100a00 */
[----:B0-----:R-:W2:Y:S04]  /*1cc20*/  LDL R18, [R1+0x68] ;  /* 0x0000680001127983 */ /* 0x001ea80000100800 */
[----:B------:R-:W2:Y:S04]  /*1cc30*/  LDL R19, [R1+0x6c] ;  /* 0x00006c0001137983 */ /* 0x000ea80000100800 */
[----:B------:R-:W-:Y:S04]  /*1cc40*/  STL [R1+0x1868], R2 ;  /* 0x0018680201007387 */ /* 0x000fe80000100800 */
[----:B------:R-:W-:Y:S04]  /*1cc50*/  STL [R1+0x1864], R3 ;  /* 0x0018640301007387 */ /* 0x000fe80000100800 */
[----:B------:R-:W-:Y:S04]  /*1cc60*/  STL [R1+0x1860], R0 ;  /* 0x0018600001007387 */ /* 0x000fe80000100800 */
[----:B------:R-:W4:Y:S04]  /*1cc70*/  LDL.LU.64 R24, [R1+0x80] ;  /* 0x0000800001187983 */ /* 0x000f280000300a00 */
[----:B------:R-:W4:Y:S04]  /*1cc80*/  LDL.LU.64 R26, [R1+0x88] ;  /* 0x00008800011a7983 */ /* 0x000f280000300a00 */
[----:B------:R-:W-:Y:S04]  /*1cc90*/  STL.64 [R1+0x90], R4 ;  /* 0x0000900401007387 */ /* 0x000fe80000100a00 */
[----:B------:R-:W-:Y:S04]  /*1cca0*/  STL.64 [R1+0x98], R6 ;  /* 0x0000980601007387 */ /* 0x000fe80000100a00 */
[----:B------:R0:W-:Y:S04]  /*1ccb0*/  STL.64 [R1+0x1d10], R14 ;  /* 0x001d100e01007387 */ /* 0x0001e80000100a00 */
[----:B------:R-:W2:Y:S04]  /*1ccc0*/  LDL.LU R12, [R1+0x380] ;  /* 0x00038000010c7983 */ /* 0x000ea80000300800 */
[----:B------:R-:W2:Y:S04]  /*1ccd0*/  LDL.LU R13, [R1+0x384] ;  /* 0x00038400010d7983 */ /* 0x000ea80000300800 */
[----:B0-----:R-:W2:Y:S04]  /*1cce0*/  LDL.LU R14, [R1+0x388] ;  /* 0x00038800010e7983 */ /* 0x001ea80000300800 */
[----:B------:R-:W2:Y:S04]  /*1ccf0*/  LDL.LU R15, [R1+0x38c] ;  /* 0x00038c00010f7983 */ /* 0x000ea80000300800 */
[----:B--2---:R-:W-:Y:S04]  /*1cd00*/  STL.64 [R1+0x1d38], R14 ;  /* 0x001d380e01007387 */ /* 0x004fe80000100a00 */
[----:B------:R0:W-:Y:S04]  /*1cd10*/  STL.64 [R1+0x1d30], R12 ;  /* 0x001d300c01007387 */ /* 0x0001e80000100a00 */
[----:B0-----:R-:W2:Y:S04]  /*1cd20*/  LDL.LU R12, [R1+0x1b0] ;  /* 0x0001b000010c7983 */ /* 0x001ea80000300800 */
[----:B------:R-:W2:Y:S04]  /*1cd30*/  LDL.LU R13, [R1+0x1b4] ;  /* 0x0001b400010d7983 */ /* 0x000ea80000300800 */
[----:B------:R-:W2:Y:S04]  /*1cd40*/  LDL.LU R14, [R1+0x1b8] ;  /* 0x0001b800010e7983 */ /* 0x000ea80000300800 */
[----:B------:R-:W2:Y:S04]  /*1cd50*/  LDL.LU R15, [R1+0x1bc] ;  /* 0x0001bc00010f7983 */ /* 0x000ea80000300800 */
[----:B------:R-:W3:Y:S04]  /*1cd60*/  LDL.LU.64 R4, [R1+0x70] ;  /* 0x0000700001047983 */ /* 0x000ee80000300a00 */
[----:B------:R-:W3:Y:S01]  /*1cd70*/  LDL.LU.64 R6, [R1+0x78] ;  /* 0x0000780001067983 */ /* 0x000ee20000300a00 */
[----:B----4-:R-:W-:Y:S03]  /*1cd80*/  HMMA.16816.F32 R24, R20, R8, R24 ;  /* 0x000000081418723c */ /* 0x010fe60000001818 */
[----:B--2---:R-:W-:Y:S04]  /*1cd90*/  STL.64 [R1+0x1d50], R14 ;  /* 0x001d500e01007387 */ /* 0x004fe80000100a00 */
[----:B------:R0:W-:Y:S04]  /*1cda0*/  STL.64 [R1+0x1d48], R12 ;  /* 0x001d480c01007387 */ /* 0x0001e80000100a00 */
[----:B0-----:R-:W2:Y:S04]  /*1cdb0*/  LDL.LU R12, [R1+0x1c0] ;  /* 0x0001c000010c7983 */ /* 0x001ea80000300800 */
[----:B------:R-:W2:Y:S04]  /*1cdc0*/  LDL.LU R13, [R1+0x1c4] ;  /* 0x0001c400010d7983 */ /* 0x000ea80000300800 */
[----:B------:R-:W4:Y:S04]  /*1cdd0*/  LDL.LU R14, [R1+0x1c8] ;  /* 0x0001c800010e7983 */ /* 0x000f280000300800 */
[----:B------:R-:W4:Y:S04]  /*1cde0*/  LDL.LU R15, [R1+0x1cc] ;  /* 0x0001cc00010f7983 */ /* 0x000f280000300800 */
[----:B----4-:R-:W-:Y:S04]  /*1cdf0*/  STL.64 [R1+0x1d68], R14 ;  /* 0x001d680e01007387 */ /* 0x010fe80000100a00 */
[----:B--2---:R0:W-:Y:S04]  /*1ce00*/  STL.64 [R1+0x1d60], R12 ;  /* 0x001d600c01007387 */ /* 0x0041e80000100a00 */
[----:B0-----:R-:W2:Y:S04]  /*1ce10*/  LDL.LU R12, [R1+0x1d0] ;  /* 0x0001d000010c7983 */ /* 0x001ea80000300800 */
[----:B------:R-:W2:Y:S04]  /*1ce20*/  LDL.LU R13, [R1+0x1d4] ;  /* 0x0001d400010d7983 */ /* 0x000ea80000300800 */
[----:B------:R-:W2:Y:S04]  /*1ce30*/  LDL.LU R14, [R1+0x1d8] ;  /* 0x0001d800010e7983 */ /* 0x000ea80000300800 */
[----:B------:R-:W2:Y:S04]  /*1ce40*/  LDL.LU R15, [R1+0x1dc] ;  /* 0x0001dc00010f7983 */ /* 0x000ea80000300800 */
[----:B------:R-:W-:Y:S04]  /*1ce50*/  STL.64 [R1+0x80], R24 ;  /* 0x0000801801007387 */ /* 0x000fe80000100a00 */
[----:B------:R0:W-:Y:S04]  /*1ce60*/  STL.64 [R1+0x88], R26 ;  /* 0x0000881a01007387 */ /* 0x0001e80000100a00 */
[----:B0-----:R-:W4:Y:S04]  /*1ce70*/  LDL.LU.64 R26, [R1+0x1d90] ;  /* 0x001d9000011a7983 */ /* 0x001f280000300a00 */
[----:B------:R-:W2:Y:S04]  /*1ce80*/  LDL.LU.64 R24, [R1+0x1d88] ;  /* 0x001d880001187983 */ /* 0x000ea80000300a00 */
[----:B------:R0:W-:Y:S04]  /*1ce90*/  STL.64 [R1+0x1d08], R10 ;  /* 0x001d080a01007387 */ /* 0x0001e80000100a00 */
[----:B------:R-:W4:Y:S01]  /*1cea0*/  LDL.LU R8, [R1+0x530] ;  /* 0x0005300001087983 */ /* 0x000f220000300800 */
[----:B---3--:R-:W-:-:S03]  /*1ceb0*/  IMAD.MOV.U32 R9, RZ, RZ, R29 ;  /* 0x000000ffff097224 */ /* 0x008fc600078e001d */
[----:B------:R-:W3:Y:S04]  /*1cec0*/  LDL.LU R29, [R1+0x1d80] ;  /* 0x001d8000011d7983 */ /* 0x000ee80000300800 */
[----:B0-----:R-:W4:Y:S04]  /*1ced0*/  LDL.LU R10, [R1+0x538] ;  /* 0x00053800010a7983 */ /* 0x001f280000300800 */
[----:B------:R-:W4:Y:S01]  /*1cee0*/  LDL.LU R11, [R1+0x53c] ;  /* 0x00053c00010b7983 */ /* 0x000f220000300800 */
[----:B--2---:R-:W-:Y:S03]  /*1cef0*/  HMMA.16816.F32 R20, R20, R24, R4 ;  /* 0x000000181414723c */ /* 0x004fe60000001804 */
[----:B------:R-:W2:Y:S04]  /*1cf00*/  LDL.LU.64 R6, [R1+0x1d78] ;  /* 0x001d780001067983 */ /* 0x000ea80000300a00 */
[----:B------:R-:W2:-:S12]  /*1cf10*/  LDL.LU.64 R4, [R1+0x1d70] ;  /* 0x001d700001047983 */ /* 0x000e980000300a00 */
[----:B------:R-:W-:Y:S04]  /*1cf20*/  STL.64 [R1+0x70], R20 ;  /* 0x0000701401007387 */ /* 0x000fe80000100a00 */
[----:B------:R0:W-:Y:S04]  /*1cf30*/  STL.64 [R1+0x78], R22 ;  /* 0x0000781601007387 */ /* 0x0001e80000100a00 */
[----:B0-----:R-:W3:Y:S01]  /*1cf40*/  LDL R22, [R1+0x38] ;  /* 0x0000380001167983 */ /* 0x001ee20000100800 */
[----:B--2---:R-:W-:Y:S03]  /*1cf50*/  HMMA.16816.F32 R16, R4, R18, R12 ;  /* 0x000000120410723c */ /* 0x004fe6000000180c */
[----:B------:R-:W2:Y:S04]  /*1cf60*/  LDL.LU.64 R14, [R1+0x1d68] ;  /* 0x001d6800010e7983 */ /* 0x000ea80000300a00 */
[----:B------:R-:W2:-:S12]  /*1cf70*/  LDL.LU.64 R12, [R1+0x1d60] ;  /* 0x001d6000010c7983 */ /* 0x000e980000300a00 */
[----:B------:R-:W-:Y:S04]  /*1cf80*/  STL.64 [R1+0x1d0], R16 ;  /* 0x0001d01001007387 */ /* 0x000fe80000100a00 */
[----:B------:R0:W-:Y:S04]  /*1cf90*/  STL.64 [R1+0x1d8], R18 ;  /* 0x0001d81201007387 */ /* 0x0001e80000100a00 */
[----:B0-----:R-:W2:Y:S01]  /*1cfa0*/  LDL.LU.64 R18, [R1+0x1d58] ;  /* 0x001d580001127983 */ /* 0x001ea20000300a00 */
[----:B---3--:R-:W-:Y:S02]  /*1cfb0*/  IMAD.MOV.U32 R23, RZ, RZ, R29 ;  /* 0x000000ffff177224 */ /* 0x008fe400078e001d */
[----:B------:R-:W-:-:S05]  /*1cfc0*/  IMAD.MOV.U32 R29, RZ, RZ, R16 ;  /* 0x000000ffff1d7224 */ /* 0x000fca00078e0010 */
[----:B------:R-:W-:Y:S01]  /*1cfd0*/  STL [R1+0x14f4], R29 ;  /* 0x0014f41d01007387 */ /* 0x000fe20000100800 */
[----:B--2---:R-:W-:Y:S03]  /*1cfe0*/  HMMA.16816.F32 R16, R4, R18, R12 ;  /* 0x000000120410723c */ /* 0x004fe6000000180c */
[----:B------:R-:W2:Y:S04]  /*1cff0*/  LDL.LU.64 R14, [R1+0x1d50] ;  /* 0x001d5000010e7983 */ /* 0x000ea80000300a00 */
[----:B------:R-:W2:-:S12]  /*1d000*/  LDL.LU.64 R12, [R1+0x1d48] ;  /* 0x001d4800010c7983 */ /* 0x000e980000300a00 */
[----:B------:R-:W-:Y:S04]  /*1d010*/  STL.64 [R1+0x1c0], R16 ;  /* 0x0001c01001007387 */ /* 0x000fe80000100a00 */
[----:B------:R0:W-:Y:S04]  /*1d020*/  STL.64 [R1+0x1c8], R18 ;  /* 0x0001c81201007387 */ /* 0x0001e80000100a00 */
[----:B0-----:R-:W2:Y:S02]  /*1d030*/  LDL.LU.64 R18, [R1+0x1d40] ;  /* 0x001d400001127983 */ /* 0x001ea40000300a00 */
[----:B--2---:R-:W-:Y:S02]  /*1d040*/  HMMA.16816.F32 R16, R4, R18, R12 ;  /* 0x000000120410723c */ /* 0x004fe4000000180c */
[----:B------:R-:W2:Y:S04]  /*1d050*/  LDL.LU.64 R14, [R1+0x1d38] ;  /* 0x001d3800010e7983 */ /* 0x000ea80000300a00 */
[----:B------:R-:W2:-:S13]  /*1d060*/  LDL.LU.64 R12, [R1+0x1d30] ;  /* 0x001d3000010c7983 */ /* 0x000e9a0000300a00 */
[----:B------:R-:W-:Y:S04]  /*1d070*/  STL.64 [R1+0x1b0], R16 ;  /* 0x0001b01001007387 */ /* 0x000fe80000100a00 */
[----:B------:R0:W-:Y:S04]  /*1d080*/  STL.64 [R1+0x1b8], R18 ;  /* 0x0001b81201007387 */ /* 0x0001e80000100a00 */
[----:B0-----:R-:W3:Y:S04]  /*1d090*/  LDL.LU.64 R18, [R1+0x1d28] ;  /* 0x001d280001127983 */ /* 0x001ee80000300a00 */
[----:B------:R-:W3:Y:S02]  /*1d0a0*/  LDL.LU.64 R16, [R1+0x1d20] ;  /* 0x001d200001107983 */ /* 0x000ee40000300a00 */
[----:B---3--:R-:W-:Y:S02]  /*1d0b0*/  HMMA.16816.F32 R20, R4, R22, R16 ;  /* 0x000000160414723c */ /* 0x008fe40000001810 */
[----:B------:R-:W2:-:S15]  /*1d0c0*/  LDL.LU.64 R18, [R1+0x1d18] ;  /* 0x001d180001127983 */ /* 0x000e9e0000300a00 */
[----:B------:R-:W-:Y:S02]  /*1d0d0*/  NOP ;  /* 0x0000000000007918 */ /* 0x000fe40000000000 */
[----:B------:R-:W-:Y:S04]  /*1d0e0*/  STL.64 [R1+0x1a0], R20 ;  /* 0x0001a01401007387 */ /* 0x000fe80000100a00 */
[----:B------:R-:W-:Y:S04]  /*1d0f0*/  STL.64 [R1+0x1a8], R22 ;  /* 0x0001a81601007387 */ /* 0x000fe80000100a00 */
[----:B------:R-:W-:Y:S01]  /*1d100*/  LDSM.16.MT88.4 R20, [R28+UR5+0x4080] ;  /* 0x004080051c14783b */ /* 0x000fe20008004200 */
[----:B--2---:R-:W-:-:S15]  /*1d110*/  HMMA.16816.F32 R12, R4, R18, R12 ;  /* 0x00000012040c723c */ /* 0x004fde000000180c */
[----:B------:R-:W-:-:S04]  /*1d120*/  NOP ;  /* 0x0000000000007918 */ /* 0x000fc80000000000 */
[----:B------:R-:W-:Y:S04]  /*1d130*/  STL.64 [R1+0x380], R12 ;  /* 0x0003800c01007387 */ /* 0x000fe80000100a00 */
[----:B------:R0:W-:Y:S04]  /*1d140*/  STL.64 [R1+0x388], R14 ;  /* 0x0003880e01007387 */ /* 0x0001e80000100a00 */
[----:B0-----:R-:W4:Y:S01]  /*1d150*/  LDL.LU.64 R14, [R1+0x1d10] ;  /* 0x001d1000010e7983 */ /* 0x001f220000300a00 */
[----:B------:R-:W-:Y:S02]  /*1d160*/  IMAD.MOV.U32 R2, RZ, RZ, R18 ;  /* 0x000000ffff027224 */ /* 0x000fe400078e0012 */
[----:B------:R-:W-:-:S02]  /*1d170*/  IMAD.MOV.U32 R0, RZ, RZ, R19 ;  /* 0x000000ffff007224 */ /* 0x000fc400078e0013 */
[----:B------:R-:W0:Y:S04]  /*1d180*/  LDSM.16.MT88.4 R16, [R28+UR5+0x4100] ;  /* 0x004100051c10783b */ /* 0x000e280008004200 */
[----:B0-----:R-:W-:Y:S04]  /*1d190*/  STL.64 [R1+0x1ca0], R18 ;  /* 0x001ca01201007387 */ /* 0x001fe80000100a00 */
[----:B------:R0:W-:Y:S04]  /*1d1a0*/  STL.64 [R1+0x1c98], R16 ;  /* 0x001c981001007387 */ /* 0x0001e80000100a00 */
[----:B0-----:R-:W2:Y:S04]  /*1d1b0*/  LDL.LU R16, [R1+0x700] ;  /* 0x0007000001107983 */ /* 0x001ea80000300800 */
[----:B------:R-:W2:Y:S04]  /*1d1c0*/  LDL.LU R17, [R1+0x704] ;  /* 0x0007040001117983 */ /* 0x000ea80000300800 */
[----:B------:R-:W2:Y:S04]  /*1d1d0*/  LDL.LU R18, [R1+0x708] ;  /* 0x0007080001127983 */ /* 0x000ea80000300800 */
[----:B------:R-:W2:Y:S01]  /*1d1e0*/  LDL.LU R19, [R1+0x70c] ;  /* 0x00070c0001137983 */ /* 0x000ea20000300800 */
[----:B----4-:R-:W-:Y:S01]  /*1d1f0*/  HMMA.16816.F32 R8, R4, R14, R8 ;  /* 0x0000000e0408723c */ /* 0x010fe20000001808 */
[----:B------:R-:W-:-:S02]  /*1d200*/  IMAD.MOV.U32 R24, RZ, RZ, R14 ;  /* 0x000000ffff187224 */ /* 0x000fc400078e000e */
[----:B------:R-:W-:Y:S02]  /*1d210*/  IMAD.MOV.U32 R3, RZ, RZ, R15 ;  /* 0x000000ffff037224 */ /* 0x000fe400078e000f */
[----:B------:R-:W0:-:S14]  /*1d220*/  LDSM.16.MT88.4 R12, [R28+UR5+0x4180] ;  /* 0x004180051c0c783b */ /* 0x000e1c0008004200 */
[----:B------:R-:W-:Y:S04]  /*1d230*/  STL.64 [R1+0x530], R8 ;  /* 0x0005300801007387 */ /* 0x000fe80000100a00 */
[----:B------:R1:W-:Y:S04]  /*1d240*/  STL.64 [R1+0x538], R10 ;  /* 0x0005380a01007387 */ /* 0x0003e80000100a00 */
[----:B-1----:R-:W3:Y:S04]  /*1d250*/  LDL.LU.64 R10, [R1+0x1d08] ;  /* 0x001d0800010a7983 */ /* 0x002ee80000300a00 */
[----:B0-----:R-:W-:Y:S04]  /*1d260*/  STL.64 [R1+0x1c18], R14 ;  /* 0x001c180e01007387 */ /* 0x001fe80000100a00 */
[----:B------:R0:W-:Y:S04]  /*1d270*/  STL.64 [R1+0x1c10], R12 ;  /* 0x001c100c01007387 */ /* 0x0001e80000100a00 */
[----:B0-----:R-:W4:Y:S04]  /*1d280*/  LDL.LU R12, [R1+0x710] ;  /* 0x00071000010c7983 */ /* 0x001f280000300800 */
[----:B------:R-:W4:Y:S01]  /*1d290*/  LDL.LU R13, [R1+0x714] ;  /* 0x00071400010d7983 */ /* 0x000f220000300800 */
[----:B------:R-:W-:-:S02]  /*1d2a0*/  IMAD.MOV.U32 R14, RZ, RZ, R26 ;  /* 0x000000ffff0e7224 */ /* 0x000fc400078e001a */
[----:B------:R-:W-:Y:S01]  /*1d2b0*/  IMAD.MOV.U32 R15, RZ, RZ, R27 ;  /* 0x000000ffff0f7224 */ /* 0x000fe200078e001b */
[----:B------:R-:W2:Y:S04]  /*1d2c0*/  LDL.LU R26, [R1+0x1d04] ;  /* 0x001d0400011a7983 */ /* 0x000ea80000300800 */
[----:B------:R-:W2:Y:S01]  /*1d2d0*/  LDL.LU R27, [R1+0x1d00] ;  /* 0x001d0000011b7983 */ /* 0x000ea20000300800 */
[----:B---3--:R-:W-:Y:S02]  /*1d2e0*/  IMAD.MOV.U32 R29, RZ, RZ, R10 ;  /* 0x000000ffff1d7224 */ /* 0x008fe400078e000a */
[----:B------:R-:W-:Y:S01]  /*1d2f0*/  IMAD.MOV.U32 R25, RZ, RZ, R11 ;  /* 0x000000ffff197224 */ /* 0x000fe200078e000b */
[----:B----4-:R-:W-:Y:S01]  /*1d300*/  HMMA.16816.F32 R12, R4, R10, R12 ;  /* 0x0000000a040c723c */ /* 0x010fe2000000180c */
[----:B------:R-:W0:-:S15]  /*1d310*/  LDSM.16.MT88.4 R8, [R28+UR5+0x4200] ;  /* 0x004200051c08783b */ /* 0x000e1e0008004200 */
[----:B------:R-:W-:-:S03]  /*1d320*/  NOP ;  /* 0x0000000000007918 */ /* 0x000fc60000000000 */
[----:B------:R-:W-:Y:S04]  /*1d330*/  STL.64 [R1+0x710], R12 ;  /* 0x0007100c01007387 */ /* 0x000fe80000100a00 */
[----:B------:R-:W-:Y:S04]  /*1d340*/  STL.64 [R1+0x718], R14 ;  /* 0x0007180e01007387 */ /* 0x000fe80000100a00 */
[----:B0-----:R0:W-:Y:S04]  /*1d350*/  STL.64 [R1+0x1bb8], R10 ;  /* 0x001bb80a01007387 */ /* 0x0011e80000100a00 */
[----:B------:R-:W-:Y:S04]  /*1d360*/  STL.64 [R1+0x1bb0], R8 ;  /* 0x001bb00801007387 */ /* 0x000fe80000100a00 */
[----:B0-----:R-:W3:Y:S04]  /*1d370*/  LDL R10, [R1+0x58] ;  /* 0x00005800010a7983 */ /* 0x001ee80000100800 */
[----:B------:R-:W3:Y:S01]  /*1d380*/  LDL R11, [R1+0x5c] ;  /* 0x00005c00010b7983 */ /* 0x000ee20000100800 */
[----:B--2---:R-:W-:Y:S03]  /*1d390*/  HMMA.16816.F32 R4, R4, R26, R16 ;  /* 0x0000001a0404723c */ /* 0x004fe60000001810 */
[----:B---3--:R-:W-:Y:S04]  /*1d3a0*/  STL.64 [R1+0x1ce8], R10 ;  /* 0x001ce80a01007387 */ /* 0x008fe80000100a00 */
[----:B------:R-:W2:Y:S04]  /*1d3b0*/  LDL.64 R14, [R1+0x48] ;  /* 0x00004800010e7983 */ /* 0x000ea80000100a00 */
[----:B--2---:R0:W-:Y:S08]  /*1d3c0*/  STL.64 [R1+0x1ce0], R14 ;  /* 0x001ce00e01007387 */ /* 0x0041f00000100a00 */
[----:B------:R-:W-:Y:S04]  /*1d3d0*/  STL.64 [R1+0x700], R4 ;  /* 0x0007000401007387 */ /* 0x000fe80000100a00 */
[----:B------:R-:W-:Y:S04]  /*1d3e0*/  STL.64 [R1+0x708], R6 ;  /* 0x0007080601007387 */ /* 0x000fe80000100a00 */
[----:B------:R-:W2:Y:S04]  /*1d3f0*/  LDL.LU R12, [R1+0x850] ;  /* 0x00085000010c7983 */ /* 0x000ea80000300800 */
[----:B------:R-:W2:Y:S04]  /*1d400*/  LDL.LU R13, [R1+0x854] ;  /* 0x00085400010d7983 */ /* 0x000ea80000300800 */
[----:B------:R-:W1:Y:S04]  /*1d410*/  LDSM.16.MT88.4 R4, [R28+UR5+0x4280] ;  /* 0x004280051c04783b */ /* 0x000e680008004200 */
[----:B0-----:R-:W3:Y:S04]  /*1d420*/  LDL.LU R14, [R1+0x858] ;  /* 0x00085800010e7983 */ /* 0x001ee80000300800 */
[----:B------:R-:W3:Y:S04]  /*1d430*/  LDL.LU R15, [R1+0x85c] ;  /* 0x00085c00010f7983 */ /* 0x000ee80000300800 */
[----:B---3--:R-:W-:Y:S04]  /*1d440*/  STL.64 [R1+0x1cf8], R14 ;  /* 0x001cf80e01007387 */ /* 0x008fe80000100a00 */
[----:B--2---:R0:W-:Y:S04]  /*1d450*/  STL.64 [R1+0x1cf0], R12 ;  /* 0x001cf00c01007387 */ /* 0x0041e80000100a00 */
[----:B------:R-:W2:Y:S04]  /*1d460*/  LDL R10, [R1+0x68] ;  /* 0x00006800010a7983 */ /* 0x000ea80000100800 */
[----:B------:R-:W2:Y:S04]  /*1d470*/  LDL R11, [R1+0x6c] ;  /* 0x00006c00010b7983 */ /* 0x000ea80000100800 */
[----:B0-----:R-:W2:Y:S04]  /*1d480*/  LDL.LU R12, [R1+0x860] ;  /* 0x00086000010c7983 */ /* 0x001ea80000300800 */
[----:B------:R-:W2:Y:S04]  /*1d490*/  LDL.LU R13, [R1+0x864] ;  /* 0x00086400010d7983 */ /* 0x000ea80000300800 */
[----:B------:R-:W2:Y:S04]  /*1d4a0*/  LDL.LU R14, [R1+0x868] ;  /* 0x00086800010e7983 */ /* 0x000ea80000300800 */
[----:B------:R-:W2:Y:S04]  /*1d4b0*/  LDL.LU R15, [R1+0x86c] ;  /* 0x00086c00010f7983 */ /* 0x000ea80000300800 */
[----:B------:R-:W3:Y:S04]  /*1d4c0*/  LDL.LU R16, [R1+0x810] ;  /* 0x0008100001107983 */ /* 0x000ee80000300800 */
[----:B------:R-:W3:Y:S04]  /*1d4d0*/  LDL.LU R17, [R1+0x814] ;  /* 0x0008140001117983 */ /* 0x000ee80000300800 */
[----:B------:R-:W4:Y:S04]  /*1d4e0*/  LDL.LU R18, [R1+0x818] ;  /* 0x0008180001127983 */ /* 0x000f280000300800 */
[----:B------:R-:W4:Y:S04]  /*1d4f0*/  LDL.LU R19, [R1+0x81c] ;  /* 0x00081c0001137983 */ /* 0x000f280000300800 */
[----:B----4-:R-:W-:Y:S04]  /*1d500*/  STL.64 [R1+0x1cb8], R18 ;  /* 0x001cb81201007387 */ /* 0x010fe80000100a00 */
[----:B---3--:R0:W-:Y:S04]  /*1d510*/  STL.64 [R1+0x1cb0], R16 ;  /* 0x001cb01001007387 */ /* 0x0081e80000100a00 */
[----:B0-----:R-:W3:Y:S04]  /*1d520*/  LDL.LU R16, [R1+0x820] ;  /* 0x0008200001107983 */ /* 0x001ee80000300800 */
[----:B------:R-:W3:Y:S04]  /*1d530*/  LDL.LU R17, [R1+0x824] ;  /* 0x0008240001117983 */ /* 0x000ee80000300800 */
[----:B------:R-:W4:Y:S04]  /*1d540*/  LDL.LU R18, [R1+0x828] ;  /* 0x0008280001127983 */ /* 0x000f280000300800 */
[----:B------:R-:W4:Y:S04]  /*1d550*/  LDL.LU R19, [R1+0x82c] ;  /* 0x00082c0001137983 */ /* 0x000f280000300800 */
[----:B----4-:R0:W-:Y:S04]  /*1d560*/  STL.64 [R1+0x1cc8], R18 ;  /* 0x001cc81201007387 */ /* 0x0101e80000100a00 */
[----:B---3--:R3:W-:Y:S04]  /*1d570*/  STL.64 [R1+0x1cc0], R16 ;  /* 0x001cc01001007387 */ /* 0x0087e80000100a00 */
[----:B0-----:R-:W4:Y:S04]  /*1d580*/  LDL R18, [R1+0x38] ;  /* 0x0000380001127983 */ /* 0x001f280000100800 */
[----:B------:R-:W4:Y:S01]  /*1d590*/  LDL R19, [R1+0x3c] ;  /* 0x00003c0001137983 */ /* 0x000f220000100800 */
[----:B--2---:R-:W-:Y:S03]  /*1d5a0*/  HMMA.16816.F32 R8, R20, R10, R12 ;  /* 0x0000000a1408723c */ /* 0x004fe6000000180c */
[----:B----4-:R0:W-:Y:S04]  /*1d5b0*/  STL.64 [R1+0x1cd8], R18 ;  /* 0x001cd81201007387 */ /* 0x0101e80000100a00 */
[----:B---3--:R-:W2:Y:S04]  /*1d5c0*/  LDL.LU R16, [R1+0x840] ;  /* 0x0008400001107983 */ /* 0x008ea80000300800 */
[----:B------:R-:W2:Y:S04]  /*1d5d0*/  LDL.LU R17, [R1+0x844] ;  /* 0x0008440001117983 */ /* 0x000ea80000300800 */
[----:B0-----:R-:W2:Y:S04]  /*1d5e0*/  LDL.LU R18, [R1+0x848] ;  /* 0x0008480001127983 */ /* 0x001ea80000300800 */
[----:B------:R-:W2:Y:S04]  /*1d5f0*/  LDL.LU R19, [R1+0x84c] ;  /* 0x00084c0001137983 */ /* 0x000ea80000300800 */
[----:B------:R-:W-:Y:S04]  /*1d600*/  STL.64 [R1+0x1ca8], R26 ;  /* 0x001ca81a01007387 */ /* 0x000fe80000100a00 */
[----:B-1----:R0:W-:Y:S04]  /*1d610*/  STL.64 [R1+0x1b48], R6 ;  /* 0x001b480601007387 */ /* 0x0021e80000100a00 */
[----:B------:R1:W-:Y:S01]  /*1d620*/  STL.64 [R1+0x1b40], R4 ;  /* 0x001b400401007387 */ /* 0x0003e20000100a00 */
[----:B0-----:R-:W-:-:S02]  /*1d630*/  IMAD.MOV.U32 R6, RZ, RZ, R29 ;  /* 0x000000ffff067224 */ /* 0x001fc400078e001d */
[----:B------:R-:W-:-:S05]  /*1d640*/  IMAD.MOV.U32 R7, RZ, RZ, R25 ;  /* 0x000000ffff077224 */ /* 0x000fca00078e0019 */
[----:B------:R0:W-:Y:S04]  /*1d650*/  STL.64 [R1+0x1cd0], R6 ;  /* 0x001cd00601007387 */ /* 0x0001e80000100a00 */
[----:B-1----:R-:W3:Y:S04]  /*1d660*/  LDL.LU R4, [R1+0x830] ;  /* 0x0008300001047983 */ /* 0x002ee80000300800 */
[----:B------:R-:W3:Y:S04]  /*1d670*/  LDL.LU R5, [R1+0x834] ;  /* 0x0008340001057983 */ /* 0x000ee80000300800 */
[----:B0-----:R-:W3:Y:S04]  /*1d680*/  LDL.LU R6, [R1+0x838] ;  /* 0x0008380001067983 */ /* 0x001ee80000300800 */
[----:B------:R-:W3:Y:S04]  /*1d690*/  LDL.LU R7, [R1+0x83c] ;  /* 0x00083c0001077983 */ /* 0x000ee80000300800 */
[----:B------:R-:W4:Y:S04]  /*1d6a0*/  LDL.LU.64 R14, [R1+0x1cf8] ;  /* 0x001cf800010e7983 */ /* 0x000f280000300a00 */
[----:B------:R-:W4:Y:S04]  /*1d6b0*/  LDL.LU.64 R12, [R1+0x1cf0] ;  /* 0x001cf000010c7983 */ /* 0x000f280000300a00 */
[----:B------:R-:W-:Y:S04]  /*1d6c0*/  STL.64 [R1+0x860], R8 ;  /* 0x0008600801007387 */ /* 0x000fe80000100a00 */
[----:B------:R0:W-:Y:S04]  /*1d6d0*/  STL.64 [R1+0x868], R10 ;  /* 0x0008680a01007387 */ /* 0x0001e80000100a00 */
[----:B0-----:R-:W4:Y:S02]  /*1d6e0*/  LDL.LU.64 R10, [R1+0x1ce8] ;  /* 0x001ce800010a7983 */ /* 0x001f240000300a00 */
[----:B----4-:R-:W-:-:S15]  /*1d6f0*/  HMMA.16816.F32 R12, R20, R10, R12 ;  /* 0x0000000a140c723c */ /* 0x010fde000000180c */
[----:B------:R-:W-:-:S04]  /*1d700*/  NOP ;  /* 0x0000000000007918 */ /* 0x000fc80000000000 */
[----:B------:R-:W-:Y:S04]  /*1d710*/  STL.64 [R1+0x850], R12 ;  /* 0x0008500c01007387 */ /* 0x000fe80000100a00 */
[----:B------:R0:W-:Y:S04]  /*1d720*/  STL.64 [R1+0x858], R14 ;  /* 0x0008580e01007387 */ /* 0x0001e80000100a00 */
[----:B0-----:R-:W2:Y:S04]  /*1d730*/  LDL.LU.64 R14, [R1+0x1ce0] ;  /* 0x001ce000010e7983 */ /* 0x001ea80000300a00 */
[----:B------:R0:W-:Y:S02]  /*1d740*/  STL.64 [R1+0x1c80], R10 ;  /* 0x001c800a01007387 */ /* 0x0001e40000100a00 */
[----:B0-----:R-:W-:-:S02]  /*1d750*/  IMAD.MOV.U32 R10, RZ, RZ, R2 ;  /* 0x000000ffff0a7224 */ /* 0x001fc400078e0002 */
[----:B------:R-:W-:Y:S01]  /*1d760*/  IMAD.MOV.U32 R11, RZ, RZ, R0 ;  /* 0x000000ffff0b7224 */ /* 0x000fe200078e0000 */
[----:B--2---:R-:W-:Y:S01]  /*1d770*/  HMMA.16816.F32 R16, R20, R14, R16 ;  /* 0x0000000e1410723c */ /* 0x004fe20000001810 */
[----:B------:R-:W-:Y:S02]  /*1d780*/  IMAD.MOV.U32 R2, RZ, RZ, R14 ;  /* 0x000000ffff027224 */ /* 0x000fe400078e000e */
[----:B------:R-:W-:-:S15]  /*1d790*/  IMAD.MOV.U32 R0, RZ, RZ, R15 ;  /* 0x000000ffff007224 */ /* 0x000fde00078e000f */
[----:B------:R-:W-:Y:S01]  /*1d7a0*/  NOP ;  /* 0x0000000000007918 */ /* 0x000fe20000000000 */
[----:B------:R-:W-:Y:S04]  /*1d7b0*/  STL.64 [R1+0x840], R16 ;  /* 0x0008401001007387 */ /* 0x000fe80000100a00 */
[----:B------:R0:W-:Y:S04]  /*1d7c0*/  STL.64 [R1+0x848], R18 ;  /* 0x0008481201007387 */ /* 0x0001e80000100a00 */
[----:B0-----:R-:W3:Y:S04]  /*1d7d0*/  LDL.LU.64 R18, [R1+0x1cd8] ;  /* 0x001cd80001127983 */ /* 0x001ee80000300a00 */
[----:B------:R-:W2:Y:S04]  /*1d7e0*/  LDL.LU R12, [R1+0x4b0] ;  /* 0x0004b000010c7983 */ /* 0x000ea80000300800 */
[----:B------:R-:W2:Y:S04]  /*1d7f0*/  LDL.LU R13, [R1+0x4b4] ;  /* 0x0004b400010d7983 */ /* 0x000ea80000300800 */
[----:B------:R-:W4:Y:S04]  /*1d800*/  LDL.LU R14, [R1+0x4b8] ;  /* 0x0004b800010e7983 */ /* 0x000f280000300800 */
[----:B------:R-:W4:Y:S04]  /*1d810*/  LDL.LU R15, [R1+0x4bc] ;  /* 0x0004bc00010f7983 */ /* 0x000f280000300800 */
[----:B----4-:R-:W-:Y:S04]  /*1d820*/  STL.64 [R1+0x1c28], R14 ;  /* 0x001c280e01007387 */ /* 0x010fe80000100a00 */
[----:B--2---:R0:W-:Y:S04]  /*1d830*/  STL.64 [R1+0x1c20], R12 ;  /* 0x001c200c01007387 */ /* 0x0041e80000100a00 */
[----:B0-----:R-:W2:Y:S04]  /*1d840*/  LDL.LU R12, [R1+0x680] ;  /* 0x00068000010c7983 */ /* 0x001ea80000300800 */
[----:B------:R-:W2:Y:S04]  /*1d850*/  LDL.LU R13, [R1+0x684] ;  /* 0x00068400010d7983 */ /* 0x000ea80000300800 */
[----:B------:R-:W4:Y:S04]  /*1d860*/  LDL.LU R14, [R1+0x688] ;  /* 0x00068800010e7983 */ /* 0x000f280000300800 */
[----:B------:R-:W4:Y:S01]  /*1d870*/  LDL.LU R15, [R1+0x68c] ;  /* 0x00068c00010f7983 */ /* 0x000f220000300800 */
[----:B---3--:R-:W-:Y:S03]  /*1d880*/  HMMA.16816.F32 R16, R20, R18, R4 ;  /* 0x000000121410723c */ /* 0x008fe60000001804 */
[----:B----4-:R0:W-:Y:S04]  /*1d890*/  STL.64 [R1+0x1c38], R14 ;  /* 0x001c380e01007387 */ /* 0x0101e80000100a00 */
[----:B--2---:R-:W-:Y:S01]  /*1d8a0*/  STL.64 [R1+0x1c30], R12 ;  /* 0x001c300c01007387 */ /* 0x004fe20000100a00 */
[----:B0-----:R-:W-:-:S03]  /*1d8b0*/  IMAD.MOV.U32 R14, RZ, RZ, R24 ;  /* 0x000000ffff0e7224 */ /* 0x001fc600078e0018 */
[----:B------:R-:W2:Y:S04]  /*1d8c0*/  LDL.LU R24, [R1+0x800] ;  /* 0x0008000001187983 */ /* 0x000ea80000300800 */
[----:B------:R-:W2:Y:S04]  /*1d8d0*/  LDL.LU R25, [R1+0x804] ;  /* 0x0008040001197983 */ /* 0x000ea80000300800 */
[----:B------:R-:W2:Y:S04]  /*1d8e0*/  LDL.LU R26, [R1+0x808] ;  /* 0x00080800011a7983 */ /* 0x000ea80000300800 */
[----:B------:R-:W2:Y:S04]  /*1d8f0*/  LDL.LU R27, [R1+0x80c] ;  /* 0x00080c00011b7983 */ /* 0x000ea80000300800 */
[----:B------:R-:W2:Y:S04]  /*1d900*/  LDL.LU.64 R6, [R1+0x1cd0] ;  /* 0x001cd00001067983 */ /* 0x000ea80000300a00 */
[----:B------:R-:W-:Y:S04]  /*1d910*/  STL.64 [R1+0x830], R16 ;  /* 0x0008301001007387 */ /* 0x000fe80000100a00 */
[----:B------:R0:W-:Y:S04]  /*1d920*/  STL.64 [R1+0x838], R18 ;  /* 0x0008381201007387 */ /* 0x0001e80000100a00 */
[----:B0-----:R-:W3:Y:S04]  /*1d930*/  LDL.LU.64 R18, [R1+0x1cc8] ;  /* 0x001cc80001127983 */ /* 0x001ee80000300a00 */
[----:B------:R-:W3:Y:S01]  /*1d940*/  LDL.LU.64 R16, [R1+0x1cc0] ;  /* 0x001cc00001107983 */ /* 0x000ee20000300a00 */
[----:B------:R-:W-:Y:S01]  /*1d950*/  IMAD.MOV.U32 R15, RZ, RZ, R3 ;  /* 0x000000ffff0f7224 */ /* 0x000fe200078e0003 */
[----:B---3--:R-:W-:Y:S02]  /*1d960*/  HMMA.16816.F32 R8, R20, R10, R16 ;  /* 0x0000000a1408723c */ /* 0x008fe40000001810 */
[----:B------:R-:W3:Y:S04]  /*1d970*/  LDL.LU.64 R18, [R1+0x1cb8] ;  /* 0x001cb80001127983 */ /* 0x000ee80000300a00 */
[----:B------:R-:W3:-:S13]  /*1d980*/  LDL.LU.64 R16, [R1+0x1cb0] ;  /* 0x001cb00001107983 */ /* 0x000eda0000300a00 */
[----:B------:R-:W-:Y:S04]  /*1d990*/  STL.64 [R1+0x820], R8 ;  /* 0x0008200801007387 */ /* 0x000fe80000100a00 */
[----:B------:R3:W-:Y:S02]  /*1d9a0*/  STL.64 [R1+0x828], R10 ;  /* 0x0008280a01007387 */ /* 0x0007e40000100a00 */
[----:B---3--:R-:W-:Y:S02]  /*1d9b0*/  HMMA.16816.F32 R8, R20, R14, R16 ;  /* 0x0000000e1408723c */ /* 0x008fe40000001810 */
[----:B------:R-:W3:-:S15]  /*1d9c0*/  LDL.LU R16, [R1+0x6f0] ;  /* 0x0006f00001107983 */ /* 0x000ede0000300800 */
[----:B------:R-:W-:Y:S02]  /*1d9d0*/  NOP ;  /* 0x0000000000007918 */ /* 0x000fe40000000000 */
[----:B------:R-:W-:Y:S04]  /*1d9e0*/  STL.64 [R1+0x810], R8 ;  /* 0x0008100801007387 */ /* 0x000fe80000100a00 */
[----:B------:R0:W-:Y:S04]  /*1d9f0*/  STL.64 [R1+0x818], R10 ;  /* 0x0008180a01007387 */ /* 0x0001e80000100a00 */
[----:B------:R-:W3:Y:S04]  /*1da00*/  LDL.LU R17, [R1+0x6f4] ;  /* 0x0006f40001117983 */ /* 0x000ee80000300800 */
[----:B------:R-:W3:Y:S04]  /*1da10*/  LDL.LU R18, [R1+0x6f8] ;  /* 0x0006f80001127983 */ /* 0x000ee80000300800 */
[----:B------:R-:W3:Y:S04]  /*1da20*/  LDL.LU R19, [R1+0x6fc] ;  /* 0x0006fc0001137983 */ /* 0x000ee80000300800 */
[----:B0-----:R-:W4:Y:S04]  /*1da30*/  LDL.64 R10, [R1+0x68] ;  /* 0x00006800010a7983 */ /* 0x001f280000100a00 */
[----:B------:R0:W-:Y:S04]  /*1da40*/  STL.64 [R1+0x1c48], R14 ;  /* 0x001c480e01007387 */ /* 0x0001e80000100a00 */
[----:B0-----:R-:W2:Y:S04]  /*1da50*/  LDL.64 R14, [R1+0x28] ;  /* 0x00002800010e7983 */ /* 0x001ea80000100a00 */
[----:B--2---:R0:W-:Y:S04]  /*1da60*/  STL.64 [R1+0x1c50], R14 ;  /* 0x001c500e01007387 */ /* 0x0041e80000100a00 */
[----:B------:R-:W2:Y:S04]  /*1da70*/  LDL.LU R12, [R1+0x6b0] ;  /* 0x0006b000010c7983 */ /* 0x000ea80000300800 */
[----:B------:R-:W2:Y:S04]  /*1da80*/  LDL.LU R13, [R1+0x6b4] ;  /* 0x0006b400010d7983 */ /* 0x000ea80000300800 */
[----:B0-----:R-:W2:Y:S04]  /*1da90*/  LDL.LU R14, [R1+0x6b8] ;  /* 0x0006b800010e7983 */ /* 0x001ea80000300800 */
[----:B------:R-:W2:Y:S01]  /*1daa0*/  LDL.LU R15, [R1+0x6bc] ;  /* 0x0006bc00010f7983 */ /* 0x000ea20000300800 */
[----:B------:R-:W-:Y:S03]  /*1dab0*/  HMMA.16816.F32 R24, R20, R6, R24 ;  /* 0x000000061418723c */ /* 0x000fe60000001818 */
[----:B--2---:R0:W-:Y:S04]  /*1dac0*/  STL.64 [R1+0x1c60], R14 ;  /* 0x001c600e01007387 */ /* 0x0041e80000100a00 */
[----:B------:R1:W-:Y:S01]  /*1dad0*/  STL.64 [R1+0x1c58], R12 ;  /* 0x001c580c01007387 */ /* 0x0003e20000100a00 */
[----:B0-----:R-:W-:-:S02]  /*1dae0*/  IMAD.MOV.U32 R14, RZ, RZ, R2 ;  /* 0x000000ffff0e7224 */ /* 0x001fc400078e0002 */
[----:B------:R-:W-:-:S05]  /*1daf0*/  IMAD.MOV.U32 R15, RZ, RZ, R0 ;  /* 0x000000ffff0f7224 */ /* 0x000fca00078e0000 */
[----:B------:R0:W-:Y:S04]  /*1db00*/  STL.64 [R1+0x1c78], R14 ;  /* 0x001c780e01007387 */ /* 0x0001e80000100a00 */
[----:B-1----:R-:W2:Y:S04]  /*1db10*/  LDL.LU R12, [R1+0x6d0] ;  /* 0x0006d000010c7983 */ /* 0x002ea80000300800 */
        /* <DEDUP_REMOVED lines=9> */
[----:B------:R-:W-:Y:S04]  /*1dbb0*/  STL.64 [R1+0x800], R24 ;  /* 0x0008001801007387 */ /* 0x000fe80000100a00 */
[----:B------:R0:W-:Y:S04]  /*1dbc0*/  STL.64 [R1+0x808], R26 ;  /* 0x0008081a01007387 */ /* 0x0001e80000100a00 */
[----:B0-----:R-:W3:Y:S04]  /*1dbd0*/  LDL.LU.64 R26, [R1+0x1ca8] ;  /* 0x001ca800011a7983 */ /* 0x001ee80000300a00 */
[----:B------:R0:W-:Y:S04]  /*1dbe0*/  STL.64 [R1+0x1c40], R6 ;  /* 0x001c400601007387 */ /* 0x0001e80000100a00 */
[----:B------:R-:W2:Y:S04]  /*1dbf0*/  LDL.LU R4, [R1+0x690] ;  /* 0x0006900001047983 */ /* 0x000ea80000300800 */
[----:B------:R-:W2:Y:S04]  /*1dc00*/  LDL.LU R5, [R1+0x694] ;  /* 0x0006940001057983 */ /* 0x000ea80000300800 */
[----:B0-----:R-:W2:Y:S04]  /*1dc10*/  LDL.LU R6, [R1+0x698] ;  /* 0x0006980001067983 */ /* 0x001ea80000300800 */
[----:B------:R-:W2:Y:S01]  /*1dc20*/  LDL.LU R7, [R1+0x69c] ;  /* 0x00069c0001077983 */ /* 0x000ea20000300800 */
[----:B---3--:R-:W-:Y:S03]  /*1dc30*/  HMMA.16816.F32 R20, R20, R26, R16 ;  /* 0x0000001a1414723c */ /* 0x008fe60000001810 */
[----:B--2---:R-:W-:Y:S04]  /*1dc40*/  STL.64 [R1+0x1c70], R6 ;  /* 0x001c700601007387 */ /* 0x004fe80000100a00 */
[----:B------:R0:W-:Y:S04]  /*1dc50*/  STL.64 [R1+0x1c68], R4 ;  /* 0x001c680401007387 */ /* 0x0001e80000100a00 */
[----:B0-----:R-:W2:Y:S04]  /*1dc60*/  LDL.LU R4, [R1+0x6c0] ;  /* 0x0006c00001047983 */ /* 0x001ea80000300800 */
[----:B------:R-:W2:Y:S04]  /*1dc70*/  LDL.LU R5, [R1+0x6c4] ;  /* 0x0006c40001057983 */ /* 0x000ea80000300800 */
[----:B------:R-:W2:Y:S04]  /*1dc80*/  LDL.LU R6, [R1+0x6c8] ;  /* 0x0006c80001067983 */ /* 0x000ea80000300800 */
[----:B------:R-:W2:Y:S04]  /*1dc90*/  LDL.LU R7, [R1+0x6cc] ;  /* 0x0006cc0001077983 */ /* 0x000ea80000300800 */
[----:B------:R-:W3:Y:S04]  /*1dca0*/  LDL.LU.64 R18, [R1+0x1ca0] ;  /* 0x001ca00001127983 */ /* 0x000ee80000300a00 */
[----:B------:R-:W3:Y:S04]  /*1dcb0*/  LDL.LU.64 R16, [R1+0x1c98] ;  /* 0x001c980001107983 */ /* 0x000ee80000300a00 */
[----:B------:R-:W-:Y:S04]  /*1dcc0*/  STL.64 [R1+0x6f0], R20 ;  /* 0x0006f01401007387 */ /* 0x000fe80000100a00 */
[----:B------:R0:W-:Y:S01]  /*1dcd0*/  STL.64 [R1+0x6f8], R22 ;  /* 0x0006f81601007387 */ /* 0x0001e20000100a00 */
[----:B----4-:R-:W-:-:S02]  /*1dce0*/  IMAD.MOV.U32 R2, RZ, RZ, R10 ;  /* 0x000000ffff027224 */ /* 0x010fc400078e000a */
[----:B------:R-:W-:Y:S01]  /*1dcf0*/  IMAD.MOV.U32 R0, RZ, RZ, R11 ;  /* 0x000000ffff007224 */ /* 0x000fe200078e000b */
[----:B0-----:R-:W4:Y:S01]  /*1dd00*/  LDL.64 R22, [R1+0x38] ;  /* 0x0000380001167983 */ /* 0x001f220000100a00 */
[----:B---3--:R-:W-:-:S15]  /*1dd10*/  HMMA.16816.F32 R12, R16, R10, R12 ;  /* 0x0000000a100c723c */ /* 0x008fde000000180c */
[----:B------:R-:W-:-:S04]  /*1dd20*/  NOP ;  /* 0x0000000000007918 */ /* 0x000fc80000000000 */
        /* <DEDUP_REMOVED lines=9> */
[----:B0-----:R-:W2:Y:S04]  /*1ddc0*/  LDL.LU.64 R14, [R1+0x1c78] ;  /* 0x001c7800010e7983 */ /* 0x001ea80000300a00 */
[----:B------:R0:W-:Y:S04]  /*1ddd0*/  STL.64 [R1+0x1c08], R10 ;  /* 0x001c080a01007387 */ /* 0x0001e80000100a00 */
[----:B------:R-:W3:Y:S04]  /*1dde0*/  LDL.LU R8, [R1+0x490] ;  /* 0x0004900001087983 */ /* 0x000ee80000300800 */
[----:B------:R-:W3:Y:S04]  /*1ddf0*/  LDL.LU R9, [R1+0x494] ;  /* 0x0004940001097983 */ /* 0x000ee80000300800 */
[----:B0-----:R-:W3:Y:S04]  /*1de00*/  LDL.LU R10, [R1+0x498] ;  /* 0x00049800010a7983 */ /* 0x001ee80000300800 */
[----:B------:R-:W3:Y:S01]  /*1de10*/  LDL.LU R11, [R1+0x49c] ;  /* 0x00049c00010b7983 */ /* 0x000ee20000300800 */
[----:B--2---:R-:W-:Y:S03]  /*1de20*/  HMMA.16816.F32 R12, R16, R14, R4 ;  /* 0x0000000e100c723c */ /* 0x004fe60000001804 */
[----:B------:R-:W2:Y:S04]  /*1de30*/  LDL.LU.64 R6, [R1+0x1c70] ;  /* 0x001c700001067983 */ /* 0x000ea80000300a00 */
[----:B------:R-:W2:-:S12]  /*1de40*/  LDL.LU.64 R4, [R1+0x1c68] ;  /* 0x001c680001047983 */ /* 0x000e980000300a00 */
[----:B------:R-:W-:Y:S04]  /*1de50*/  STL.64 [R1+0x6c0], R12 ;  /* 0x0006c00c01007387 */ /* 0x000fe80000100a00 */
[----:B------:R0:W-:Y:S04]  /*1de60*/  STL.64 [R1+0x6c8], R14 ;  /* 0x0006c80e01007387 */ /* 0x0001e80000100a00 */
[----:B0-----:R-:W4:Y:S04]  /*1de70*/  LDL.LU.64 R14, [R1+0x1c60] ;  /* 0x001c6000010e7983 */ /* 0x001f280000300a00 */
[----:B------:R-:W4:Y:S02]  /*1de80*/  LDL.LU.64 R12, [R1+0x1c58] ;  /* 0x001c5800010c7983 */ /* 0x000f240000300a00 */
[----:B----4-:R-:W-:-:S15]  /*1de90*/  HMMA.16816.F32 R12, R16, R22, R12 ;  /* 0x00000016100c723c */ /* 0x010fde000000180c */
[----:B------:R-:W-:-:S04]  /*1dea0*/  NOP ;  /* 0x0000000000007918 */ /* 0x000fc80000000000 */
[----:B------:R-:W-:Y:S04]  /*1deb0*/  STL.64 [R1+0x6b0], R12 ;  /* 0x0006b00c01007387 */ /* 0x000fe80000100a00 */
[----:B------:R0:W-:Y:S04]  /*1dec0*/  STL.64 [R1+0x6b8], R14 ;  /* 0x0006b80e01007387 */ /* 0x0001e80000100a00 */
[----:B0-----:R-:W4:Y:S04]  /*1ded0*/  LDL.LU.64 R14, [R1+0x1c50] ;  /* 0x001c5000010e7983 */ /* 0x001f280000300a00 */
[----:B------:R0:W-:Y:S04]  /*1dee0*/  STL.64 [R1+0x1c00], R22 ;  /* 0x001c001601007387 */ /* 0x0001e80000100a00 */
[----:B------:R-:W4:Y:S04]  /*1def0*/  LDL.LU R20, [R1+0x6a0] ;  /* 0x0006a00001147983 */ /* 0x000f280000300800 */
[----:B------:R-:W4:Y:S04]  /*1df00*/  LDL.LU R21, [R1+0x6a4] ;  /* 0x0006a40001157983 */ /* 0x000f280000300800 */
[----:B0-----:R-:W4:Y:S04]  /*1df10*/  LDL.LU R22, [R1+0x6a8] ;  /* 0x0006a80001167983 */ /* 0x001f280000300800 */
[----:B------:R-:W4:Y:S02]  /*1df20*/  LDL.LU R23, [R1+0x6ac] ;  /* 0x0006ac0001177983 */ /* 0x000f240000300800 */
[----:B----4-:R-:W-:Y:S01]  /*1df30*/  HMMA.16816.F32 R20, R16, R14, R20 ;  /* 0x0000000e1014723c */ /* 0x010fe20000001814 */
[----:B------:R-:W-:-:S15]  /*1df40*/  IMAD.MOV.U32 R3, RZ, RZ, R15 ;  /* 0x000000ffff037224 */ /* 0x000fde00078e000f */
[----:B------:R-:W-:-:S03]  /*1df50*/  NOP ;  /* 0x0000000000007918 */ /* 0x000fc60000000000 */
[----:B------:R0:W-:Y:S04]  /*1df60*/  STL.64 [R1+0x6a0], R20 ;  /* 0x0006a01401007387 */ /* 0x0001e80000100a00 */
[----:B------:R-:W-:Y:S01]  /*1df70*/  STL.64 [R1+0x6a8], R22 ;  /* 0x0006a81601007387 */ /* 0x000fe20000100a00 */
[----:B0-----:R-:W-:-:S03]  /*1df80*/  IMAD.MOV.U32 R20, RZ, RZ, R14 ;  /* 0x000000ffff147224 */ /* 0x001fc600078e000e */
[----:B------:R-:W2:Y:S02]  /*1df90*/  LDL.LU.64 R14, [R1+0x1c48] ;  /* 0x001c4800010e7983 */ /* 0x000ea40000300a00 */
[----:B--2---:R-:W-:Y:S02]  /*1dfa0*/  HMMA.16816.F32 R12, R16, R14, R4 ;  /* 0x0000000e100c723c */ /* 0x004fe40000001804 */
[----:B------:R-:W2:-:S15]  /*1dfb0*/  LDL.LU.64 R6, [R1+0x1c40] ;  /* 0x001c400001067983 */ /* 0x000e9e0000300a00 */
[----:B------:R-:W-:Y:S02]  /*1dfc0*/  NOP ;  /* 0x0000000000007918 */ /* 0x000fe40000000000 */
[----:B------:R-:W-:Y:S04]  /*1dfd0*/  STL.64 [R1+0x690], R12 ;  /* 0x0006900c01007387 */ /* 0x000fe80000100a00 */
[----:B------:R0:W-:Y:S04]  /*1dfe0*/  STL.64 [R1+0x698], R14 ;  /* 0x0006980e01007387 */ /* 0x0001e80000100a00 */
[----:B0-----:R-:W2:Y:S04]  /*1dff0*/  LDL.LU.64 R14, [R1+0x1c38] ;  /* 0x001c3800010e7983 */ /* 0x001ea80000300a00 */
[----:B------:R-:W2:Y:S02]  /*1e000*/  LDL.LU.64 R12, [R1+0x1c30] ;  /* 0x001c3000010c7983 */ /* 0x000ea40000300a00 */
[----:B--2---:R-:W-:Y:S02]  /*1e010*/  HMMA.16816.F32 R4, R16, R6, R12 ;  /* 0x000000061004723c */ /* 0x004fe4000000180c */
[----:B------:R-:W2:Y:S04]  /*1e020*/  LDL.LU.64 R14, [R1+0x1c28] ;  /* 0x001c2800010e7983 */ /* 0x000ea80000300a00 */
[----:B------:R-:W2:-:S13]  /*1e030*/  LDL.LU.64 R12, [R1+0x1c20] ;  /* 0x001c2000010c7983 */ /* 0x000e9a0000300a00 */
[----:B------:R0:W-:Y:S04]  /*1e040*/  STL.64 [R1+0x680], R4 ;  /* 0x0006800401007387 */ /* 0x0001e80000100a00 */
[----:B------:R1:W-:Y:S04]  /*1e050*/  STL.64 [R1+0x688], R6 ;  /* 0x0006880601007387 */ /* 0x0003e80000100a00 */
[----:B0-----:R-:W4:Y:S04]  /*1e060*/  LDL.LU R4, [R1+0x290] ;  /* 0x0002900001047983 */ /* 0x001f280000300800 */
[----:B------:R-:W4:Y:S04]  /*1e070*/  LDL.LU R5, [R1+0x294] ;  /* 0x0002940001057983 */ /* 0x000f280000300800 */
[----:B-1----:R-:W3:Y:S04]  /*1e080*/  LDL.LU R6, [R1+0x298] ;  /* 0x0002980001067983 */ /* 0x002ee80000300800 */
[----:B------:R-:W3:Y:S01]  /*1e090*/  LDL.LU R7, [R1+0x29c] ;  /* 0x00029c0001077983 */ /* 0x000ee20000300800 */
[----:B--2---:R-:W-:Y:S03]  /*1e0a0*/  HMMA.16816.F32 R16, R16, R26, R12 ;  /* 0x0000001a1010723c */ /* 0x004fe6000000180c */
[----:B---3--:R0:W-:Y:S04]  /*1e0b0*/  STL.64 [R1+0x1b70], R6 ;  /* 0x001b700601007387 */ /* 0x0081e80000100a00 */
[----:B----4-:R-:W-:Y:S04]  /*1e0c0*/  STL.64 [R1+0x1b68], R4 ;  /* 0x001b680401007387 */ /* 0x010fe80000100a00 */
[----:B0-----:R-:W2:Y:S04]  /*1e0d0*/  LDL.64 R6, [R1+0x48] ;  /* 0x0000480001067983 */ /* 0x001ea80000100a00 */
[----:B------:R-:W3:Y:S04]  /*1e0e0*/  LDL.LU.64 R14, [R1+0x1c18] ;  /* 0x001c1800010e7983 */ /* 0x000ee80000300a00 */
[----:B------:R-:W3:Y:S04]  /*1e0f0*/  LDL.LU.64 R12, [R1+0x1c10] ;  /* 0x001c1000010c7983 */ /* 0x000ee80000300a00 */
[----:B------:R0:W-:Y:S04]  /*1e100*/  STL.64 [R1+0x1bc0], R26 ;  /* 0x001bc01a01007387 */ /* 0x0001e80000100a00 */
[----:B------:R-:W4:Y:S04]  /*1e110*/  LDL.LU R24, [R1+0x480] ;  /* 0x0004800001187983 */ /* 0x000f280000300800 */
[----:B------:R-:W-:Y:S04]  /*1e120*/  STL.64 [R1+0x4b0], R16 ;  /* 0x0004b01001007387 */ /* 0x000fe80000100a00 */
[----:B------:R1:W-:Y:S04]  /*1e130*/  STL.64 [R1+0x4b8], R18 ;  /* 0x0004b81201007387 */ /* 0x0003e80000100a00 */
[----:B------:R-:W4:Y:S04]  /*1e140*/  LDL.LU R25, [R1+0x484] ;  /* 0x0004840001197983 */ /* 0x000f280000300800 */
[----:B0-----:R-:W4:Y:S04]  /*1e150*/  LDL.LU R26, [R1+0x488] ;  /* 0x00048800011a7983 */ /* 0x001f280000300800 */
[----:B------:R-:W4:Y:S01]  /*1e160*/  LDL.LU R27, [R1+0x48c] ;  /* 0x00048c00011b7983 */ /* 0x000f220000300800 */
[----:B-1----:R-:W-:-:S02]  /*1e170*/  IMAD.MOV.U32 R18, RZ, RZ, R20 ;  /* 0x000000ffff127224 */ /* 0x002fc400078e0014 */
[----:B------:R-:W-:Y:S01]  /*1e180*/  IMAD.MOV.U32 R19, RZ, RZ, R3 ;  /* 0x000000ffff137224 */ /* 0x000fe200078e0003 */
[----:B------:R-:W2:Y:S04]  /*1e190*/  LDL.LU R20, [R1+0x470] ;  /* 0x0004700001147983 */ /* 0x000ea80000300800 */
[----:B------:R-:W2:Y:S04]  /*1e1a0*/  LDL.LU R21, [R1+0x474] ;  /* 0x0004740001157983 */ /* 0x000ea80000300800 */
[----:B------:R-:W2:Y:S04]  /*1e1b0*/  LDL.LU R22, [R1+0x478] ;  /* 0x0004780001167983 */ /* 0x000ea80000300800 */
[----:B------:R-:W2:Y:S04]  /*1e1c0*/  LDL.LU R23, [R1+0x47c] ;  /* 0x00047c0001177983 */ /* 0x000ea80000300800 */
[----:B------:R0:W-:Y:S02]  /*1e1d0*/  STL.64 [R1+0x1bf8], R18 ;  /* 0x001bf81201007387 */ /* 0x0001e40000100a00 */
[----:B0-----:R-:W-:-:S02]  /*1e1e0*/  IMAD.MOV.U32 R18, RZ, RZ, R2 ;  /* 0x000000ffff127224 */ /* 0x001fc400078e0002 */
[----:B------:R-:W-:-:S07]  /*1e1f0*/  IMAD.MOV.U32 R19, RZ, RZ, R0 ;  /* 0x000000ffff137224 */ /* 0x000fce00078e0000 */
[----:B---3--:R-:W-:Y:S01]  /*1e200*/  HMMA.16816.F32 R16, R12, R18, R8 ;  /* 0x000000120c10723c */ /* 0x008fe20000001808 */
[----:B------:R-:W4:-:S15]  /*1e210*/  LDL.LU.64 R10, [R1+0x1c08] ;  /* 0x001c0800010a7983 */ /* 0x000f1e0000300a00 */
[----:B------:R-:W-:-:S03]  /*1e220*/  NOP ;  /* 0x0000000000007918 */ /* 0x000fc60000000000 */
[----:B------:R0:W-:Y:S04]  /*1e230*/  STL.64 [R1+0x490], R16 ;  /* 0x0004901001007387 */ /* 0x0001e80000100a00 */
[----:B------:R1:W-:Y:S04]  /*1e240*/  STL.64 [R1+0x498], R18 ;  /* 0x0004981201007387 */ /* 0x0003e80000100a00 */
[----:B0-----:R-:W3:Y:S04]  /*1e250*/  LDL.LU R16, [R1+0x460] ;  /* 0x0004600001107983 */ /* 0x001ee80000300800 */
[----:B------:R-:W3:Y:S04]  /*1e260*/  LDL.LU R17, [R1+0x464] ;  /* 0x0004640001117983 */ /* 0x000ee80000300800 */
[----:B-1----:R-:W3:Y:S04]  /*1e270*/  LDL.LU R18, [R1+0x468] ;  /* 0x0004680001127983 */ /* 0x002ee80000300800 */
[----:B------:R-:W3:Y:S01]  /*1e280*/  LDL.LU R19, [R1+0x46c] ;  /* 0x00046c0001137983 */ /* 0x000ee20000300800 */
[----:B----4-:R-:W-:Y:S03]  /*1e290*/  HMMA.16816.F32 R8, R12, R10, R24 ;  /* 0x0000000a0c08723c */ /* 0x010fe60000001818 */
[----:B------:R-:W4:Y:S04]  /*1e2a0*/  LDL.64 R26, [R1+0x8] ;  /* 0x00000800011a7983 */ /* 0x000f280000100a00 */
[----:B----4-:R-:W-:-:S12]  /*1e2b0*/  STL.64 [R1+0x1bd8], R26 ;  /* 0x001bd81a01007387 */ /* 0x010fd80000100a00 */
[----:B------:R0:W-:Y:S04]  /*1e2c0*/  STL.64 [R1+0x480], R8 ;  /* 0x0004800801007387 */ /* 0x0001e80000100a00 */
[----:B------:R1:W-:Y:S04]  /*1e2d0*/  STL.64 [R1+0x488], R10 ;  /* 0x0004880a01007387 */ /* 0x0003e80000100a00 */
[----:B0-----:R-:W4:Y:S04]  /*1e2e0*/  LDL.LU R8, [R1+0x2e0] ;  /* 0x0002e00001087983 */ /* 0x001f280000300800 */
[----:B------:R-:W4:Y:S04]  /*1e2f0*/  LDL.LU R9, [R1+0x2e4] ;  /* 0x0002e40001097983 */ /* 0x000f280000300800 */
[----:B-1----:R-:W3:Y:S04]  /*1e300*/  LDL.LU R10, [R1+0x2e8] ;  /* 0x0002e800010a7983 */ /* 0x002ee80000300800 */
[----:B------:R-:W3:Y:S04]  /*1e310*/  LDL.LU R11, [R1+0x2ec] ;  /* 0x0002ec00010b7983 */ /* 0x000ee80000300800 */
[----:B------:R-:W3:Y:S01]  /*1e320*/  LDL.64 R26, [R1+0x18] ;  /* 0x00001800011a7983 */ /* 0x000ee20000100a00 */
[C---:B--2---:R-:W-:Y:S03]  /*1e330*/  HMMA.16816.F32 R20, R12.reuse, R6, R20 ;  /* 0x000000060c14723c */ /* 0x044fe60000001814 */
[----:B---3--:R0:W-:Y:S04]  /*1e340*/  STL.64 [R1+0x1bf0], R26 ;  /* 0x001bf01a01007387 */ /* 0x0081e80000100a00 */
[----:B------:R-:W2:Y:S04]  /*1e350*/  LDL.LU R24, [R1+0x450] ;  /* 0x0004500001187983 */ /* 0x000ea80000300800 */
[----:B------:R-:W2:Y:S04]  /*1e360*/  LDL.LU R25, [R1+0x454] ;  /* 0x0004540001197983 */ /* 0x000ea80000300800 */
[----:B0-----:R-:W2:Y:S04]  /*1e370*/  LDL.LU R26, [R1+0x458] ;  /* 0x00045800011a7983 */ /* 0x001ea80000300800 */
[----:B------:R-:W2:Y:S04]  /*1e380*/  LDL.LU R27, [R1+0x45c] ;  /* 0x00045c00011b7983 */ /* 0x000ea80000300800 */
[----:B------:R-:W-:Y:S04]  /*1e390*/  STL.64 [R1+0x1bd0], R10 ;  /* 0x001bd00a01007387 */ /* 0x000fe80000100a00 */
[----:B----4-:R0:W-:Y:S04]  /*1e3a0*/  STL.64 [R1+0x1bc8], R8 ;  /* 0x001bc80801007387 */ /* 0x0101e80000100a00 */
[----:B0-----:R-:W3:Y:S04]  /*1e3b0*/  LDL.LU R8, [R1+0x430] ;  /* 0x0004300001087983 */ /* 0x001ee80000300800 */
[----:B------:R-:W3:Y:S04]  /*1e3c0*/  LDL.LU R9, [R1+0x434] ;  /* 0x0004340001097983 */ /* 0x000ee80000300800 */
[----:B------:R-:W4:Y:S04]  /*1e3d0*/  LDL.LU R10, [R1+0x438] ;  /* 0x00043800010a7983 */ /* 0x000f280000300800 */
[----:B------:R-:W4:Y:S04]  /*1e3e0*/  LDL.LU R11, [R1+0x43c] ;  /* 0x00043c00010b7983 */ /* 0x000f280000300800 */
[----:B----4-:R-:W-:Y:S04]  /*1e3f0*/  STL.64 [R1+0x1be8], R10 ;  /* 0x001be80a01007387 */ /* 0x010fe80000100a00 */
[----:B---3--:R0:W-:Y:S04]  /*1e400*/  STL.64 [R1+0x1be0], R8 ;  /* 0x001be00801007387 */ /* 0x0081e80000100a00 */
[----:B0-----:R-:W3:Y:S04]  /*1e410*/  LDL.LU R8, [R1+0x440] ;  /* 0x0004400001087983 */ /* 0x001ee80000300800 */
[----:B------:R-:W3:Y:S04]  /*1e420*/  LDL.LU R9, [R1+0x444] ;  /* 0x0004440001097983 */ /* 0x000ee80000300800 */
[----:B------:R-:W3:Y:S04]  /*1e430*/  LDL.LU R10, [R1+0x448] ;  /* 0x00044800010a7983 */ /* 0x000ee80000300800 */
[----:B------:R-:W3:Y:S04]  /*1e440*/  LDL.LU R11, [R1+0x44c] ;  /* 0x00044c00010b7983 */ /* 0x000ee80000300800 */
[----:B------:R-:W-:Y:S04]  /*1e450*/  STL.64 [R1+0x470], R20 ;  /* 0x0004701401007387 */ /* 0x000fe80000100a00 */
[----:B------:R0:W-:Y:S04]  /*1e460*/  STL.64 [R1+0x478], R22 ;  /* 0x0004781601007387 */ /* 0x0001e80000100a00 */
[----:B0-----:R-:W4:Y:S04]  /*1e470*/  LDL.LU.64 R22, [R1+0x1c00] ;  /* 0x001c000001167983 */ /* 0x001f280000300a00 */
[----:B------:R0:W-:Y:S04]  /*1e480*/  STL.64 [R1+0x1b80], R6 ;  /* 0x001b800601007387 */ /* 0x0001e80000100a00 */
[----:B0-----:R-:W2:Y:S01]  /*1e490*/  LDL.64 R6, [R1+0x58] ;  /* 0x0000580001067983 */ /* 0x001ea20000100a00 */
[----:B----4-:R-:W-:Y:S03]  /*1e4a0*/  HMMA.16816.F32 R16, R12, R22, R16 ;  /* 0x000000160c10723c */ /* 0x010fe60000001810 */
[----:B--2---:R0:W-:Y:S04]  /*1e4b0*/  STL.64 [R1+0x1b98], R6 ;  /* 0x001b980601007387 */ /* 0x0041e80000100a00 */
[----:B0-----:R-:W2:-:S12]  /*1e4c0*/  LDL.64 R6, [R1+0x68] ;  /* 0x0000680001067983 */ /* 0x001e980000100a00 */
[----:B------:R-:W-:Y:S04]  /*1e4d0*/  STL.64 [R1+0x460], R16 ;  /* 0x0004601001007387 */ /* 0x000fe80000100a00 */
[----:B------:R0:W-:Y:S04]  /*1e4e0*/  STL.64 [R1+0x468], R18 ;  /* 0x0004681201007387 */ /* 0x0001e80000100a00 */
[----:B0-----:R-:W4:Y:S04]  /*1e4f0*/  LDL.LU.64 R18, [R1+0x1bf8] ;  /* 0x001bf80001127983 */ /* 0x001f280000300a00 */
        /* <DEDUP_REMOVED lines=10> */
[----:B------:R-:W2:Y:S01]  /*1e5a0*/  LDL.LU R23, [R1+0x2cc] ;  /* 0x0002cc0001177983 */ /* 0x000ea20000300800 */
[C---:B----4-:R-:W-:Y:S03]  /*1e5b0*/  HMMA.16816.F32 R24, R12.reuse, R18, R24 ;  /* 0x000000120c18723c */ /* 0x050fe60000001818 */
        /* <DEDUP_REMOVED lines=27> */
[----:B---3--:R-:W-:Y:S02]  /*1e770*/  HMMA.16816.F32 R12, R12, R26, R8 ;  /* 0x0000001a0c0c723c */ /* 0x008fe40000001808 */
[----:B------:R-:W2:Y:S04]  /*1e780*/  LDL.LU.64 R10, [R1+0x1bb8] ;  /* 0x001bb800010a7983 */ /* 0x000ea80000300a00 */
[----:B------:R-:W2:Y:S04]  /*1e790*/  LDL.LU.64 R8, [R1+0x1bb0] ;  /* 0x001bb00001087983 */ /* 0x000ea80000300a00 */
[----:B------:R0:W-:Y:S04]  /*1e7a0*/  STL.64 [R1+0x1b50], R26 ;  /* 0x001b501a01007387 */ /* 0x0001e80000100a00 */
[----:B------:R-:W3:Y:S05]  /*1e7b0*/  LDL.LU R24, [R1+0x2a0] ;  /* 0x0002a00001187983 */ /* 0x000eea0000300800 */
[----:B------:R1:W-:Y:S04]  /*1e7c0*/  STL.64 [R1+0x2e0], R12 ;  /* 0x0002e00c01007387 */ /* 0x0003e80000100a00 */
[----:B------:R4:W-:Y:S04]  /*1e7d0*/  STL.64 [R1+0x2e8], R14 ;  /* 0x0002e80e01007387 */ /* 0x0009e80000100a00 */
[----:B------:R-:W3:Y:S04]  /*1e7e0*/  LDL.LU R25, [R1+0x2a4] ;  /* 0x0002a40001197983 */ /* 0x000ee80000300800 */
[----:B0-----:R-:W3:Y:S04]  /*1e7f0*/  LDL.LU R26, [R1+0x2a8] ;  /* 0x0002a800011a7983 */ /* 0x001ee80000300800 */
[----:B------:R-:W3:Y:S01]  /*1e800*/  LDL.LU R27, [R1+0x2ac] ;  /* 0x0002ac00011b7983 */ /* 0x000ee20000300800 */
[----:B-1----:R-:W-:-:S02]  /*1e810*/  IMAD.MOV.U32 R12, RZ, RZ, R6 ;  /* 0x000000ffff0c7224 */ /* 0x002fc400078e0006 */
[----:B----4-:R-:W-:Y:S02]  /*1e820*/  IMAD.MOV.U32 R15, RZ, RZ, R3 ;  /* 0x000000ffff0f7224 */ /* 0x010fe400078e0003 */
        /* <DEDUP_REMOVED lines=16> */
[----:B------:R-:W2:Y:S01]  /*1e930*/  LDL.LU.64 R6, [R1+0x1b80] ;  /* 0x001b800001067983 */ /* 0x000ea20000300a00 */
[----:B------:R-:W-:Y:S01]  /*1e940*/  IMAD.MOV.U32 R14, RZ, RZ, R4 ;  /* 0x000000ffff0e7224 */ /* 0x000fe200078e0004 */
[----:B--2---:R-:W-:Y:S01]  /*1e950*/  HMMA.16816.F32 R20, R8, R6, R20 ;  /* 0x000000060814723c */ /* 0x004fe20000001814 */
[----:B------:R-:W-:-:S15]  /*1e960*/  IMAD.MOV.U32 R17, RZ, RZ, R7 ;  /* 0x000000ffff117224 */ /* 0x000fde00078e0007 */
[----:B------:R-:W-:-:S03]  /*1e970*/  NOP ;  /* 0x0000000000007918 */ /* 0x000fc60000000000 */
[----:B------:R-:W-:Y:S04]  /*1e980*/  STL.64 [R1+0x2b0], R20 ;  /* 0x0002b01401007387 */ /* 0x000fe80000100a00 */
[----:B------:R0:W-:Y:S04]  /*1e990*/  STL.64 [R1+0x2b8], R22 ;  /* 0x0002b81601007387 */ /* 0x0001e80000100a00 */
[----:B0-----:R-:W3:Y:S01]  /*1e9a0*/  LDL.LU.64 R22, [R1+0x1b78] ;  /* 0x001b780001167983 */ /* 0x001ee20000300a00 */
[----:B------:R-:W-:-:S03]  /*1e9b0*/  IMAD.MOV.U32 R20, RZ, RZ, R6 ;  /* 0x000000ffff147224 */ /* 0x000fc600078e0006 */
[----:B------:R-:W2:Y:S04]  /*1e9c0*/  LDL.LU.64 R6, [R1+0x1b70] ;  /* 0x001b700001067983 */ /* 0x000ea80000300a00 */
[----:B------:R-:W2:Y:S01]  /*1e9d0*/  LDL.LU.64 R4, [R1+0x1b68] ;  /* 0x001b680001047983 */ /* 0x000ea20000300a00 */
[C---:B---3--:R-:W-:Y:S03]  /*1e9e0*/  HMMA.16816.F32 R24, R8.reuse, R22, R24 ;  /* 0x000000160818723c */ /* 0x048fe60000001818 */
[----:B------:R0:W-:Y:S05]  /*1e9f0*/  STL.64 [R1+0x1af8], R22 ;  /* 0x001af81601007387 */ /* 0x0001ea0000100a00 */
[----:B--2---:R-:W-:Y:S01]  /*1ea00*/  HMMA.16816.F32 R4, R8, R18, R4 ;  /* 0x000000120804723c */ /* 0x004fe20000001804 */
[----:B0-----:R-:W-:-:S02]  /*1ea10*/  IMAD.MOV.U32 R22, RZ, RZ, R20 ;  /* 0x000000ffff167224 */ /* 0x001fc400078e0014 */
[----:B------:R-:W-:-:S08]  /*1ea20*/  IMAD.MOV.U32 R23, RZ, RZ, R17 ;  /* 0x000000ffff177224 */ /* 0x000fd000078e0011 */
[----:B------:R-:W-:Y:S04]  /*1ea30*/  STL.64 [R1+0x2a0], R24 ;  /* 0x0002a01801007387 */ /* 0x000fe80000100a00 */
[----:B------:R-:W-:Y:S04]  /*1ea40*/  STL.64 [R1+0x2a8], R26 ;  /* 0x0002a81a01007387 */ /* 0x000fe80000100a00 */
[----:B------:R0:W-:Y:S02]  /*1ea50*/  STL.64 [R1+0x1b10], R22 ;  /* 0x001b101601007387 */ /* 0x0001e40000100a00 */
[----:B0-----:R-:W-:-:S02]  /*1ea60*/  IMAD.MOV.U32 R22, RZ, RZ, R16 ;  /* 0x000000ffff167224 */ /* 0x001fc400078e0010 */
[----:B------:R-:W-:Y:S02]  /*1ea70*/  IMAD.MOV.U32 R23, RZ, RZ, R13 ;  /* 0x000000ffff177224 */ /* 0x000fe400078e000d */
[----:B------:R-:W-:-:S03]  /*1ea80*/  IMAD.MOV.U32 R26, RZ, RZ, R2 ;  /* 0x000000ffff1a7224 */ /* 0x000fc600078e0002 */
[----:B------:R0:W-:Y:S01]  /*1ea90*/  STL.64 [R1+0x1b28], R22 ;  /* 0x001b281601007387 */ /* 0x0001e20000100a00 */
[----:B------:R-:W-:Y:S02]  /*1eaa0*/  IMAD.MOV.U32 R27, RZ, RZ, R0 ;  /* 0x000000ffff1b7224 */ /* 0x000fe400078e0000 */
[----:B0-----:R-:W-:Y:S02]  /*1eab0*/  IMAD.MOV.U32 R22, RZ, RZ, R12 ;  /* 0x000000ffff167224 */ /* 0x001fe400078e000c */
[----:B------:R-:W-:-:S05]  /*1eac0*/  IMAD.MOV.U32 R23, RZ, RZ, R3 ;  /* 0x000000ffff177224 */ /* 0x000fca00078e0003 */
[----:B------:R-:W-:Y:S04]  /*1ead0*/  STL.64 [R1+0x1b58], R22 ;  /* 0x001b581601007387 */ /* 0x000fe80000100a00 */
[----:B------:R-:W-:Y:S04]  /*1eae0*/  STL.64 [R1+0x290], R4 ;  /* 0x0002900401007387 */ /* 0x000fe80000100a00 */
[----:B------:R-:W-:Y:S04]  /*1eaf0*/  STL.64 [R1+0x298], R6 ;  /* 0x0002980601007387 */ /* 0x000fe80000100a00 */
[----:B------:R0:W-:Y:S04]  /*1eb00*/  STL.64 [R1+0x1b60], R26 ;  /* 0x001b601a01007387 */ /* 0x0001e80000100a00 */
[----:B------:R-:W2:Y:S04]  /*1eb10*/  LDL.LU R24, [R1+0x280] ;  /* 0x0002800001187983 */ /* 0x000ea80000300800 */
[----:B------:R-:W2:Y:S04]  /*1eb20*/  LDL.LU R25, [R1+0x284] ;  /* 0x0002840001197983 */ /* 0x000ea80000300800 */
[----:B0-----:R-:W2:Y:S04]  /*1eb30*/  LDL.LU R26, [R1+0x288] ;  /* 0x00028800011a7983 */ /* 0x001ea80000300800 */
[----:B------:R-:W2:Y:S04]  /*1eb40*/  LDL.LU R27, [R1+0x28c] ;  /* 0x00028c00011b7983 */ /* 0x000ea80000300800 */
[----:B------:R-:W3:Y:S04]  /*1eb50*/  LDL.LU R20, [R1+0x270] ;  /* 0x0002700001147983 */ /* 0x000ee80000300800 */
[----:B------:R-:W3:Y:S04]  /*1eb60*/  LDL.LU R21, [R1+0x274] ;  /* 0x0002740001157983 */ /* 0x000ee80000300800 */
[----:B------:R-:W3:Y:S04]  /*1eb70*/  LDL.LU R22, [R1+0x278] ;  /* 0x0002780001167983 */ /* 0x000ee80000300800 */
[----:B------:R-:W3:Y:S04]  /*1eb80*/  LDL.LU R23, [R1+0x27c] ;  /* 0x00027c0001177983 */ /* 0x000ee80000300800 */
[----:B------:R-:W4:Y:S04]  /*1eb90*/  LDL.LU R4, [R1+0x140] ;  /* 0x0001400001047983 */ /* 0x000f280000300800 */
[----:B------:R-:W4:Y:S04]  /*1eba0*/  LDL.LU R5, [R1+0x144] ;  /* 0x0001440001057983 */ /* 0x000f280000300800 */
[----:B------:R-:W4:Y:S04]  /*1ebb0*/  LDL.LU R6, [R1+0x148] ;  /* 0x0001480001067983 */ /* 0x000f280000300800 */
[----:B------:R-:W4:Y:S04]  /*1ebc0*/  LDL.LU R7, [R1+0x14c] ;  /* 0x00014c0001077983 */ /* 0x000f280000300800 */
        /* <DEDUP_REMOVED lines=11> */
[C---:B------:R-:W-:Y:S03]  /*1ec80*/  HMMA.16816.F32 R24, R8.reuse, R14, R24 ;  /* 0x0000000e0818723c */ /* 0x040fe60000001818 */
[----:B--2---:R-:W-:Y:S04]  /*1ec90*/  STL.64 [R1+0x1b20], R18 ;  /* 0x001b201201007387 */ /* 0x004fe80000100a00 */
[----:B------:R0:W-:Y:S04]  /*1eca0*/  STL.64 [R1+0x1b18], R16 ;  /* 0x001b181001007387 */ /* 0x0001e80000100a00 */
[----:B0-----:R-:W2:Y:S04]  /*1ecb0*/  LDL.LU R16, [R1+0x120] ;  /* 0x0001200001107983 */ /* 0x001ea80000300800 */
[----:B------:R-:W2:Y:S04]  /*1ecc0*/  LDL.LU R17, [R1+0x124] ;  /* 0x0001240001117983 */ /* 0x000ea80000300800 */
[----:B------:R-:W2:Y:S04]  /*1ecd0*/  LDL.LU R18, [R1+0x128] ;  /* 0x0001280001127983 */ /* 0x000ea80000300800 */
        /* <DEDUP_REMOVED lines=16> */
[----:B------:R-:W2:-:S15]  /*1ede0*/  LDL.LU.64 R22, [R1+0x1b58] ;  /* 0x001b580001167983 */ /* 0x000e9e0000300a00 */
[----:B------:R-:W-:Y:S01]  /*1edf0*/  NOP ;  /* 0x0000000000007918 */ /* 0x000fe20000000000 */
[----:B------:R-:W-:Y:S04]  /*1ee00*/  STL.64 [R1+0x270], R24 ;  /* 0x0002701801007387 */ /* 0x000fe80000100a00 */
[----:B------:R0:W-:Y:S04]  /*1ee10*/  STL.64 [R1+0x278], R26 ;  /* 0x0002781a01007387 */ /* 0x0001e80000100a00 */
[----:B0-----:R-:W4:Y:S02]  /*1ee20*/  LDL.LU.64 R26, [R1+0x1b50] ;  /* 0x001b5000011a7983 */ /* 0x001f240000300a00 */
[----:B----4-:R-:W-:Y:S02]  /*1ee30*/  HMMA.16816.F32 R8, R8, R26, R4 ;  /* 0x0000001a0808723c */ /* 0x010fe40000001804 */
[----:B------:R-:W2:Y:S04]  /*1ee40*/  LDL.LU.64 R6, [R1+0x1b48] ;  /* 0x001b480001067983 */ /* 0x000ea80000300a00 */
[----:B------:R-:W2:-:S13]  /*1ee50*/  LDL.LU.64 R4, [R1+0x1b40] ;  /* 0x001b400001047983 */ /* 0x000e9a0000300a00 */
[----:B------:R0:W-:Y:S04]  /*1ee60*/  STL.64 [R1+0x140], R8 ;  /* 0x0001400801007387 */ /* 0x0001e80000100a00 */
[----:B------:R1:W-:Y:S04]  /*1ee70*/  STL.64 [R1+0x148], R10 ;  /* 0x0001480a01007387 */ /* 0x0003e80000100a00 */
[----:B0-----:R-:W3:Y:S04]  /*1ee80*/  LDL.LU R8, [R1+0x5d0] ;  /* 0x0005d00001087983 */ /* 0x001ee80000300800 */
[----:B------:R-:W3:Y:S04]  /*1ee90*/  LDL.LU R9, [R1+0x5d4] ;  /* 0x0005d40001097983 */ /* 0x000ee80000300800 */
[----:B-1----:R-:W3:Y:S04]  /*1eea0*/  LDL.LU R10, [R1+0x5d8] ;  /* 0x0005d800010a7983 */ /* 0x002ee80000300800 */
[----:B------:R-:W3:Y:S01]  /*1eeb0*/  LDL.LU R11, [R1+0x5dc] ;  /* 0x0005dc00010b7983 */ /* 0x000ee20000300800 */
        /* <DEDUP_REMOVED lines=18> */
[----:B--2---:R-:W-:-:S15]  /*1efe0*/  HMMA.16816.F32 R16, R4, R22, R16 ;  /* 0x000000160410723c */ /* 0x004fde0000001810 */
[----:B------:R-:W-:-:S04]  /*1eff0*/  NOP ;  /* 0x0000000000007918 */ /* 0x000fc80000000000 */
[----:B------:R-:W-:Y:S04]  /*1f000*/  STL.64 [R1+0x100], R16 ;  /* 0x0001001001007387 */ /* 0x000fe80000100a00 */
[----:B------:R0:W-:Y:S04]  /*1f010*/  STL.64 [R1+0x108], R18 ;  /* 0x0001081201007387 */ /* 0x0001e80000100a00 */
[----:B0-----:R-:W2:Y:S01]  /*1f020*/  LDL.LU.64 R18, [R1+0x1af0] ;  /* 0x001af00001127983 */ /* 0x001ea20000300a00 */
[----:B------:R-:W-:Y:S02]  /*1f030*/  IMAD.MOV.U32 R3, RZ, RZ, R22 ;  /* 0x000000ffff037224 */ /* 0x000fe400078e0016 */
[----:B------:R-:W-:-:S02]  /*1f040*/  IMAD.MOV.U32 R2, RZ, RZ, R23 ;  /* 0x000000ffff027224 */ /* 0x000fc400078e0017 */
[----:B------:R-:W0:Y:S04]  /*1f050*/  LDSM.16.MT88.4 R20, [R28+UR5+0x4300] ;  /* 0x004300051c14783b */ /* 0x000e280008004200 */
[----:B0-----:R-:W-:Y:S04]  /*1f060*/  STL.64 [R1+0x1ae0], R22 ;  /* 0x001ae01601007387 */ /* 0x001fe80000100a00 */
[----:B------:R0:W-:Y:S04]  /*1f070*/  STL.64 [R1+0x1ad8], R20 ;  /* 0x001ad81401007387 */ /* 0x0001e80000100a00 */
[----:B0-----:R-:W4:Y:S04]  /*1f080*/  LDL.LU R20, [R1+0x410] ;  /* 0x0004100001147983 */ /* 0x001f280000300800 */
[----:B------:R-:W4:Y:S04]  /*1f090*/  LDL.LU R21, [R1+0x414] ;  /* 0x0004140001157983 */ /* 0x000f280000300800 */
[----:B------:R-:W4:Y:S04]  /*1f0a0*/  LDL.LU R22, [R1+0x418] ;  /* 0x0004180001167983 */ /* 0x000f280000300800 */
[----:B------:R-:W4:Y:S01]  /*1f0b0*/  LDL.LU R23, [R1+0x41c] ;  /* 0x00041c0001177983 */ /* 0x000f220000300800 */
[----:B--2---:R-:W-:Y:S03]  /*1f0c0*/  HMMA.16816.F32 R16, R4, R18, R12 ;  /* 0x000000120410723c */ /* 0x004fe6000000180c */
[----:B------:R-:W4:Y:S01]  /*1f0d0*/  LDL.LU.64 R14, [R1+0x1ae8] ;  /* 0x001ae800010e7983 */ /* 0x000f220000300a00 */
[----:B------:R-:W-:-:S15]  /*1f0e0*/  LOP3.LUT R0, R28, 0x40, RZ, 0x3c, !PT ;  /* 0x000000401c007812 */ /* 0x000fde00078e3cff */
[----:B------:R-:W-:Y:S04]  /*1f0f0*/  STL.64 [R1+0x260], R16 ;  /* 0x0002601001007387 */ /* 0x000fe80000100a00 */
[----:B------:R-:W-:Y:S04]  /*1f100*/  STL.64 [R1+0x268], R18 ;  /* 0x0002681201007387 */ /* 0x000fe80000100a00 */
[----:B------:R-:W0:Y:S04]  /*1f110*/  LDSM.16.MT88.4 R16, [R28+UR5+0x4380] ;  /* 0x004380051c10783b */ /* 0x000e280008004200 */
[----:B0-----:R0:W-:Y:S04]  /*1f120*/  STL.64 [R1+0x1a50], R18 ;  /* 0x001a501201007387 */ /* 0x0011e80000100a00 */
[----:B------:R-:W-:Y:S04]  /*1f130*/  STL.64 [R1+0x1a48], R16 ;  /* 0x001a481001007387 */ /* 0x000fe80000100a00 */
[----:B0-----:R-:W3:Y:S04]  /*1f140*/  LDL.64 R18, [R1+0x8] ;  /* 0x0000080001127983 */ /* 0x001ee80000100a00 */
[----:B------:R-:W-:Y:S01]  /*1f150*/  STL [R1+0x14f8], R28 ;  /* 0x0014f81c01007387 */ /* 0x000fe20000100800 */
[----:B----4-:R-:W-:Y:S03]  /*1f160*/  HMMA.16816.F32 R20, R4, R14, R20 ;  /* 0x0000000e0414723c */ /* 0x010fe60000001814 */
[----:B------:R-:W0:Y:S04]  /*1f170*/  LDSM.16.MT88.4 R12, [R0+UR5+0x4000] ;  /* 0x00400005000c783b */ /* 0x000e280008004200 */
[----:B0-----:R0:W-:-:S12]  /*1f180*/  STL.64 [R1+0x19f0], R14 ;  /* 0x0019f00e01007387 */ /* 0x0011d80000100a00 */
[----:B------:R-:W-:Y:S04]  /*1f190*/  STL.64 [R1+0x410], R20 ;  /* 0x0004101401007387 */ /* 0x000fe80000100a00 */
[----:B------:R-:W-:Y:S04]  /*1f1a0*/  STL.64 [R1+0x418], R22 ;  /* 0x0004181601007387 */ /* 0x000fe80000100a00 */
[----:B------:R-:W-:Y:S04]  /*1f1b0*/  STL.64 [R1+0x19e8], R12 ;  /* 0x0019e80c01007387 */ /* 0x000fe80000100a00 */
[----:B0-----:R-:W2:Y:S01]  /*1f1c0*/  LDL.64 R14, [R1+0x18] ;  /* 0x00001800010e7983 */ /* 0x001ea20000100a00 */
[----:B---3--:R-:W-:Y:S03]  /*1f1d0*/  HMMA.16816.F32 R8, R4, R18, R8 ;  /* 0x000000120408723c */ /* 0x008fe60000001808 */
[----:B--2---:R-:W-:Y:S04]  /*1f1e0*/  STL.64 [R1+0x1a80], R14 ;  /* 0x001a800e01007387 */ /* 0x004fe80000100a00 */
[----:B------:R0:W-:Y:S04]  /*1f1f0*/  STL.64 [R1+0x1a68], R18 ;  /* 0x001a681201007387 */ /* 0x0001e80000100a00 */
[----:B------:R-:W2:Y:S08]  /*1f200*/  LDL.LU R16, [R1+0x730] ;  /* 0x0007300001107983 */ /* 0x000eb00000300800 */
[----:B------:R-:W-:Y:S04]  /*1f210*/  STL.64 [R1+0x5d0], R8 ;  /* 0x0005d00801007387 */ /* 0x000fe80000100a00 */
[----:B------:R-:W-:Y:S04]  /*1f220*/  STL.64 [R1+0x5d8], R10 ;  /* 0x0005d80a01007387 */ /* 0x000fe80000100a00 */
[----:B------:R-:W2:Y:S04]  /*1f230*/  LDL.LU R17, [R1+0x734] ;  /* 0x0007340001117983 */ /* 0x000ea80000300800 */
[----:B------:R-:W1:Y:S04]  /*1f240*/  LDSM.16.MT88.4 R8, [R0+UR5+0x4080] ;  /* 0x004080050008783b */ /* 0x000e680008004200 */
[----:B0-----:R-:W3:Y:S04]  /*1f250*/  LDL.LU R18, [R1+0x738] ;  /* 0x0007380001127983 */ /* 0x001ee80000300800 */
[----:B------:R-:W3:Y:S04]  /*1f260*/  LDL.LU R19, [R1+0x73c] ;  /* 0x00073c0001137983 */ /* 0x000ee80000300800 */
[----:B------:R-:W4:Y:S04]  /*1f270*/  LDL.LU R12, [R1+0x740] ;  /* 0x00074000010c7983 */ /* 0x000f280000300800 */
[----:B------:R-:W4:Y:S04]  /*1f280*/  LDL.LU R13, [R1+0x744] ;  /* 0x00074400010d7983 */ /* 0x000f280000300800 */
[----:B------:R-:W2:Y:S04]  /*1f290*/  LDL.LU R14, [R1+0x748] ;  /* 0x00074800010e7983 */ /* 0x000ea80000300800 */
[----:B------:R-:W2:Y:S04]  /*1f2a0*/  LDL.LU R15, [R1+0x74c] ;  /* 0x00074c00010f7983 */ /* 0x000ea80000300800 */
[----:B--2---:R0:W-:Y:S04]  /*1f2b0*/  STL.64 [R1+0x1a90], R14 ;  /* 0x001a900e01007387 */ /* 0x0041e80000100a00 */
[----:B----4-:R2:W-:Y:S04]  /*1f2c0*/  STL.64 [R1+0x1a88], R12 ;  /* 0x001a880c01007387 */ /* 0x0105e80000100a00 */
[----:B------:R-:W4:Y:S04]  /*1f2d0*/  LDL.LU R20, [R1+0x5c0] ;  /* 0x0005c00001147983 */ /* 0x000f280000300800 */
[----:B------:R-:W4:Y:S04]  /*1f2e0*/  LDL.LU R21, [R1+0x5c4] ;  /* 0x0005c40001157983 */ /* 0x000f280000300800 */
[----:B------:R-:W4:Y:S04]  /*1f2f0*/  LDL.LU R22, [R1+0x5c8] ;  /* 0x0005c80001167983 */ /* 0x000f280000300800 */
[----:B------:R-:W4:Y:S01]  /*1f300*/  LDL.LU R23, [R1+0x5cc] ;  /* 0x0005cc0001177983 */ /* 0x000f220000300800 */
[----:B0-----:R-:W-:-:S02]  /*1f310*/  IMAD.MOV.U32 R14, RZ, RZ, R3 ;  /* 0x000000ffff0e7224 */ /* 0x001fc400078e0003 */
[----:B------:R-:W-:-:S05]  /*1f320*/  IMAD.MOV.U32 R15, RZ, RZ, R2 ;  /* 0x000000ffff0f7224 */ /* 0x000fca00078e0002 */
[----:B------:R0:W-:Y:S04]  /*1f330*/  STL.64 [R1+0x1aa0], R14 ;  /* 0x001aa00e01007387 */ /* 0x0001e80000100a00 */
[----:B--2---:R-:W2:Y:S04]  /*1f340*/  LDL.LU R12, [R1+0x760] ;  /* 0x00076000010c7983 */ /* 0x004ea80000300800 */
[----:B------:R-:W2:Y:S04]  /*1f350*/  LDL.LU R13, [R1+0x764] ;  /* 0x00076400010d7983 */ /* 0x000ea80000300800 */
[----:B0-----:R-:W2:Y:S04]  /*1f360*/  LDL.LU R14, [R1+0x768] ;  /* 0x00076800010e7983 */ /* 0x001ea80000300800 */
[----:B------:R-:W2:Y:S04]  /*1f370*/  LDL.LU R15, [R1+0x76c] ;  /* 0x00076c00010f7983 */ /* 0x000ea80000300800 */
[----:B--2---:R0:W-:Y:S04]  /*1f380*/  STL.64 [R1+0x1ac0], R14 ;  /* 0x001ac00e01007387 */ /* 0x0041e80000100a00 */
[----:B------:R2:W-:Y:S04]  /*1f390*/  STL.64 [R1+0x1ab8], R12 ;  /* 0x001ab80c01007387 */ /* 0x0005e80000100a00 */
[----:B0-----:R-:W2:Y:S04]  /*1f3a0*/  LDL.64 R14, [R1+0x58] ;  /* 0x00005800010e7983 */ /* 0x001ea80000100a00 */
[----:B--2---:R0:W-:Y:S04]  /*1f3b0*/  STL.64 [R1+0x1ad0], R14 ;  /* 0x001ad00e01007387 */ /* 0x0041e80000100a00 */
[----:B------:R-:W2:Y:S04]  /*1f3c0*/  LDL.LU R12, [R1+0x780] ;  /* 0x00078000010c7983 */ /* 0x000ea80000300800 */
[----:B------:R-:W2:Y:S04]  /*1f3d0*/  LDL.LU R13, [R1+0x784] ;  /* 0x00078400010d7983 */ /* 0x000ea80000300800 */
[----:B0-----:R-:W2:Y:S04]  /*1f3e0*/  LDL.LU R14, [R1+0x788] ;  /* 0x00078800010e7983 */ /* 0x001ea80000300800 */
[----:B------:R-:W2:Y:S04]  /*1f3f0*/  LDL.LU R15, [R1+0x78c] ;  /* 0x00078c00010f7983 */ /* 0x000ea80000300800 */
[----:B---3--:R0:W-:Y:S04]  /*1f400*/  STL.64 [R1+0x1a78], R18 ;  /* 0x001a781201007387 */ /* 0x0081e80000100a00 */
[----:B------:R3:W-:Y:S04]  /*1f410*/  STL.64 [R1+0x1a70], R16 ;  /* 0x001a701001007387 */ /* 0x0007e80000100a00 */
[----:B0-----:R-:W2:Y:S04]  /*1f420*/  LDL.64 R18, [R1+0x28] ;  /* 0x0000280001127983 */ /* 0x001ea80000100a00 */
[----:B--2---:R0:W-:Y:S04]  /*1f430*/  STL.64 [R1+0x1a98], R18 ;  /* 0x001a981201007387 */ /* 0x0041e80000100a00 */
[----:B---3--:R-:W2:Y:S04]  /*1f440*/  LDL.LU R16, [R1+0x750] ;  /* 0x0007500001107983 */ /* 0x008ea80000300800 */
[----:B------:R-:W2:Y:S04]  /*1f450*/  LDL.LU R17, [R1+0x754] ;  /* 0x0007540001117983 */ /* 0x000ea80000300800 */
[----:B0-----:R-:W3:Y:S04]  /*1f460*/  LDL.LU R18, [R1+0x758] ;  /* 0x0007580001127983 */ /* 0x001ee80000300800 */
[----:B------:R-:W3:Y:S01]  /*1f470*/  LDL.LU R19, [R1+0x75c] ;  /* 0x00075c0001137983 */ /* 0x000ee20000300800 */
[----:B----4-:R-:W-:Y:S03]  /*1f480*/  HMMA.16816.F32 R4, R4, R26, R20 ;  /* 0x0000001a0404723c */ /* 0x010fe60000001814 */
[----:B---3--:R0:W-:Y:S04]  /*1f490*/  STL.64 [R1+0x1ab0], R18 ;  /* 0x001ab01201007387 */ /* 0x0081e80000100a00 */
[----:B--2---:R2:W-:Y:S04]  /*1f4a0*/  STL.64 [R1+0x1aa8], R16 ;  /* 0x001aa81001007387 */ /* 0x0045e80000100a00 */
[----:B0-----:R-:W3:Y:S04]  /*1f4b0*/  LDL.64 R18, [R1+0x48] ;  /* 0x0000480001127983 */ /* 0x001ee80000100a00 */
[----:B---3--:R0:W-:Y:S04]  /*1f4c0*/  STL.64 [R1+0x1ac8], R18 ;  /* 0x001ac81201007387 */ /* 0x0081e80000100a00 */
[----:B--2---:R-:W2:Y:S04]  /*1f4d0*/  LDL.LU R16, [R1+0x770] ;  /* 0x0007700001107983 */ /* 0x004ea80000300800 */
[----:B------:R-:W2:Y:S04]  /*1f4e0*/  LDL.LU R17, [R1+0x774] ;  /* 0x0007740001117983 */ /* 0x000ea80000300800 */
[----:B0-----:R-:W2:Y:S04]  /*1f4f0*/  LDL.LU R18, [R1+0x778] ;  /* 0x0007780001127983 */ /* 0x001ea80000300800 */
[----:B------:R-:W2:Y:S04]  /*1f500*/  LDL.LU R19, [R1+0x77c] ;  /* 0x00077c0001137983 */ /* 0x000ea80000300800 */
[----:B-1----:R0:W-:Y:S04]  /*1f510*/  STL.64 [R1+0x1960], R10 ;  /* 0x0019600a01007387 */ /* 0x0021e80000100a00 */
[----:B------:R-:W-:Y:S04]  /*1f520*/  STL.64 [R1+0x1958], R8 ;  /* 0x0019580801007387 */ /* 0x000fe80000100a00 */
[----:B0-----:R-:W3:Y:S04]  /*1f530*/  LDL.64 R10, [R1+0x68] ;  /* 0x00006800010a7983 */ /* 0x001ee80000100a00 */
[----:B------:R-:W3:Y:S04]  /*1f540*/  LDL.LU.64 R22, [R1+0x1ae0] ;  /* 0x001ae00001167983 */ /* 0x000ee80000300a00 */
[----:B------:R-:W3:Y:S04]  /*1f550*/  LDL.LU.64 R20, [R1+0x1ad8] ;  /* 0x001ad80001147983 */ /* 0x000ee80000300a00 */
[----:B------:R-:W-:Y:S04]  /*1f560*/  STL.64 [R1+0x5c0], R4 ;  /* 0x0005c00401007387 */ /* 0x000fe80000100a00 */
[----:B------:R-:W-:Y:S04]  /*1f570*/  STL.64 [R1+0x5c8], R6 ;  /* 0x0005c80601007387 */ /* 0x000fe80000100a00 */
[----:B------:R-:W0:Y:S04]  /*1f580*/  LDSM.16.MT88.4 R4, [R0+UR5+0x4100] ;  /* 0x004100050004783b */ /* 0x000e280008004200 */
[----:B0-----:R-:W-:Y:S04]  /*1f590*/  STL.64 [R1+0x18e8], R6 ;  /* 0x0018e80601007387 */ /* 0x001fe80000100a00 */
[----:B------:R0:W-:Y:S04]  /*1f5a0*/  STL.64 [R1+0x18e0], R4 ;  /* 0x0018e00401007387 */ /* 0x0001e80000100a00 */
[----:B0-----:R-:W4:Y:S04]  /*1f5b0*/  LDL.LU R4, [R1+0x5b0] ;  /* 0x0005b00001047983 */ /* 0x001f280000300800 */
[----:B------:R-:W4:Y:S04]  /*1f5c0*/  LDL.LU R5, [R1+0x5b4] ;  /* 0x0005b40001057983 */ /* 0x000f280000300800 */
[----:B------:R-:W2:Y:S04]  /*1f5d0*/  LDL.LU R6, [R1+0x5b8] ;  /* 0x0005b80001067983 */ /* 0x000ea80000300800 */
[----:B------:R-:W2:Y:S01]  /*1f5e0*/  LDL.LU R7, [R1+0x5bc] ;  /* 0x0005bc0001077983 */ /* 0x000ea20000300800 */
[C---:B---3--:R-:W-:Y:S03]  /*1f5f0*/  HMMA.16816.F32 R12, R20.reuse, R10, R12 ;  /* 0x0000000a140c723c */ /* 0x048fe6000000180c */
[----:B--2---:R-:W-:Y:S04]  /*1f600*/  STL.64 [R1+0x1a60], R6 ;  /* 0x001a600601007387 */ /* 0x004fe80000100a00 */
[----:B----4-:R0:W-:Y:S04]  /*1f610*/  STL.64 [R1+0x1a58], R4 ;  /* 0x001a580401007387 */ /* 0x0101e80000100a00 */
        /* <DEDUP_REMOVED lines=18> */
[----:B------:R-:W-:Y:S02]  /*1f740*/  IMAD.MOV.U32 R8, RZ, RZ, R19 ;  /* 0x000000ffff087224 */ /* 0x000fe400078e0013 */
[----:B------:R-:W3:Y:S04]  /*1f750*/  LDL.LU.64 R18, [R1+0x1ab0] ;  /* 0x001ab00001127983 */ /* 0x000ee80000300a00 */
[----:B------:R-:W3:Y:S10]  /*1f760*/  LDL.LU.64 R16, [R1+0x1aa8] ;  /* 0x001aa80001107983 */ /* 0x000ef40000300a00 */
[----:B------:R-:W-:Y:S01]  /*1f770*/  STL.64 [R1+0x760], R12 ;  /* 0x0007600c01007387 */ /* 0x000fe20000100a00 */
[----:B------:R-:W-:-:S03]  /*1f780*/  IMAD.MOV.U32 R25, RZ, RZ, R14 ;  /* 0x000000ffff197224 */ /* 0x000fc600078e000e */
[----:B------:R0:W-:Y:S04]  /*1f790*/  STL.64 [R1+0x768], R14 ;  /* 0x0007680e01007387 */ /* 0x0001e80000100a00 */
[----:B0-----:R-:W3:Y:S01]  /*1f7a0*/  LDL.LU.64 R14, [R1+0x1aa0] ;  /* 0x001aa000010e7983 */ /* 0x001ee20000300a00 */
[----:B------:R-:W-:-:S05]  /*1f7b0*/  IMAD.MOV.U32 R24, RZ, RZ, R12 ;  /* 0x000000ffff187224 */ /* 0x000fca00078e000c */
[----:B------:R-:W-:Y:S04]  /*1f7c0*/  STL [R1+0x1500], R24 ;  /* 0x0015001801007387 */ /* 0x000fe80000100800 */
[----:B------:R-:W-:Y:S01]  /*1f7d0*/  STL [R1+0x14fc], R25 ;  /* 0x0014fc1901007387 */ /* 0x000fe20000100800 */
[----:B---3--:R-:W-:Y:S03]  /*1f7e0*/  HMMA.16816.F32 R12, R20, R14, R16 ;  /* 0x0000000e140c723c */ /* 0x008fe60000001810 */
[----:B------:R-:W3:-:S15]  /*1f7f0*/  LDL.LU.64 R18, [R1+0x1a98] ;  /* 0x001a980001127983 */ /* 0x000ede0000300a00 */
[----:B------:R-:W-:Y:S01]  /*1f800*/  NOP ;  /* 0x0000000000007918 */ /* 0x000fe20000000000 */
[----:B------:R-:W-:Y:S04]  /*1f810*/  STL.64 [R1+0x750], R12 ;  /* 0x0007500c01007387 */ /* 0x000fe80000100a00 */
[----:B------:R0:W-:Y:S04]  /*1f820*/  STL.64 [R1+0x758], R14 ;  /* 0x0007580e01007387 */ /* 0x0001e80000100a00 */
[----:B0-----:R-:W3:Y:S04]  /*1f830*/  LDL.LU.64 R14, [R1+0x1a90] ;  /* 0x001a9000010e7983 */ /* 0x001ee80000300a00 */
[----:B------:R-:W3:Y:S02]  /*1f840*/  LDL.LU.64 R12, [R1+0x1a88] ;  /* 0x001a8800010c7983 */ /* 0x000ee40000300a00 */
[----:B---3--:R-:W-:-:S15]  /*1f850*/  HMMA.16816.F32 R12, R20, R18, R12 ;  /* 0x00000012140c723c */ /* 0x008fde000000180c */
[----:B------:R-:W-:-:S04]  /*1f860*/  NOP ;  /* 0x0000000000007918 */ /* 0x000fc80000000000 */
[----:B------:R0:W-:Y:S04]  /*1f870*/  STL.64 [R1+0x740], R12 ;  /* 0x0007400c01007387 */ /* 0x0001e80000100a00 */
[----:B------:R1:W-:Y:S01]  /*1f880*/  STL.64 [R1+0x748], R14 ;  /* 0x0007480e01007387 */ /* 0x0003e20000100a00 */
[----:B0-----:R-:W-:-:S03]  /*1f890*/  IMAD.MOV.U32 R13, RZ, RZ, R18 ;  /* 0x000000ffff0d7224 */ /* 0x001fc600078e0012 */
[----:B-1----:R-:W3:Y:S01]  /*1f8a0*/  LDL.LU.64 R14, [R1+0x1a80] ;  /* 0x001a8000010e7983 */ /* 0x002ee20000300a00 */
[----:B------:R-:W-:-:S03]  /*1f8b0*/  IMAD.MOV.U32 R12, RZ, RZ, R19 ;  /* 0x000000ffff0c7224 */ /* 0x000fc600078e0013 */
[----:B------:R-:W3:Y:S04]  /*1f8c0*/  LDL.LU.64 R18, [R1+0x1a78] ;  /* 0x001a780001127983 */ /* 0x000ee80000300a00 */
[----:B------:R-:W3:Y:S02]  /*1f8d0*/  LDL.LU.64 R16, [R1+0x1a70] ;  /* 0x001a700001107983 */ /* 0x000ee40000300a00 */
[----:B---3--:R-:W-:-:S15]  /*1f8e0*/  HMMA.16816.F32 R16, R20, R14, R16 ;  /* 0x0000000e1410723c */ /* 0x008fde0000001810 */
[----:B------:R-:W-:-:S04]  /*1f8f0*/  NOP ;  /* 0x0000000000007918 */ /* 0x000fc80000000000 */
[----:B------:R-:W-:Y:S04]  /*1f900*/  STL.64 [R1+0x730], R16 ;  /* 0x0007301001007387 */ /* 0x000fe80000100a00 */
[----:B------:R0:W-:Y:S04]  /*1f910*/  STL.64 [R1+0x738], R18 ;  /* 0x0007381201007387 */ /* 0x0001e80000100a00 */
[----:B0-----:R-:W2:Y:S04]  /*1f920*/  LDL.LU.64 R18, [R1+0x1a68] ;  /* 0x001a680001127983 */ /* 0x001ea80000300a00 */
[----:B------:R-:W-:Y:S01]  /*1f930*/  STL.64 [R1+0x19f8], R14 ;  /* 0x0019f80e01007387 */ /* 0x000fe20000100a00 */
[----:B--2---:R-:W-:-:S15]  /*1f940*/  HMMA.16816.F32 R4, R20, R18, R4 ;  /* 0x000000121404723c */ /* 0x004fde0000001804 */
[----:B------:R-:W-:-:S04]  /*1f950*/  NOP ;  /* 0x0000000000007918 */ /* 0x000fc80000000000 */
[----:B------:R-:W-:Y:S04]  /*1f960*/  STL.64 [R1+0x720], R4 ;  /* 0x0007200401007387 */ /* 0x000fe80000100a00 */
[----:B------:R0:W-:Y:S04]  /*1f970*/  STL.64 [R1+0x728], R6 ;  /* 0x0007280601007387 */ /* 0x0001e80000100a00 */
[----:B0-----:R-:W2:Y:S04]  /*1f980*/  LDL.LU.64 R6, [R1+0x1a60] ;  /* 0x001a600001067983 */ /* 0x001ea80000300a00 */
[----:B------:R-:W2:Y:S01]  /*1f990*/  LDL.LU.64 R4, [R1+0x1a58] ;  /* 0x001a580001047983 */ /* 0x000ea20000300a00 */
[----:B------:R-:W-:-:S02]  /*1f9a0*/  IMAD.MOV.U32 R29, RZ, RZ, R18 ;  /* 0x000000ffff1d7224 */ /* 0x000fc400078e0012 */
[----:B------:R-:W-:Y:S02]  /*1f9b0*/  IMAD.MOV.U32 R28, RZ, RZ, R19 ;  /* 0x000000ffff1c7224 */ /* 0x000fe400078e0013 */
[----:B------:R-:W3:Y:S04]  /*1f9c0*/  LDL.LU.64 R18, [R1+0x1a50] ;  /* 0x001a500001127983 */ /* 0x000ee80000300a00 */
[----:B------:R-:W3:Y:S04]  /*1f9d0*/  LDL.LU.64 R16, [R1+0x1a48] ;  /* 0x001a480001107983 */ /* 0x000ee80000300a00 */
[----:B------:R-:W-:Y:S01]  /*1f9e0*/  STL.64 [R1+0x1a00], R26 ;  /* 0x001a001a01007387 */ /* 0x000fe20000100a00 */
[----:B------:R-:W-:-:S02]  /*1f9f0*/  IMAD.MOV.U32 R14, RZ, RZ, R13 ;  /* 0x000000ffff0e7224 */ /* 0x000fc400078e000d */
[----:B------:R-:W-:Y:S01]  /*1fa00*/  IMAD.MOV.U32 R15, RZ, RZ, R12 ;  /* 0x000000ffff0f7224 */ /* 0x000fe200078e000c */
[----:B--2---:R-:W-:Y:S01]  /*1fa10*/  HMMA.16816.F32 R20, R20, R26, R4 ;  /* 0x0000001a1414723c */ /* 0x004fe20000001804 */
[----:B------:R-:W2:-:S15]  /*1fa20*/  LDL.LU R4, [R1+0x330] ;  /* 0x0003300001047983 */ /* 0x000e9e0000300800 */
[----:B------:R-:W-:-:S03]  /*1fa30*/  NOP ;  /* 0x0000000000007918 */ /* 0x000fc60000000000 */
[----:B------:R-:W-:Y:S04]  /*1fa40*/  STL.64 [R1+0x5b0], R20 ;  /* 0x0005b01401007387 */ /* 0x000fe80000100a00 */
[----:B------:R-:W-:Y:S04]  /*1fa50*/  STL.64 [R1+0x5b8], R22 ;  /* 0x0005b81601007387 */ /* 0x000fe80000100a00 */
[----:B------:R-:W2:Y:S04]  /*1fa60*/  LDL.LU R5, [R1+0x334] ;  /* 0x0003340001057983 */ /* 0x000ea80000300800 */
[----:B------:R-:W4:Y:S04]  /*1fa70*/  LDL.LU R6, [R1+0x338] ;  /* 0x0003380001067983 */ /* 0x000f280000300800 */
[----:B------:R-:W4:Y:S04]  /*1fa80*/  LDL.LU R7, [R1+0x33c] ;  /* 0x00033c0001077983 */ /* 0x000f280000300800 */
[----:B------:R0:W-:Y:S04]  /*1fa90*/  STL.64 [R1+0x1a08], R14 ;  /* 0x001a080e01007387 */ /* 0x0001e80000100a00 */
[----:B------:R-:W2:Y:S04]  /*1faa0*/  LDL.LU R12, [R1+0x570] ;  /* 0x00057000010c7983 */ /* 0x000ea80000300800 */
[----:B------:R-:W2:Y:S04]  /*1fab0*/  LDL.LU R13, [R1+0x574] ;  /* 0x00057400010d7983 */ /* 0x000ea80000300800 */
[----:B0-----:R-:W2:Y:S04]  /*1fac0*/  LDL.LU R14, [R1+0x578] ;  /* 0x00057800010e7983 */ /* 0x001ea80000300800 */
[----:B------:R-:W2:Y:S04]  /*1fad0*/  LDL.LU R15, [R1+0x57c] ;  /* 0x00057c00010f7983 */ /* 0x000ea80000300800 */
        /* <DEDUP_REMOVED lines=11> */
[----:B0-----:R-:W3:Y:S04]  /*1fb90*/  LDL.LU R12, [R1+0x5a0] ;  /* 0x0005a000010c7983 */ /* 0x001ee80000300800 */
[----:B------:R-:W3:Y:S04]  /*1fba0*/  LDL.LU R13, [R1+0x5a4] ;  /* 0x0005a400010d7983 */ /* 0x000ee80000300800 */
[----:B------:R-:W3:Y:S04]  /*1fbb0*/  LDL.LU R14, [R1+0x5a8] ;  /* 0x0005a800010e7983 */ /* 0x000ee80000300800 */
[----:B------:R-:W3:Y:S04]  /*1fbc0*/  LDL.LU R15, [R1+0x5ac] ;  /* 0x0005ac00010f7983 */ /* 0x000ee80000300800 */
[----:B------:R-:W2:Y:S04]  /*1fbd0*/  LDL.LU R24, [R1+0x560] ;  /* 0x0005600001187983 */ /* 0x000ea80000300800 */
        /* <DEDUP_REMOVED lines=9> */
[----:B----4-:R-:W-:Y:S04]  /*1fc70*/  STL.64 [R1+0x1920], R6 ;  /* 0x0019200601007387 */ /* 0x010fe80000100a00 */
[----:B------:R0:W-:Y:S04]  /*1fc80*/  STL.64 [R1+0x1918], R4 ;  /* 0x0019180401007387 */ /* 0x0001e80000100a00 */
[----:B0-----:R-:W4:Y:S04]  /*1fc90*/  LDL.LU R4, [R1+0x340] ;  /* 0x0003400001047983 */ /* 0x001f280000300800 */
[----:B------:R-:W4:Y:S04]  /*1fca0*/  LDL.LU R5, [R1+0x344] ;  /* 0x0003440001057983 */ /* 0x000f280000300800 */
[----:B------:R-:W2:Y:S04]  /*1fcb0*/  LDL.LU R6, [R1+0x348] ;  /* 0x0003480001067983 */ /* 0x000ea80000300800 */
[----:B------:R-:W2:Y:S01]  /*1fcc0*/  LDL.LU R7, [R1+0x34c] ;  /* 0x00034c0001077983 */ /* 0x000ea20000300800 */
[----:B---3--:R-:W-:Y:S03]  /*1fcd0*/  HMMA.16816.F32 R12, R16, R10, R12 ;  /* 0x0000000a100c723c */ /* 0x008fe6000000180c */
[----:B--2---:R-:W-:Y:S04]  /*1fce0*/  STL.64 [R1+0x1930], R6 ;  /* 0x0019300601007387 */ /* 0x004fe80000100a00 */
[----:B----4-:R-:W-:Y:S04]  /*1fcf0*/  STL.64 [R1+0x1928], R4 ;  /* 0x0019280401007387 */ /* 0x010fe80000100a00 */
[----:B------:R-:W2:Y:S08]  /*1fd00*/  LDL.64 R22, [R1+0x38] ;  /* 0x0000380001167983 */ /* 0x000eb00000100a00 */
[----:B------:R-:W-:Y:S04]  /*1fd10*/  STL.64 [R1+0x5a0], R12 ;  /* 0x0005a00c01007387 */ /* 0x000fe80000100a00 */
[----:B------:R0:W-:Y:S04]  /*1fd20*/  STL.64 [R1+0x5a8], R14 ;  /* 0x0005a80e01007387 */ /* 0x0001e80000100a00 */
[----:B0-----:R-:W3:Y:S04]  /*1fd30*/  LDL.LU.64 R14, [R1+0x1a40] ;  /* 0x001a4000010e7983 */ /* 0x001ee80000300a00 */
[----:B------:R-:W3:Y:S01]  /*1fd40*/  LDL.LU.64 R12, [R1+0x1a38] ;  /* 0x001a3800010c7983 */ /* 0x000ee20000300a00 */
[----:B------:R-:W-:-:S03]  /*1fd50*/  IMAD.MOV.U32 R6, RZ, RZ, R3 ;  /* 0x000000ffff067224 */ /* 0x000fc600078e0003 */
[----:B------:R-:W4:Y:S01]  /*1fd60*/  LDL.LU R8, [R1+0x370] ;  /* 0x0003700001087983 */ /* 0x000f220000300800 */
[----:B------:R-:W-:Y:S02]  /*1fd70*/  IMAD.MOV.U32 R7, RZ, RZ, R2 ;  /* 0x000000ffff077224 */ /* 0x000fe400078e0002 */
[----:B------:R-:W-:Y:S01]  /*1fd80*/  IMAD.MOV.U32 R3, RZ, RZ, R10 ;  /* 0x000000ffff037224 */ /* 0x000fe200078e000a */
[----:B------:R-:W4:Y:S01]  /*1fd90*/  LDL.LU R9, [R1+0x374] ;  /* 0x0003740001097983 */ /* 0x000f220000300800 */
[----:B------:R-:W-:-:S03]  /*1fda0*/  IMAD.MOV.U32 R2, RZ, RZ, R11 ;  /* 0x000000ffff027224 */ /* 0x000fc600078e000b */
[----:B------:R-:W2:Y:S04]  /*1fdb0*/  LDL.LU R10, [R1+0x378] ;  /* 0x00037800010a7983 */ /* 0x000ea80000300800 */
[----:B------:R-:W2:Y:S01]  /*1fdc0*/  LDL.LU R11, [R1+0x37c] ;  /* 0x00037c00010b7983 */ /* 0x000ea20000300800 */
[----:B---3--:R-:W-:Y:S03]  /*1fdd0*/  HMMA.16816.F32 R12, R16, R6, R12 ;  /* 0x00000006100c723c */ /* 0x008fe6000000180c */
[----:B--2---:R-:W-:Y:S04]  /*1fde0*/  STL.64 [R1+0x1970], R10 ;  /* 0x0019700a01007387 */ /* 0x004fe80000100a00 */
[----:B----4-:R-:W-:-:S12]  /*1fdf0*/  STL.64 [R1+0x1968], R8 ;  /* 0x0019680801007387 */ /* 0x010fd80000100a00 */
        /* <DEDUP_REMOVED lines=19> */
[----:B0-----:R-:W2:Y:S04]  /*1ff30*/  LDL.LU.64 R14, [R1+0x1a08] ;  /* 0x001a0800010e7983 */ /* 0x001ea80000300a00 */
[----:B------:R0:W-:Y:S04]  /*1ff40*/  STL.64 [R1+0x19b0], R22 ;  /* 0x0019b01601007387 */ /* 0x0001e80000100a00 */
[----:B------:R-:W4:Y:S04]  /*1ff50*/  LDL.LU R20, [R1+0x540] ;  /* 0x0005400001147983 */ /* 0x000f280000300800 */
[----:B------:R-:W4:Y:S04]  /*1ff60*/  LDL.LU R21, [R1+0x544] ;  /* 0x0005440001157983 */ /* 0x000f280000300800 */
[----:B0-----:R-:W4:Y:S04]  /*1ff70*/  LDL.LU R22, [R1+0x548] ;  /* 0x0005480001167983 */ /* 0x001f280000300800 */
[----:B------:R-:W4:Y:S01]  /*1ff80*/  LDL.LU R23, [R1+0x54c] ;  /* 0x00054c0001177983 */ /* 0x000f220000300800 */
[----:B--2---:R-:W-:Y:S03]  /*1ff90*/  HMMA.16816.F32 R12, R16, R14, R24 ;  /* 0x0000000e100c723c */ /* 0x004fe60000001818 */
[----:B------:R-:W2:-:S15]  /*1ffa0*/  LDL.LU.64 R26, [R1+0x1a00] ;  /* 0x001a0000011a7983 */ /* 0x000e9e0000300a00 */
[----:B------:R-:W-:Y:S01]  /*1ffb0*/  NOP ;  /* 0x0000000000007918 */ /* 0x000fe20000000000 */
[----:B------:R-:W-:Y:S04]  /*1ffc0*/  STL.64 [R1+0x560], R12 ;  /* 0x0005600c01007387 */ /* 0x000fe80000100a00 */
[----:B------:R0:W-:Y:S04]  /*1ffd0*/  STL.64 [R1+0x568], R14 ;  /* 0x0005680e01007387 */ /* 0x0001e80000100a00 */
[----:B0-----:R-:W3:Y:S01]  /*1ffe0*/  LDL.LU.64 R14, [R1+0x19f8] ;  /* 0x0019f800010e7983 */ /* 0x001ee20000300a00 */
[----:B------:R-:W-:Y:S02]  /*1fff0*/  IMAD.MOV.U32 R10, RZ, RZ, R29 ;  /* 0x000000ffff0a7224 */ /* 0x000fe400078e001d */
[----:B------:R-:W-:-:S07]  /*20000*/  IMAD.MOV.U32 R11, RZ, RZ, R28 ;  /* 0x000000ffff0b7224 */ /* 0x000fce00078e001c */
[C---:B----4-:R-:W-:Y:S08]  /*20010*/  HMMA.16816.F32 R20, R16.reuse, R10, R20 ;  /* 0x0000000a1014723c */ /* 0x050ff00000001814 */
[----:B---3--:R-:W-:-:S15]  /*20020*/  HMMA.16816.F32 R4, R16, R14, R4 ;  /* 0x0000000e1004723c */ /* 0x008fde0000001804 */
[----:B------:R-:W-:-:S04]  /*20030*/  NOP ;  /* 0x0000000000007918 */ /* 0x000fc80000000000 */
[----:B------:R0:W-:Y:S04]  /*20040*/  STL.64 [R1+0x550], R4 ;  /* 0x0005500401007387 */ /* 0x0001e80000100a00 */
[----:B------:R-:W-:Y:S01]  /*20050*/  STL.64 [R1+0x558], R6 ;  /* 0x0005580601007387 */ /* 0x000fe20000100a00 */
[----:B0-----:R-:W-:Y:S02]  /*20060*/  IMAD.MOV.U32 R5, RZ, RZ, R14 ;  /* 0x000000ffff057224 */ /* 0x001fe400078e000e */
[----:B------:R-:W-:Y:S02]  /*20070*/  IMAD.MOV.U32 R4, RZ, RZ, R15 ;  /* 0x000000ffff047224 */ /* 0x000fe400078e000f */
[----:B------:R-:W3:Y:S04]  /*20080*/  LDL.LU.64 R14, [R1+0x19f0] ;  /* 0x0019f000010e7983 */ /* 0x000ee80000300a00 */
[----:B------:R-:W3:Y:S04]  /*20090*/  LDL.LU.64 R12, [R1+0x19e8] ;  /* 0x0019e800010c7983 */ /* 0x000ee80000300a00 */
[----:B------:R-:W-:Y:S04]  /*200a0*/  STL.64 [R1+0x540], R20 ;  /* 0x0005401401007387 */ /* 0x000fe80000100a00 */
[----:B------:R0:W-:Y:S04]  /*200b0*/  STL.64 [R1+0x548], R22 ;  /* 0x0005481601007387 */ /* 0x0001e80000100a00 */
[----:B0-----:R-:W4:Y:S04]  /*200c0*/  LDL.64 R22, [R1+0x48] ;  /* 0x0000480001167983 */ /* 0x001f280000100a00 */
[----:B----4-:R0:W-:Y:S04]  /*200d0*/  STL.64 [R1+0x19c8], R22 ;  /* 0x0019c81601007387 */ /* 0x0101e80000100a00 */
[----:B------:R1:W-:Y:S04]  /*200e0*/  STL.64 [R1+0x1980], R10 ;  /* 0x0019800a01007387 */ /* 0x0003e80000100a00 */
[----:B------:R-:W4:Y:S04]  /*200f0*/  LDL.LU R20, [R1+0x510] ;  /* 0x0005100001147983 */ /* 0x000f280000300800 */
[----:B------:R-:W4:Y:S04]  /*20100*/  LDL.LU R21, [R1+0x514] ;  /* 0x0005140001157983 */ /* 0x000f280000300800 */
[----:B0-----:R-:W2:Y:S04]  /*20110*/  LDL.LU R22, [R1+0x518] ;  /* 0x0005180001167983 */ /* 0x001ea80000300800 */
[----:B------:R-:W2:Y:S01]  /*20120*/  LDL.LU R23, [R1+0x51c] ;  /* 0x00051c0001177983 */ /* 0x000ea20000300800 */
[----:B-1----:R-:W-:-:S02]  /*20130*/  IMAD.MOV.U32 R10, RZ, RZ, R5 ;  /* 0x000000ffff0a7224 */ /* 0x002fc400078e0005 */
[----:B------:R-:W-:Y:S01]  /*20140*/  IMAD.MOV.U32 R11, RZ, RZ, R4 ;  /* 0x000000ffff0b7224 */ /* 0x000fe200078e0004 */
[----:B--2---:R-:W-:Y:S04]  /*20150*/  STL.64 [R1+0x19e0], R22 ;  /* 0x0019e01601007387 */ /* 0x004fe80000100a00 */
[----:B----4-:R0:W-:Y:S04]  /*20160*/  STL.64 [R1+0x19d8], R20 ;  /* 0x0019d81401007387 */ /* 0x0101e80000100a00 */
[----:B0-----:R-:W3:Y:S04]  /*20170*/  LDL.LU R20, [R1+0x520] ;  /* 0x0005200001147983 */ /* 0x001ee80000300800 */
[----:B------:R-:W3:Y:S04]  /*20180*/  LDL.LU R21, [R1+0x524] ;  /* 0x0005240001157983 */ /* 0x000ee80000300800 */
[----:B------:R-:W3:Y:S04]  /*20190*/  LDL.LU R22, [R1+0x528] ;  /* 0x0005280001167983 */ /* 0x000ee80000300800 */
[----:B------:R-:W3:Y:S04]  /*201a0*/  LDL.LU R23, [R1+0x52c] ;  /* 0x00052c0001177983 */ /* 0x000ee80000300800 */
[----:B------:R0:W-:Y:S04]  /*201b0*/  STL.64 [R1+0x1998], R10 ;  /* 0x0019980a01007387 */ /* 0x0001e80000100a00 */
[----:B------:R-:W2:Y:S04]  /*201c0*/  LDL.LU R8, [R1+0x390] ;  /* 0x0003900001087983 */ /* 0x000ea80000300800 */
[----:B------:R-:W2:Y:S04]  /*201d0*/  LDL.LU R9, [R1+0x394] ;  /* 0x0003940001097983 */ /* 0x000ea80000300800 */
[----:B0-----:R-:W2:Y:S04]  /*201e0*/  LDL.LU R10, [R1+0x398] ;  /* 0x00039800010a7983 */ /* 0x001ea80000300800 */
[----:B------:R-:W2:Y:S02]  /*201f0*/  LDL.LU R11, [R1+0x39c] ;  /* 0x00039c00010b7983 */ /* 0x000ea40000300800 */
[----:B--2---:R-:W-:Y:S02]  /*20200*/  HMMA.16816.F32 R16, R16, R26, R8 ;  /* 0x0000001a1010723c */ /* 0x004fe40000001808 */
[----:B------:R-:W2:-:S15]  /*20210*/  LDL.LU R8, [R1+0x4e0] ;  /* 0x0004e00001087983 */ /* 0x000e9e0000300800 */
[----:B------:R-:W-:Y:S02]  /*20220*/  NOP ;  /* 0x0000000000007918 */ /* 0x000fe40000000000 */
[----:B------:R-:W-:Y:S04]  /*20230*/  STL.64 [R1+0x390], R16 ;  /* 0x0003901001007387 */ /* 0x000fe80000100a00 */
[----:B------:R-:W-:Y:S04]  /*20240*/  STL.64 [R1+0x398], R18 ;  /* 0x0003981201007387 */ /* 0x000fe80000100a00 */
        /* <DEDUP_REMOVED lines=9> */
[----:B------:R-:W-:-:S02]  /*202e0*/  IMAD.MOV.U32 R6, RZ, RZ, R3 ;  /* 0x000000ffff067224 */ /* 0x000fc400078e0003 */
[----:B------:R-:W-:Y:S01]  /*202f0*/  IMAD.MOV.U32 R7, RZ, RZ, R2 ;  /* 0x000000ffff077224 */ /* 0x000fe200078e0002 */
[----:B----4-:R-:W-:Y:S04]  /*20300*/  STL.64 [R1+0x19c0], R10 ;  /* 0x0019c00a01007387 */ /* 0x010fe80000100a00 */
[----:B--2---:R0:W-:Y:S04]  /*20310*/  STL.64 [R1+0x19b8], R8 ;  /* 0x0019b80801007387 */ /* 0x0041e80000100a00 */
[----:B0-----:R-:W2:Y:S04]  /*20320*/  LDL.LU R8, [R1+0x500] ;  /* 0x0005000001087983 */ /* 0x001ea80000300800 */
[----:B------:R-:W2:Y:S04]  /*20330*/  LDL.LU R9, [R1+0x504] ;  /* 0x0005040001097983 */ /* 0x000ea80000300800 */
[----:B------:R-:W2:Y:S04]  /*20340*/  LDL.LU R10, [R1+0x508] ;  /* 0x00050800010a7983 */ /* 0x000ea80000300800 */
[----:B------:R-:W2:Y:S04]  /*20350*/  LDL.LU R11, [R1+0x50c] ;  /* 0x00050c00010b7983 */ /* 0x000ea80000300800 */
[----:B------:R0:W-:Y:S04]  /*20360*/  STL.64 [R1+0x1978], R26 ;  /* 0x0019781a01007387 */ /* 0x0001e80000100a00 */
[----:B------:R-:W4:Y:S04]  /*20370*/  LDL.LU R24, [R1+0x4c0] ;  /* 0x0004c00001187983 */ /* 0x000f280000300800 */
[----:B------:R-:W4:Y:S04]  /*20380*/  LDL.LU R25, [R1+0x4c4] ;  /* 0x0004c40001197983 */ /* 0x000f280000300800 */
[----:B0-----:R-:W2:Y:S04]  /*20390*/  LDL.LU R26, [R1+0x4c8] ;  /* 0x0004c800011a7983 */ /* 0x001ea80000300800 */
        /* <DEDUP_REMOVED lines=8> */
[----:B------:R-:W3:Y:S04]  /*20420*/  LDL.64 R18, [R1+0x28] ;  /* 0x0000280001127983 */ /* 0x000ee80000100a00 */
        /* <DEDUP_REMOVED lines=9> */
[----:B0-----:R-:W4:Y:S04]  /*204c0*/  LDL.LU.64 R22, [R1+0x19c8] ;  /* 0x0019c80001167983 */ /* 0x001f280000300a00 */
[----:B------:R0:W-:Y:S04]  /*204d0*/  STL.64 [R1+0x1940], R6 ;  /* 0x0019400601007387 */ /* 0x0001e80000100a00 */
[----:B0-----:R-:W2:Y:S01]  /*204e0*/  LDL.64 R6, [R1+0x68] ;  /* 0x0000680001067983 */ /* 0x001ea20000100a00 */
        /* <DEDUP_REMOVED lines=11> */
[----:B------:R-:W-:Y:S04]  /*205a0*/  STL.64 [R1+0x4f0], R8 ;  /* 0x0004f00801007387 */ /* 0x000fe80000100a00 */
[----:B------:R0:W-:Y:S04]  /*205b0*/  STL.64 [R1+0x4f8], R10 ;  /* 0x0004f80a01007387 */ /* 0x0001e80000100a00 */
[----:B0-----:R-:W3:Y:S04]  /*205c0*/  LDL.LU.64 R10, [R1+0x19a8] ;  /* 0x0019a800010a7983 */ /* 0x001ee80000300a00 */
[----:B------:R-:W3:Y:S04]  /*205d0*/  LDL.LU.64 R8, [R1+0x19a0] ;  /* 0x0019a00001087983 */ /* 0x000ee80000300a00 */
        /* <DEDUP_REMOVED lines=15> */
[----:B---3--:R-:W-:Y:S02]  /*206d0*/  HMMA.16816.F32 R8, R12, R10, R24 ;  /* 0x0000000a0c08723c */ /* 0x008fe40000001818 */
[----:B------:R-:W3:Y:S04]  /*206e0*/  LDL.LU.64 R26, [R1+0x1990] ;  /* 0x00199000011a7983 */ /* 0x000ee80000300a00 */
[----:B------:R-:W3:-:S13]  /*206f0*/  LDL.LU.64 R24, [R1+0x1988] ;  /* 0x0019880001187983 */ /* 0x000eda0000300a00 */
[----:B------:R-:W-:Y:S04]  /*20700*/  STL.64 [R1+0x4d0], R8 ;  /* 0x0004d00801007387 */ /* 0x000fe80000100a00 */
[----:B------:R0:W-:Y:S04]  /*20710*/  STL.64 [R1+0x4d8], R10 ;  /* 0x0004d80a01007387 */ /* 0x0001e80000100a00 */
[----:B0-----:R-:W3:Y:S02]  /*20720*/  LDL.LU.64 R10, [R1+0x1980] ;  /* 0x00198000010a7983 */ /* 0x001ee40000300a00 */
[----:B---3--:R-:W-:Y:S02]  /*20730*/  HMMA.16816.F32 R8, R12, R10, R24 ;  /* 0x0000000a0c08723c */ /* 0x008fe40000001818 */
[----:B------:R-:W3:-:S15]  /*20740*/  LDL.LU.64 R26, [R1+0x1978] ;  /* 0x00197800011a7983 */ /* 0x000ede0000300a00 */
[----:B------:R-:W-:Y:S02]  /*20750*/  NOP ;  /* 0x0000000000007918 */ /* 0x000fe40000000000 */
[----:B------:R-:W-:Y:S04]  /*20760*/  STL.64 [R1+0x4c0], R8 ;  /* 0x0004c00801007387 */ /* 0x000fe80000100a00 */
[----:B------:R0:W-:Y:S04]  /*20770*/  STL.64 [R1+0x4c8], R10 ;  /* 0x0004c80a01007387 */ /* 0x0001e80000100a00 */
[----:B0-----:R-:W3:Y:S04]  /*20780*/  LDL.LU.64 R10, [R1+0x1970] ;  /* 0x00197000010a7983 */ /* 0x001ee80000300a00 */
[----:B------:R-:W3:Y:S02]  /*20790*/  LDL.LU.64 R8, [R1+0x1968] ;  /* 0x0019680001087983 */ /* 0x000ee40000300a00 */
[----:B---3--:R-:W-:Y:S02]  /*207a0*/  HMMA.16816.F32 R12, R12, R26, R8 ;  /* 0x0000001a0c0c723c */ /* 0x008fe40000001808 */
[----:B------:R-:W2:Y:S04]  /*207b0*/  LDL.LU.64 R10, [R1+0x1960] ;  /* 0x00196000010a7983 */ /* 0x000ea80000300a00 */
[----:B------:R-:W2:Y:S04]  /*207c0*/  LDL.LU.64 R8, [R1+0x1958] ;  /* 0x0019580001087983 */ /* 0x000ea80000300a00 */
[----:B------:R-:W-:Y:S09]  /*207d0*/  STL.64 [R1+0x18f0], R26 ;  /* 0x0018f01a01007387 */ /* 0x000ff20000100a00 */
[----:B------:R-:W-:Y:S04]  /*207e0*/  STL.64 [R1+0x370], R12 ;  /* 0x0003700c01007387 */ /* 0x000fe80000100a00 */
[----:B------:R0:W-:Y:S04]  /*207f0*/  STL.64 [R1+0x378], R14 ;  /* 0x0003780e01007387 */ /* 0x0001e80000100a00 */
[----:B0-----:R-:W3:Y:S01]  /*20800*/  LDL.64 R14, [R1+0x18] ;  /* 0x00001800010e7983 */ /* 0x001ee20000100a00 */
[----:B------:R-:W-:-:S02]  /*20810*/  IMAD.MOV.U32 R26, RZ, RZ, R3 ;  /* 0x000000ffff1a7224 */ /* 0x000fc400078e0003 */
[----:B------:R-:W-:Y:S02]  /*20820*/  IMAD.MOV.U32 R27, RZ, RZ, R2 ;  /* 0x000000ffff1b7224 */ /* 0x000fe400078e0002 */
[----:B------:R-:W-:Y:S02]  /*20830*/  IMAD.MOV.U32 R3, RZ, RZ, R6 ;  /* 0x000000ffff037224 */ /* 0x000fe400078e0006 */
[----:B------:R-:W-:Y:S01]  /*20840*/  IMAD.MOV.U32 R2, RZ, RZ, R7 ;  /* 0x000000ffff027224 */ /* 0x000fe200078e0007 */
[C---:B--2---:R-:W-:Y:S01]  /*20850*/  HMMA.16816.F32 R20, R8.reuse, R6, R20 ;  /* 0x000000060814723c */ /* 0x044fe20000001814 */
[----:B---3--:R0:W-:Y:S04]  /*20860*/  STL.64 [R1+0x1910], R14 ;  /* 0x0019100e01007387 */ /* 0x0081e80000100a00 */
[----:B------:R-:W2:Y:S04]  /*20870*/  LDL.LU R12, [R1+0x320] ;  /* 0x00032000010c7983 */ /* 0x000ea80000300800 */
[----:B------:R-:W2:Y:S04]  /*20880*/  LDL.LU R13, [R1+0x324] ;  /* 0x00032400010d7983 */ /* 0x000ea80000300800 */
[----:B0-----:R-:W2:Y:S04]  /*20890*/  LDL.LU R14, [R1+0x328] ;  /* 0x00032800010e7983 */ /* 0x001ea80000300800 */
[----:B------:R-:W2:Y:S04]  /*208a0*/  LDL.LU R15, [R1+0x32c] ;  /* 0x00032c00010f7983 */ /* 0x000ea80000300800 */
[----:B------:R-:W-:Y:S04]  /*208b0*/  STL.64 [R1+0x360], R20 ;  /* 0x0003601401007387 */ /* 0x000fe80000100a00 */
[----:B------:R0:W-:Y:S04]  /*208c0*/  STL.64 [R1+0x368], R22 ;  /* 0x0003681601007387 */ /* 0x0001e80000100a00 */
[----:B0-----:R-:W3:Y:S04]  /*208d0*/  LDL.LU.64 R22, [R1+0x1950] ;  /* 0x0019500001167983 */ /* 0x001ee80000300a00 */
[----:B------:R-:W3:Y:S04]  /*208e0*/  LDL.LU.64 R20, [R1+0x1948] ;  /* 0x0019480001147983 */ /* 0x000ee80000300a00 */
[----:B------:R-:W3:Y:S02]  /*208f0*/  LDL.LU.64 R6, [R1+0x1940] ;  /* 0x0019400001067983 */ /* 0x000ee40000300a00 */
[----:B---3--:R-:W-:Y:S02]  /*20900*/  HMMA.16816.F32 R4, R8, R6, R20 ;  /* 0x000000060804723c */ /* 0x008fe40000001814 */
[----:B------:R-:W3:-:S15]  /*20910*/  LDL.LU.64 R22, [R1+0x1938] ;  /* 0x0019380001167983 */ /* 0x000ede0000300a00 */
[----:B------:R-:W-:Y:S02]  /*20920*/  NOP ;  /* 0x0000000000007918 */ /* 0x000fe40000000000 */
[----:B------:R-:W-:Y:S04]  /*20930*/  STL.64 [R1+0x350], R4 ;  /* 0x0003500401007387 */ /* 0x000fe80000100a00 */
[----:B------:R0:W-:Y:S04]  /*20940*/  STL.64 [R1+0x358], R6 ;  /* 0x0003580601007387 */ /* 0x0001e80000100a00 */
[----:B0-----:R-:W4:Y:S04]  /*20950*/  LDL.LU.64 R6, [R1+0x1930] ;  /* 0x0019300001067983 */ /* 0x001f280000300a00 */
[----:B------:R-:W4:Y:S02]  /*20960*/  LDL.LU.64 R4, [R1+0x1928] ;  /* 0x0019280001047983 */ /* 0x000f240000300a00 */
[----:B----4-:R-:W-:Y:S02]  /*20970*/  HMMA.16816.F32 R24, R8, R26, R4 ;  /* 0x0000001a0818723c */ /* 0x010fe40000001804 */
[----:B------:R-:W3:Y:S04]  /*20980*/  LDL.LU.64 R6, [R1+0x1920] ;  /* 0x0019200001067983 */ /* 0x000ee80000300a00 */
[----:B------:R-:W3:-:S13]  /*20990*/  LDL.LU.64 R4, [R1+0x1918] ;  /* 0x0019180001047983 */ /* 0x000eda0000300a00 */
[----:B------:R-:W-:Y:S04]  /*209a0*/  STL.64 [R1+0x340], R24 ;  /* 0x0003401801007387 */ /* 0x000fe80000100a00 */
[----:B------:R0:W-:Y:S04]  /*209b0*/  STL.64 [R1+0x348], R26 ;  /* 0x0003481a01007387 */ /* 0x0001e80000100a00 */
[----:B0-----:R-:W4:Y:S01]  /*209c0*/  LDL.64 R26, [R1+0x8] ;  /* 0x00000800011a7983 */ /* 0x001f220000100a00 */
[----:B---3--:R-:W-:Y:S03]  /*209d0*/  HMMA.16816.F32 R4, R8, R22, R4 ;  /* 0x000000160804723c */ /* 0x008fe60000001804 */
[----:B----4-:R-:W-:-:S15]  /*209e0*/  STL.64 [R1+0x1908], R26 ;  /* 0x0019081a01007387 */ /* 0x010fde0000100a00 */
[----:B------:R-:W-:Y:S01]  /*209f0*/  NOP ;  /* 0x0000000000007918 */ /* 0x000fe20000000000 */
[----:B------:R0:W-:Y:S04]  /*20a00*/  STL.64 [R1+0x330], R4 ;  /* 0x0003300401007387 */ /* 0x0001e80000100a00 */
[----:B------:R1:W-:Y:S04]  /*20a10*/  STL.64 [R1+0x338], R6 ;  /* 0x0003380601007387 */ /* 0x0003e80000100a00 */
[----:B0-----:R-:W3:Y:S04]  /*20a20*/  LDL.LU R4, [R1+0x190] ;  /* 0x0001900001047983 */ /* 0x001ee80000300800 */
[----:B------:R-:W3:Y:S04]  /*20a30*/  LDL.LU R5, [R1+0x194] ;  /* 0x0001940001057983 */ /* 0x000ee80000300800 */
[----:B-1----:R-:W4:Y:S04]  /*20a40*/  LDL.LU R6, [R1+0x198] ;  /* 0x0001980001067983 */ /* 0x002f280000300800 */
[----:B------:R-:W4:Y:S04]  /*20a50*/  LDL.LU R7, [R1+0x19c] ;  /* 0x00019c0001077983 */ /* 0x000f280000300800 */
[----:B------:R-:W2:Y:S04]  /*20a60*/  LDL.LU R24, [R1+0x310] ;  /* 0x0003100001187983 */ /* 0x000ea80000300800 */
[----:B------:R-:W2:Y:S04]  /*20a70*/  LDL.LU R25, [R1+0x314] ;  /* 0x0003140001197983 */ /* 0x000ea80000300800 */
[----:B------:R-:W2:Y:S04]  /*20a80*/  LDL.LU R26, [R1+0x318] ;  /* 0x00031800011a7983 */ /* 0x000ea80000300800 */
[----:B------:R-:W2:Y:S04]  /*20a90*/  LDL.LU R27, [R1+0x31c] ;  /* 0x00031c00011b7983 */ /* 0x000ea80000300800 */
[----:B----4-:R-:W-:Y:S04]  /*20aa0*/  STL.64 [R1+0x1900], R6 ;  /* 0x0019000601007387 */ /* 0x010fe80000100a00 */
[----:B---3--:R0:W-:Y:S04]  /*20ab0*/  STL.64 [R1+0x18f8], R4 ;  /* 0x0018f80401007387 */ /* 0x0081e80000100a00 */
[----:B0-----:R-:W3:Y:S04]  /*20ac0*/  LDL.LU R4, [R1+0x300] ;  /* 0x0003000001047983 */ /* 0x001ee80000300800 */
[----:B------:R-:W3:Y:S04]  /*20ad0*/  LDL.LU R5, [R1+0x304] ;  /* 0x0003040001057983 */ /* 0x000ee80000300800 */
[----:B------:R-:W3:Y:S04]  /*20ae0*/  LDL.LU R6, [R1+0x308] ;  /* 0x0003080001067983 */ /* 0x000ee80000300800 */
[----:B------:R-:W3:Y:S04]  /*20af0*/  LDL.LU R7, [R1+0x30c] ;  /* 0x00030c0001077983 */ /* 0x000ee80000300800 */
[----:B------:R0:W-:Y:S04]  /*20b00*/  STL.64 [R1+0x18a0], R22 ;  /* 0x0018a01601007387 */ /* 0x0001e80000100a00 */
[----:B0-----:R-:W4:Y:S01]  /*20b10*/  LDL.64 R22, [R1+0x48] ;  /* 0x0000480001167983 */ /* 0x001f220000100a00 */
[C---:B--2---:R-:W-:Y:S03]  /*20b20*/  HMMA.16816.F32 R12, R8.reuse, R18, R12 ;  /* 0x00000012080c723c */ /* 0x044fe6000000180c */
[----:B----4-:R0:W-:Y:S04]  /*20b30*/  STL.64 [R1+0x18b0], R22 ;  /* 0x0018b01601007387 */ /* 0x0101e80000100a00 */
[----:B0-----:R-:W2:Y:S04]  /*20b40*/  LDL.64 R22, [R1+0x58] ;  /* 0x0000580001167983 */ /* 0x001ea80000100a00 */
[----:B--2---:R-:W-:Y:S08]  /*20b50*/  STL.64 [R1+0x18c8], R22 ;  /* 0x0018c81601007387 */ /* 0x004ff00000100a00 */
[----:B------:R-:W-:Y:S04]  /*20b60*/  STL.64 [R1+0x320], R12 ;  /* 0x0003200c01007387 */ /* 0x000fe80000100a00 */
[----:B------:R0:W-:Y:S04]  /*20b70*/  STL.64 [R1+0x328], R14 ;  /* 0x0003280e01007387 */ /* 0x0001e80000100a00 */
[----:B0-----:R-:W2:Y:S04]  /*20b80*/  LDL.LU.64 R14, [R1+0x1910] ;  /* 0x00191000010e7983 */ /* 0x001ea80000300a00 */
[----:B------:R0:W-:Y:S04]  /*20b90*/  STL.64 [R1+0x18a8], R18 ;  /* 0x0018a81201007387 */ /* 0x0001e80000100a00 */
[----:B------:R-:W4:Y:S04]  /*20ba0*/  LDL.LU R16, [R1+0x160] ;  /* 0x0001600001107983 */ /* 0x000f280000300800 */
[----:B------:R-:W4:Y:S04]  /*20bb0*/  LDL.LU R17, [R1+0x164] ;  /* 0x0001640001117983 */ /* 0x000f280000300800 */
[----:B0-----:R-:W2:Y:S04]  /*20bc0*/  LDL.LU R18, [R1+0x168] ;  /* 0x0001680001127983 */ /* 0x001ea80000300800 */
[----:B------:R-:W2:Y:S04]  /*20bd0*/  LDL.LU R19, [R1+0x16c] ;  /* 0x00016c0001137983 */ /* 0x000ea80000300800 */
[----:B--2---:R-:W-:Y:S04]  /*20be0*/  STL.64 [R1+0x18c0], R18 ;  /* 0x0018c01201007387 */ /* 0x004fe80000100a00 */
[----:B----4-:R0:W-:Y:S04]  /*20bf0*/  STL.64 [R1+0x18b8], R16 ;  /* 0x0018b81001007387 */ /* 0x0101e80000100a00 */
[----:B0-----:R-:W2:Y:S04]  /*20c00*/  LDL.LU R16, [R1+0x170] ;  /* 0x0001700001107983 */ /* 0x001ea80000300800 */
[----:B------:R-:W2:Y:S04]  /*20c10*/  LDL.LU R17, [R1+0x174] ;  /* 0x0001740001117983 */ /* 0x000ea80000300800 */
[----:B------:R-:W4:Y:S04]  /*20c20*/  LDL.LU R18, [R1+0x178] ;  /* 0x0001780001127983 */ /* 0x000f280000300800 */
[----:B------:R-:W4:Y:S01]  /*20c30*/  LDL.LU R19, [R1+0x17c] ;  /* 0x00017c0001137983 */ /* 0x000f220000300800 */
[C---:B------:R-:W-:Y:S03]  /*20c40*/  HMMA.16816.F32 R24, R8.reuse, R14, R24 ;  /* 0x0000000e0818723c */ /* 0x040fe60000001818 */
        /* <DEDUP_REMOVED lines=17> */
[----:B------:R-:W3:Y:S04]  /*20d60*/  LDL.LU.64 R26, [R1+0x18f0] ;  /* 0x0018f000011a7983 */ /* 0x000ee80000300a00 */
[----:B------:R-:W-:Y:S04]  /*20d70*/  STL.64 [R1+0x1898], R14 ;  /* 0x0018980e01007387 */ /* 0x000fe80000100a00 */
[----:B------:R0:W-:Y:S04]  /*20d80*/  STL.64 [R1+0x1890], R12 ;  /* 0x0018900c01007387 */ /* 0x0001e80000100a00 */
[----:B0-----:R-:W4:Y:S04]  /*20d90*/  LDL.LU R12, [R1+0x2f0] ;  /* 0x0002f000010c7983 */ /* 0x001f280000300800 */
[----:B------:R-:W4:Y:S04]  /*20da0*/  LDL.LU R13, [R1+0x2f4] ;  /* 0x0002f400010d7983 */ /* 0x000f280000300800 */
[----:B------:R-:W4:Y:S04]  /*20db0*/  LDL.LU R14, [R1+0x2f8] ;  /* 0x0002f800010e7983 */ /* 0x000f280000300800 */
[----:B------:R-:W4:Y:S01]  /*20dc0*/  LDL.LU R15, [R1+0x2fc] ;  /* 0x0002fc00010f7983 */ /* 0x000f220000300800 */
[----:B---3--:R-:W-:Y:S03]  /*20dd0*/  HMMA.16816.F32 R8, R8, R26, R4 ;  /* 0x0000001a0808723c */ /* 0x008fe60000001804 */
[----:B------:R-:W2:Y:S04]  /*20de0*/  LDL.LU.64 R6, [R1+0x18e8] ;  /* 0x0018e80001067983 */ /* 0x000ea80000300a00 */
[----:B------:R-:W2:Y:S01]  /*20df0*/  LDL.LU.64 R4, [R1+0x18e0] ;  /* 0x0018e00001047983 */ /* 0x000ea20000300a00 */
[----:B------:R-:W-:-:S02]  /*20e00*/  IMAD.MOV.U32 R22, RZ, RZ, R3 ;  /* 0x000000ffff167224 */ /* 0x000fc400078e0003 */
[----:B------:R-:W-:-:S09]  /*20e10*/  IMAD.MOV.U32 R23, RZ, RZ, R2 ;  /* 0x000000ffff177224 */ /* 0x000fd200078e0002 */
        /* <DEDUP_REMOVED lines=27> */
[----:B0-----:R-:W4:Y:S04]  /*20fd0*/  LDL.LU.64 R18, [R1+0x18a8] ;  /* 0x0018a80001127983 */ /* 0x001f280000300a00 */
[----:B------:R-:W3:Y:S04]  /*20fe0*/  LDL.LU.64 R22, [R1+0x18a0] ;  /* 0x0018a00001167983 */ /* 0x000ee80000300a00 */
[----:B------:R-:W-:Y:S04]  /*20ff0*/  STL.64 [R1+0x1878], R26 ;  /* 0x0018781a01007387 */ /* 0x000fe80000100a00 */
        /* <DEDUP_REMOVED lines=8> */
[----:B------:R-:W0:Y:S03]  /*21080*/  LDSM.16.MT88.4 R16, [R0+UR5+0x4200] ;  /* 0x004200050010783b */ /* 0x000e260008004200 */
[C---:B---3--:R-:W-:Y:S01]  /*21090*/  HMMA.16816.F32 R8, R4.reuse, R22, R8 ;  /* 0x000000160408723c */ /* 0x048fe20000001808 */
[----:B--2---:R-:W-:Y:S04]  /*210a0*/  STL.64 [R1+0x1888], R26 ;  /* 0x0018881a01007387 */ /* 0x004fe80000100a00 */
[----:B------:R1:W-:Y:S04]  /*210b0*/  STL.64 [R1+0x1880], R24 ;  /* 0x0018801801007387 */ /* 0x0003e80000100a00 */
[----:B-1----:R-:W2:Y:S04]  /*210c0*/  LDL.LU R24, [R1+0x4a0] ;  /* 0x0004a00001187983 */ /* 0x002ea80000300800 */
[----:B------:R-:W2:Y:S04]  /*210d0*/  LDL.LU R25, [R1+0x4a4] ;  /* 0x0004a40001197983 */ /* 0x000ea80000300800 */
[----:B------:R-:W2:Y:S04]  /*210e0*/  LDL.LU R26, [R1+0x4a8] ;  /* 0x0004a800011a7983 */ /* 0x000ea80000300800 */
[----:B------:R-:W2:Y:S04]  /*210f0*/  LDL.LU R27, [R1+0x4ac] ;  /* 0x0004ac00011b7983 */ /* 0x000ea80000300800 */
[----:B------:R-:W-:Y:S04]  /*21100*/  STL.64 [R1+0x150], R8 ;  /* 0x0001500801007387 */ /* 0x000fe80000100a00 */
[----:B------:R-:W-:Y:S04]  /*21110*/  STL.64 [R1+0x158], R10 ;  /* 0x0001580a01007387 */ /* 0x000fe80000100a00 */
[----:B------:R-:W-:Y:S04]  /*21120*/  STL.64 [R1+0x2f0], R12 ;  /* 0x0002f00c01007387 */ /* 0x000fe80000100a00 */
[----:B------:R1:W-:Y:S04]  /*21130*/  STL.64 [R1+0x2f8], R14 ;  /* 0x0002f80e01007387 */ /* 0x0003e80000100a00 */
[----:B-1----:R-:W2:Y:S04]  /*21140*/  LDL.LU.64 R14, [R1+0x1898] ;  /* 0x00189800010e7983 */ /* 0x002ea80000300a00 */
[----:B------:R-:W3:Y:S04]  /*21150*/  LDL.LU.64 R12, [R1+0x1890] ;  /* 0x00189000010c7983 */ /* 0x000ee80000300a00 */
[----:B0-----:R-:W-:Y:S04]  /*21160*/  STL.64 [R1+0x17d8], R18 ;  /* 0x0017d81201007387 */ /* 0x001fe80000100a00 */
[----:B------:R0:W-:Y:S04]  /*21170*/  STL.64 [R1+0x17d0], R16 ;  /* 0x0017d01001007387 */ /* 0x0001e80000100a00 */
[----:B0-----:R-:W4:Y:S04]  /*21180*/  LDL.LU R16, [R1+0x650] ;  /* 0x0006500001107983 */ /* 0x001f280000300800 */
[----:B------:R-:W4:Y:S04]  /*21190*/  LDL.LU R17, [R1+0x654] ;  /* 0x0006540001117983 */ /* 0x000f280000300800 */
[----:B------:R-:W3:Y:S04]  /*211a0*/  LDL.LU R18, [R1+0x658] ;  /* 0x0006580001127983 */ /* 0x000ee80000300800 */
[----:B------:R-:W3:Y:S01]  /*211b0*/  LDL.LU R19, [R1+0x65c] ;  /* 0x00065c0001137983 */ /* 0x000ee20000300800 */
[----:B--2---:R-:W-:Y:S03]  /*211c0*/  HMMA.16816.F32 R24, R4, R14, R24 ;  /* 0x0000000e0418723c */ /* 0x004fe60000001818 */
[----:B---3--:R-:W-:Y:S04]  /*211d0*/  STL.64 [R1+0x17e8], R18 ;  /* 0x0017e81201007387 */ /* 0x008fe80000100a00 */
[----:B----4-:R-:W-:-:S12]  /*211e0*/  STL.64 [R1+0x17e0], R16 ;  /* 0x0017e01001007387 */ /* 0x010fd80000100a00 */
[----:B------:R-:W-:Y:S04]  /*211f0*/  STL.64 [R1+0x4a0], R24 ;  /* 0x0004a01801007387 */ /* 0x000fe80000100a00 */
[----:B------:R0:W-:Y:S04]  /*21200*/  STL.64 [R1+0x4a8], R26 ;  /* 0x0004a81a01007387 */ /* 0x0001e80000100a00 */
[----:B0-----:R-:W2:Y:S04]  /*21210*/  LDL.LU.64 R26, [R1+0x1888] ;  /* 0x00188800011a7983 */ /* 0x001ea80000300a00 */
[----:B------:R-:W2:Y:S01]  /*21220*/  LDL.LU.64 R24, [R1+0x1880] ;  /* 0x0018800001187983 */ /* 0x000ea20000300a00 */
[----:B------:R-:W-:-:S02]  /*21230*/  IMAD.MOV.U32 R18, RZ, RZ, R13 ;  /* 0x000000ffff127224 */ /* 0x000fc400078e000d */
[----:B------:R-:W-:Y:S02]  /*21240*/  IMAD.MOV.U32 R19, RZ, RZ, R12 ;  /* 0x000000ffff137224 */ /* 0x000fe400078e000c */
[----:B------:R-:W-:Y:S02]  /*21250*/  IMAD.MOV.U32 R11, RZ, RZ, R14 ;  /* 0x000000ffff0b7224 */ /* 0x000fe400078e000e */
[----:B------:R-:W-:Y:S02]  /*21260*/  IMAD.MOV.U32 R10, RZ, RZ, R15 ;  /* 0x000000ffff0a7224 */ /* 0x000fe400078e000f */
[----:B------:R-:W0:Y:S04]  /*21270*/  LDSM.16.MT88.4 R12, [R0+UR5+0x4280] ;  /* 0x00428005000c783b */ /* 0x000e280008004200 */
[----:B0-----:R0:W-:Y:S04]  /*21280*/  STL.64 [R1+0x1788], R14 ;  /* 0x0017880e01007387 */ /* 0x0011e80000100a00 */
[----:B------:R-:W-:Y:S04]  /*21290*/  STL.64 [R1+0x1780], R12 ;  /* 0x0017800c01007387 */ /* 0x000fe80000100a00 */
[----:B0-----:R-:W3:Y:S01]  /*212a0*/  LDL.64 R14, [R1+0x68] ;  /* 0x00006800010e7983 */ /* 0x001ee20000100a00 */
[----:B--2---:R-:W-:-:S15]  /*212b0*/  HMMA.16816.F32 R24, R4, R18, R24 ;  /* 0x000000120418723c */ /* 0x004fde0000001818 */
[----:B------:R-:W-:-:S04]  /*212c0*/  NOP ;  /* 0x0000000000007918 */ /* 0x000fc80000000000 */
[----:B------:R-:W-:Y:S04]  /*212d0*/  STL.64 [R1+0x670], R24 ;  /* 0x0006701801007387 */ /* 0x000fe80000100a00 */
[----:B------:R0:W-:Y:S04]  /*212e0*/  STL.64 [R1+0x678], R26 ;  /* 0x0006781a01007387 */ /* 0x0001e80000100a00 */
[----:B0-----:R-:W2:Y:S04]  /*212f0*/  LDL.LU.64 R26, [R1+0x1878] ;  /* 0x00187800011a7983 */ /* 0x001ea80000300a00 */
[----:B------:R-:W4:Y:S04]  /*21300*/  LDL.LU.64 R24, [R1+0x1870] ;  /* 0x0018700001187983 */ /* 0x000f280000300a00 */
[----:B------:R0:W-:Y:S02]  /*21310*/  STL.64 [R1+0x17f8], R18 ;  /* 0x0017f81201007387 */ /* 0x0001e40000100a00 */
[----:B0-----:R-:W-:-:S02]  /*21320*/  IMAD.MOV.U32 R18, RZ, RZ, R11 ;  /* 0x000000ffff127224 */ /* 0x001fc400078e000b */
[----:B------:R-:W-:-:S05]  /*21330*/  IMAD.MOV.U32 R19, RZ, RZ, R10 ;  /* 0x000000ffff137224 */ /* 0x000fca00078e000a */
[----:B------:R0:W-:Y:S04]  /*21340*/  STL.64 [R1+0x1810], R18 ;  /* 0x0018101201007387 */ /* 0x0001e80000100a00 */
[----:B------:R-:W2:Y:S04]  /*21350*/  LDL.LU R16, [R1+0x7b0] ;  /* 0x0007b00001107983 */ /* 0x000ea80000300800 */
[----:B------:R-:W2:Y:S04]  /*21360*/  LDL.LU R17, [R1+0x7b4] ;  /* 0x0007b40001117983 */ /* 0x000ea80000300800 */
[----:B0-----:R-:W2:Y:S04]  /*21370*/  LDL.LU R18, [R1+0x7b8] ;  /* 0x0007b80001127983 */ /* 0x001ea80000300800 */
[----:B------:R-:W2:Y:S01]  /*21380*/  LDL.LU R19, [R1+0x7bc] ;  /* 0x0007bc0001137983 */ /* 0x000ea20000300800 */
[----:B------:R-:W-:-:S02]  /*21390*/  IMAD.MOV.U32 R9, RZ, RZ, R22 ;  /* 0x000000ffff097224 */ /* 0x000fc400078e0016 */
[----:B------:R-:W-:Y:S02]  /*213a0*/  IMAD.MOV.U32 R8, RZ, RZ, R23 ;  /* 0x000000ffff087224 */ /* 0x000fe400078e0017 */
[----:B------:R-:W-:Y:S04]  /*213b0*/  LDSM.16.MT88.4 R20, [R0+UR5+0x4180] ;  /* 0x004180050014783b */ /* 0x000fe80008004200 */
[----:B--2---:R0:W-:Y:S04]  /*213c0*/  STL.64 [R1+0x1820], R18 ;  /* 0x0018201201007387 */ /* 0x0041e80000100a00 */
[----:B------:R1:W-:Y:S01]  /*213d0*/  STL.64 [R1+0x1818], R16 ;  /* 0x0018181001007387 */ /* 0x0003e20000100a00 */
[----:B0-----:R-:W-:-:S02]  /*213e0*/  IMAD.MOV.U32 R18, RZ, RZ, R9 ;  /* 0x000000ffff127224 */ /* 0x001fc400078e0009 */
[----:B------:R-:W-:Y:S02]  /*213f0*/  IMAD.MOV.U32 R19, RZ, RZ, R8 ;  /* 0x000000ffff137224 */ /* 0x000fe400078e0008 */
[----:B------:R-:W0:Y:S04]  /*21400*/  LDSM.16.MT88.4 R8, [R0+UR5+0x4300] ;  /* 0x004300050008783b */ /* 0x000e280008004200 */
[----:B------:R2:W-:Y:S04]  /*21410*/  STL.64 [R1+0x1838], R18 ;  /* 0x0018381201007387 */ /* 0x0005e80000100a00 */
[----:B-1----:R-:W3:Y:S04]  /*21420*/  LDL.LU R16, [R1+0x660] ;  /* 0x0006600001107983 */ /* 0x002ee80000300800 */
[----:B------:R-:W3:Y:S04]  /*21430*/  LDL.LU R17, [R1+0x664] ;  /* 0x0006640001117983 */ /* 0x000ee80000300800 */
[----:B--2---:R-:W3:Y:S04]  /*21440*/  LDL.LU R18, [R1+0x668] ;  /* 0x0006680001127983 */ /* 0x004ee80000300800 */
[----:B------:R-:W3:Y:S04]  /*21450*/  LDL.LU R19, [R1+0x66c] ;  /* 0x00066c0001137983 */ /* 0x000ee80000300800 */
[----:B0-----:R0:W-:Y:S04]  /*21460*/  STL.64 [R1+0x16f8], R10 ;  /* 0x0016f80a01007387 */ /* 0x0011e80000100a00 */
[----:B------:R1:W-:Y:S01]  /*21470*/  STL.64 [R1+0x16f0], R8 ;  /* 0x0016f00801007387 */ /* 0x0003e20000100a00 */
[----:B0-----:R-:W-:-:S02]  /*21480*/  IMAD.MOV.U32 R10, RZ, RZ, R2 ;  /* 0x000000ffff0a7224 */ /* 0x001fc400078e0002 */
[----:B------:R-:W-:Y:S01]  /*21490*/  IMAD.MOV.U32 R11, RZ, RZ, R3 ;  /* 0x000000ffff0b7224 */ /* 0x000fe200078e0003 */
[----:B------:R-:W2:Y:S01]  /*214a0*/  LDL.LU R2, [R1+0x1868] ;  /* 0x0018680001027983 */ /* 0x000ea20000300800 */
[----:B---3--:R-:W-:Y:S01]  /*214b0*/  HMMA.16816.F32 R4, R4, R26, R16 ;  /* 0x0000001a0404723c */ /* 0x008fe20000001810 */
[----:B----4-:R-:W-:Y:S02]  /*214c0*/  IMAD.MOV.U32 R18, RZ, RZ, R25 ;  /* 0x000000ffff127224 */ /* 0x010fe400078e0019 */
[----:B------:R-:W-:-:S15]  /*214d0*/  IMAD.MOV.U32 R19, RZ, RZ, R24 ;  /* 0x000000ffff137224 */ /* 0x000fde00078e0018 */
[----:B------:R-:W-:Y:S01]  /*214e0*/  NOP ;  /* 0x0000000000007918 */ /* 0x000fe20000000000 */
[----:B------:R-:W-:Y:S04]  /*214f0*/  STL.64 [R1+0x660], R4 ;  /* 0x0006600401007387 */ /* 0x000fe80000100a00 */
[----:B------:R-:W-:Y:S04]  /*21500*/  STL.64 [R1+0x668], R6 ;  /* 0x0006680601007387 */ /* 0x000fe80000100a00 */
[----:B------:R-:W3:Y:S04]  /*21510*/  LDL.LU R3, [R1+0x1864] ;  /* 0x0018640001037983 */ /* 0x000ee80000300800 */
[----:B------:R0:W-:Y:S04]  /*21520*/  STL.64 [R1+0x1858], R10 ;  /* 0x0018580a01007387 */ /* 0x0001e80000100a00 */
[----:B-1----:R-:W4:Y:S04]  /*21530*/  LDL.LU R8, [R1+0x7f0] ;  /* 0x0007f00001087983 */ /* 0x002f280000300800 */
[----:B------:R-:W4:Y:S04]  /*21540*/  LDL.LU R9, [R1+0x7f4] ;  /* 0x0007f40001097983 */ /* 0x000f280000300800 */
[----:B------:R-:W1:Y:S04]  /*21550*/  LDSM.16.MT88.4 R4, [R0+UR5+0x4380] ;  /* 0x004380050004783b */ /* 0x000e680008004200 */
[----:B0-----:R-:W4:Y:S04]  /*21560*/  LDL.LU R10, [R1+0x7f8] ;  /* 0x0007f800010a7983 */ /* 0x001f280000300800 */
[----:B------:R-:W4:Y:S04]  /*21570*/  LDL.LU R11, [R1+0x7fc] ;  /* 0x0007fc00010b7983 */ /* 0x000f280000300800 */
[----:B------:R0:W-:Y:S04]  /*21580*/  STL.64 [R1+0x1850], R18 ;  /* 0x0018501201007387 */ /* 0x0001e80000100a00 */
[----:B------:R-:W2:Y:S04]  /*21590*/  LDL.LU R16, [R1+0x7e0] ;  /* 0x0007e00001107983 */ /* 0x000ea80000300800 */
[----:B------:R-:W2:Y:S04]  /*215a0*/  LDL.LU R17, [R1+0x7e4] ;  /* 0x0007e40001117983 */ /* 0x000ea80000300800 */
[----:B0-----:R-:W2:Y:S04]  /*215b0*/  LDL.LU R18, [R1+0x7e8] ;  /* 0x0007e80001127983 */ /* 0x001ea80000300800 */
[----:B------:R-:W2:Y:S04]  /*215c0*/  LDL.LU R19, [R1+0x7ec] ;  /* 0x0007ec0001137983 */ /* 0x000ea80000300800 */
        /* <DEDUP_REMOVED lines=24> */
[----:B------:R-:W4:Y:S04]  /*21750*/  LDL.LU R0, [R1+0x1860] ;  /* 0x0018600001007983 */ /* 0x000f280000300800 */
[----:B-1----:R-:W-:Y:S04]  /*21760*/  STL.64 [R1+0x1678], R6 ;  /* 0x0016780601007387 */ /* 0x002fe80000100a00 */
[----:B------:R-:W-:Y:S04]  /*21770*/  STL.64 [R1+0x1670], R4 ;  /* 0x0016700401007387 */ /* 0x000fe80000100a00 */
[----:B------:R-:W-:Y:S04]  /*21780*/  STL.64 [R1+0x7f0], R8 ;  /* 0x0007f00801007387 */ /* 0x000fe80000100a00 */
[----:B------:R0:W-:Y:S04]  /*21790*/  STL.64 [R1+0x7f8], R10 ;  /* 0x0007f80a01007387 */ /* 0x0001e80000100a00 */
[----:B0-----:R-:W2:Y:S02]  /*217a0*/  LDL.LU.64 R10, [R1+0x1858] ;  /* 0x00185800010a7983 */ /* 0x001ea40000300a00 */
[----:B--2---:R-:W-:Y:S02]  /*217b0*/  HMMA.16816.F32 R8, R20, R10, R16 ;  /* 0x0000000a1408723c */ /* 0x004fe40000001810 */
[----:B------:R-:W2:-:S15]  /*217c0*/  LDL.LU.64 R18, [R1+0x1850] ;  /* 0x0018500001127983 */ /* 0x000e9e0000300a00 */
[----:B------:R-:W-:Y:S02]  /*217d0*/  NOP ;  /* 0x0000000000007918 */ /* 0x000fe40000000000 */
[----:B------:R0:W-:Y:S04]  /*217e0*/  STL.64 [R1+0x7e0], R8 ;  /* 0x0007e00801007387 */ /* 0x0001e80000100a00 */
[----:B------:R1:W-:Y:S04]  /*217f0*/  STL.64 [R1+0x7e8], R10 ;  /* 0x0007e80a01007387 */ /* 0x0003e80000100a00 */
[----:B0-----:R-:W3:Y:S04]  /*21800*/  LDL.LU R8, [R1+0x620] ;  /* 0x0006200001087983 */ /* 0x001ee80000300800 */
[----:B------:R-:W3:Y:S04]  /*21810*/  LDL.LU R9, [R1+0x624] ;  /* 0x0006240001097983 */ /* 0x000ee80000300800 */
[----:B-1----:R-:W3:Y:S04]  /*21820*/  LDL.LU R10, [R1+0x628] ;  /* 0x00062800010a7983 */ /* 0x002ee80000300800 */
[----:B------:R-:W3:Y:S01]  /*21830*/  LDL.LU R11, [R1+0x62c] ;  /* 0x00062c00010b7983 */ /* 0x000ee20000300800 */
[C---:B--2---:R-:W-:Y:S03]  /*21840*/  HMMA.16816.F32 R16, R20.reuse, R18, R24 ;  /* 0x000000121410723c */ /* 0x044fe60000001818 */
[----:B---3--:R0:W-:Y:S04]  /*21850*/  STL.64 [R1+0x17c8], R10 ;  /* 0x0017c80a01007387 */ /* 0x0081e80000100a00 */
[----:B------:R-:W-:Y:S04]  /*21860*/  STL.64 [R1+0x17c0], R8 ;  /* 0x0017c00801007387 */ /* 0x000fe80000100a00 */
[----:B0-----:R-:W2:Y:S04]  /*21870*/  LDL.64 R10, [R1+0x58] ;  /* 0x00005800010a7983 */ /* 0x001ea80000100a00 */
[----:B------:R-:W3:Y:S04]  /*21880*/  LDL.LU.64 R26, [R1+0x1848] ;  /* 0x00184800011a7983 */ /* 0x000ee80000300a00 */
[----:B------:R-:W3:Y:S04]  /*21890*/  LDL.LU.64 R24, [R1+0x1840] ;  /* 0x0018400001187983 */ /* 0x000ee80000300a00 */
        /* <DEDUP_REMOVED lines=8> */
[----:B0-----:R-:W2:Y:S04]  /*21920*/  LDL.LU.64 R18, [R1+0x1820] ;  /* 0x0018200001127983 */ /* 0x001ea80000300a00 */
[----:B------:R-:W2:Y:S01]  /*21930*/  LDL.LU.64 R16, [R1+0x1818] ;  /* 0x0018180001107983 */ /* 0x000ea20000300a00 */
[----:B------:R-:W-:-:S02]  /*21940*/  IMAD.MOV.U32 R6, RZ, RZ, R29 ;  /* 0x000000ffff067224 */ /* 0x000fc400078e001d */
[----:B------:R-:W-:-:S07]  /*21950*/  IMAD.MOV.U32 R7, RZ, RZ, R28 ;  /* 0x000000ffff077224 */ /* 0x000fce00078e001c */
[----:B--2---:R-:W-:-:S15]  /*21960*/  HMMA.16816.F32 R16, R20, R6, R16 ;  /* 0x000000061410723c */ /* 0x004fde0000001810 */
[----:B------:R-:W-:-:S04]  /*21970*/  NOP ;  /* 0x0000000000007918 */ /* 0x000fc80000000000 */
[----:B------:R-:W-:Y:S04]  /*21980*/  STL.64 [R1+0x7b0], R16 ;  /* 0x0007b01001007387 */ /* 0x000fe80000100a00 */
[----:B------:R0:W-:Y:S04]  /*21990*/  STL.64 [R1+0x7b8], R18 ;  /* 0x0007b81201007387 */ /* 0x0001e80000100a00 */
[----:B0-----:R-:W3:Y:S02]  /*219a0*/  LDL.LU.64 R18, [R1+0x1810] ;  /* 0x0018100001127983 */ /* 0x001ee40000300a00 */
[----:B---3--:R-:W-:Y:S02]  /*219b0*/  HMMA.16816.F32 R16, R20, R18, R24 ;  /* 0x000000121410723c */ /* 0x008fe40000001818 */
[----:B------:R-:W2:Y:S04]  /*219c0*/  LDL.LU.64 R26, [R1+0x1808] ;  /* 0x00180800011a7983 */ /* 0x000ea80000300a00 */
[----:B------:R-:W2:-:S13]  /*219d0*/  LDL.LU.64 R24, [R1+0x1800] ;  /* 0x0018000001187983 */ /* 0x000e9a0000300a00 */
[----:B------:R-:W-:Y:S04]  /*219e0*/  STL.64 [R1+0x7a0], R16 ;  /* 0x0007a01001007387 */ /* 0x000fe80000100a00 */
[----:B------:R0:W-:Y:S04]  /*219f0*/  STL.64 [R1+0x7a8], R18 ;  /* 0x0007a81201007387 */ /* 0x0001e80000100a00 */
[----:B0-----:R-:W2:Y:S02]  /*21a00*/  LDL.LU.64 R18, [R1+0x17f8] ;  /* 0x0017f80001127983 */ /* 0x001ea40000300a00 */
        /* <DEDUP_REMOVED lines=12> */
[----:B0-----:R-:W3:Y:S04]  /*21ad0*/  LDL.LU R20, [R1+0x630] ;  /* 0x0006300001147983 */ /* 0x001ee80000300800 */
[----:B------:R-:W3:Y:S04]  /*21ae0*/  LDL.LU R21, [R1+0x634] ;  /* 0x0006340001157983 */ /* 0x000ee80000300800 */
[----:B-1----:R-:W3:Y:S04]  /*21af0*/  LDL.LU R22, [R1+0x638] ;  /* 0x0006380001167983 */ /* 0x002ee80000300800 */
[----:B------:R-:W3:Y:S04]  /*21b00*/  LDL.LU R23, [R1+0x63c] ;  /* 0x00063c0001177983 */ /* 0x000ee80000300800 */
[----:B------:R0:W-:Y:S04]  /*21b10*/  STL.64 [R1+0x1790], R26 ;  /* 0x0017901a01007387 */ /* 0x0001e80000100a00 */
[----:B------:R-:W2:Y:S04]  /*21b20*/  LDL.LU R24, [R1+0x640] ;  /* 0x0006400001187983 */ /* 0x000ea80000300800 */
[----:B------:R-:W2:Y:S04]  /*21b30*/  LDL.LU R25, [R1+0x644] ;  /* 0x0006440001197983 */ /* 0x000ea80000300800 */
[----:B0-----:R-:W2:Y:S04]  /*21b40*/  LDL.LU R26, [R1+0x648] ;  /* 0x00064800011a7983 */ /* 0x001ea80000300800 */
[----:B------:R-:W2:Y:S01]  /*21b50*/  LDL.LU R27, [R1+0x64c] ;  /* 0x00064c00011b7983 */ /* 0x000ea20000300800 */
[----:B------:R-:W-:-:S02]  /*21b60*/  IMAD.MOV.U32 R5, RZ, RZ, R14 ;  /* 0x000000ffff057224 */ /* 0x000fc400078e000e */
[----:B------:R-:W-:Y:S01]  /*21b70*/  IMAD.MOV.U32 R4, RZ, RZ, R15 ;  /* 0x000000ffff047224 */ /* 0x000fe200078e000f */
[----:B--2---:R-:W-:-:S15]  /*21b80*/  HMMA.16816.F32 R24, R16, R14, R24 ;  /* 0x0000000e1018723c */ /* 0x004fde0000001818 */
[----:B------:R-:W-:-:S04]  /*21b90*/  NOP ;  /* 0x0000000000007918 */ /* 0x000fc80000000000 */
[----:B------:R-:W-:Y:S04]  /*21ba0*/  STL.64 [R1+0x640], R24 ;  /* 0x0006401801007387 */ /* 0x000fe80000100a00 */
[----:B------:R-:W-:Y:S04]  /*21bb0*/  STL.64 [R1+0x648], R26 ;  /* 0x0006481a01007387 */ /* 0x000fe80000100a00 */
[----:B------:R-:W-:Y:S04]  /*21bc0*/  STL.64 [R1+0x17a8], R6 ;  /* 0x0017a80601007387 */ /* 0x000fe80000100a00 */
[----:B------:R0:W-:Y:S04]  /*21bd0*/  STL.64 [R1+0x17a0], R4 ;  /* 0x0017a00401007387 */ /* 0x0001e80000100a00 */
[----:B0-----:R-:W2:Y:S04]  /*21be0*/  LDL.LU R4, [R1+0x610] ;  /* 0x0006100001047983 */ /* 0x001ea80000300800 */
[----:B------:R-:W2:Y:S04]  /*21bf0*/  LDL.LU R5, [R1+0x614] ;  /* 0x0006140001057983 */ /* 0x000ea80000300800 */
[----:B------:R-:W2:Y:S04]  /*21c00*/  LDL.LU R6, [R1+0x618] ;  /* 0x0006180001067983 */ /* 0x000ea80000300800 */
[----:B------:R-:W2:Y:S01]  /*21c10*/  LDL.LU R7, [R1+0x61c] ;  /* 0x00061c0001077983 */ /* 0x000ea20000300800 */
[----:B---3--:R-:W-:Y:S03]  /*21c20*/  HMMA.16816.F32 R20, R16, R10, R20 ;  /* 0x0000000a1014723c */ /* 0x008fe60000001814 */
[----:B--2---:R0:W-:Y:S04]  /*21c30*/  STL.64 [R1+0x17b8], R6 ;  /* 0x0017b80601007387 */ /* 0x0041e80000100a00 */
[----:B------:R-:W-:Y:S04]  /*21c40*/  STL.64 [R1+0x17b0], R4 ;  /* 0x0017b00401007387 */ /* 0x000fe80000100a00 */
[----:B0-----:R-:W2:Y:S04]  /*21c50*/  LDL.64 R6, [R1+0x48] ;  /* 0x0000480001067983 */ /* 0x001ea80000100a00 */
        /* <DEDUP_REMOVED lines=8> */
[----:B------:R0:W-:Y:S04]  /*21ce0*/  STL.64 [R1+0x630], R20 ;  /* 0x0006301401007387 */ /* 0x0001e80000100a00 */
[----:B------:R1:W-:Y:S01]  /*21cf0*/  STL.64 [R1+0x638], R22 ;  /* 0x0006381601007387 */ /* 0x0003e20000100a00 */
[----:B0-----:R-:W-:-:S02]  /*21d00*/  IMAD.MOV.U32 R21, RZ, RZ, R10 ;  /* 0x000000ffff157224 */ /* 0x001fc400078e000a */
[----:B------:R-:W-:Y:S02]  /*21d10*/  IMAD.MOV.U32 R20, RZ, RZ, R11 ;  /* 0x000000ffff147224 */ /* 0x000fe400078e000b */
[----:B------:R-:W3:Y:S04]  /*21d20*/  LDL.LU.64 R10, [R1+0x17c8] ;  /* 0x0017c800010a7983 */ /* 0x000ee80000300a00 */
[----:B------:R-:W3:Y:S01]  /*21d30*/  LDL.LU.64 R8, [R1+0x17c0] ;  /* 0x0017c00001087983 */ /* 0x000ee20000300a00 */
[----:B--2---:R-:W-:Y:S02]  /*21d40*/  IMAD.MOV.U32 R29, RZ, RZ, R6 ;  /* 0x000000ffff1d7224 */ /* 0x004fe400078e0006 */
[----:B------:R-:W-:Y:S01]  /*21d50*/  IMAD.MOV.U32 R28, RZ, RZ, R7 ;  /* 0x000000ffff1c7224 */ /* 0x000fe200078e0007 */
[----:B---3--:R-:W-:Y:S01]  /*21d60*/  HMMA.16816.F32 R8, R16, R6, R8 ;  /* 0x000000061008723c */ /* 0x008fe20000001808 */
[----:B------:R-:W2:Y:S04]  /*21d70*/  LDL.LU.64 R6, [R1+0x17b8] ;  /* 0x0017b80001067983 */ /* 0x000ea80000300a00 */
[----:B------:R-:W2:-:S14]  /*21d80*/  LDL.LU.64 R4, [R1+0x17b0] ;  /* 0x0017b00001047983 */ /* 0x000e9c0000300a00 */
[----:B------:R0:W-:Y:S04]  /*21d90*/  STL.64 [R1+0x620], R8 ;  /* 0x0006200801007387 */ /* 0x0001e80000100a00 */
[----:B------:R3:W-:Y:S01]  /*21da0*/  STL.64 [R1+0x628], R10 ;  /* 0x0006280a01007387 */ /* 0x0007e20000100a00 */
[----:B-1----:R-:W-:Y:S02]  /*21db0*/  IMAD.MOV.U32 R22, RZ, RZ, R8 ;  /* 0x000000ffff167224 */ /* 0x002fe400078e0008 */
[----:B------:R-:W-:Y:S01]  /*21dc0*/  IMAD.MOV.U32 R23, RZ, RZ, R10 ;  /* 0x000000ffff177224 */ /* 0x000fe200078e000a */
[----:B0-----:R-:W2:Y:S04]  /*21dd0*/  LDL.LU R8, [R1+0x250] ;  /* 0x0002500001087983 */ /* 0x001ea80000300800 */
[----:B------:R-:W2:Y:S04]  /*21de0*/  LDL.LU R9, [R1+0x254] ;  /* 0x0002540001097983 */ /* 0x000ea80000300800 */
[----:B---3--:R-:W3:Y:S04]  /*21df0*/  LDL.LU R10, [R1+0x258] ;  /* 0x00025800010a7983 */ /* 0x008ee80000300800 */
[----:B------:R-:W3:Y:S04]  /*21e00*/  LDL.LU R11, [R1+0x25c] ;  /* 0x00025c00010b7983 */ /* 0x000ee80000300800 */
[----:B---3--:R-:W-:Y:S04]  /*21e10*/  STL.64 [R1+0x1708], R10 ;  /* 0x0017080a01007387 */ /* 0x008fe80000100a00 */
[----:B--2---:R0:W-:Y:S04]  /*21e20*/  STL.64 [R1+0x1700], R8 ;  /* 0x0017000801007387 */ /* 0x0041e80000100a00 */
[----:B0-----:R-:W2:Y:S04]  /*21e30*/  LDL.LU R8, [R1+0x3a0] ;  /* 0x0003a00001087983 */ /* 0x001ea80000300800 */
[----:B------:R-:W2:Y:S04]  /*21e40*/  LDL.LU R9, [R1+0x3a4] ;  /* 0x0003a40001097983 */ /* 0x000ea80000300800 */
[----:B------:R-:W3:Y:S04]  /*21e50*/  LDL.LU R10, [R1+0x3a8] ;  /* 0x0003a800010a7983 */ /* 0x000ee80000300800 */
[----:B------:R-:W3:Y:S04]  /*21e60*/  LDL.LU R11, [R1+0x3ac] ;  /* 0x0003ac00010b7983 */ /* 0x000ee80000300800 */
[----:B---3--:R0:W-:Y:S04]  /*21e70*/  STL.64 [R1+0x1718], R10 ;  /* 0x0017180a01007387 */ /* 0x0081e80000100a00 */
[----:B--2---:R-:W-:Y:S04]  /*21e80*/  STL.64 [R1+0x1710], R8 ;  /* 0x0017100801007387 */ /* 0x004fe80000100a00 */
[----:B0-----:R-:W2:Y:S04]  /*21e90*/  LDL.LU.64 R10, [R1+0x18] ;  /* 0x00001800010a7983 */ /* 0x001ea80000300a00 */
[----:B------:R-:W-:Y:S04]  /*21ea0*/  STL [R1+0x1508], R22 ;  /* 0x0015081601007387 */ /* 0x000fe80000100800 */
[----:B------:R0:W-:Y:S04]  /*21eb0*/  STL [R1+0x1504], R23 ;  /* 0x0015041701007387 */ /* 0x0001e80000100800 */
[----:B0-----:R-:W3:Y:S02]  /*21ec0*/  LDL.LU.64 R22, [R1+0x38] ;  /* 0x0000380001167983 */ /* 0x001ee40000300a00 */
[----:B---3--:R-:W-:-:S15]  /*21ed0*/  HMMA.16816.F32 R4, R16, R22, R4 ;  /* 0x000000161004723c */ /* 0x008fde0000001804 */
[----:B------:R-:W-:-:S04]  /*21ee0*/  NOP ;  /* 0x0000000000007918 */ /* 0x000fc80000000000 */
[----:B------:R-:W-:Y:S04]  /*21ef0*/  STL.64 [R1+0x610], R4 ;  /* 0x0006100401007387 */ /* 0x000fe80000100a00 */
[----:B------:R0:W-:Y:S04]  /*21f00*/  STL.64 [R1+0x618], R6 ;  /* 0x0006180601007387 */ /* 0x0001e80000100a00 */
[----:B0-----:R-:W3:Y:S04]  /*21f10*/  LDL.LU.64 R6, [R1+0x17a8] ;  /* 0x0017a80001067983 */ /* 0x001ee80000300a00 */
[----:B------:R-:W4:Y:S04]  /*21f20*/  LDL.LU.64 R4, [R1+0x17a0] ;  /* 0x0017a00001047983 */ /* 0x000f280000300a00 */
[----:B------:R0:W-:Y:S02]  /*21f30*/  STL.64 [R1+0x1738], R22 ;  /* 0x0017381601007387 */ /* 0x0001e40000100a00 */
[----:B0-----:R-:W-:-:S02]  /*21f40*/  IMAD.MOV.U32 R22, RZ, RZ, R29 ;  /* 0x000000ffff167224 */ /* 0x001fc400078e001d */
[----:B------:R-:W-:-:S05]  /*21f50*/  IMAD.MOV.U32 R23, RZ, RZ, R28 ;  /* 0x000000ffff177224 */ /* 0x000fca00078e001c */
[----:B------:R0:W-:Y:S01]  /*21f60*/  STL.64 [R1+0x1750], R22 ;  /* 0x0017501601007387 */ /* 0x0001e20000100a00 */
[----:B--2---:R-:W-:Y:S01]  /*21f70*/  HMMA.16816.F32 R12, R16, R10, R12 ;  /* 0x0000000a100c723c */ /* 0x004fe2000000180c */
[----:B0-----:R-:W-:Y:S02]  /*21f80*/  IMAD.MOV.U32 R22, RZ, RZ, R21 ;  /* 0x000000ffff167224 */ /* 0x001fe400078e0015 */
[----:B------:R-:W-:-:S05]  /*21f90*/  IMAD.MOV.U32 R23, RZ, RZ, R20 ;  /* 0x000000ffff177224 */ /* 0x000fca00078e0014 */
[----:B------:R3:W-:Y:S02]  /*21fa0*/  STL.64 [R1+0x1768], R22 ;  /* 0x0017681601007387 */ /* 0x0007e40000100a00 */
[----:B---3--:R-:W-:Y:S02]  /*21fb0*/  HMMA.16816.F32 R20, R16, R6, R24 ;  /* 0x000000061014723c */ /* 0x008fe40000001818 */
[----:B------:R-:W-:-:S15]  /*21fc0*/  STL.64 [R1+0x1798], R6 ;  /* 0x0017980601007387 */ /* 0x000fde0000100a00 */
[----:B------:R-:W-:Y:S02]  /*21fd0*/  NOP ;  /* 0x0000000000007918 */ /* 0x000fe40000000000 */
[----:B------:R-:W-:Y:S04]  /*21fe0*/  STL.64 [R1+0x600], R20 ;  /* 0x0006001401007387 */ /* 0x000fe80000100a00 */
[----:B------:R4:W-:Y:S04]  /*21ff0*/  STL.64 [R1+0x608], R22 ;  /* 0x0006081601007387 */ /* 0x0009e80000100a00 */
[----:B------:R0:W-:Y:S04]  /*22000*/  STL.64 [R1+0x5f0], R12 ;  /* 0x0005f00c01007387 */ /* 0x0001e80000100a00 */
[----:B------:R1:W-:Y:S01]  /*22010*/  STL.64 [R1+0x5f8], R14 ;  /* 0x0005f80e01007387 */ /* 0x0003e20000100a00 */
[----:B----4-:R-:W-:-:S02]  /*22020*/  IMAD.MOV.U32 R23, RZ, RZ, R4 ;  /* 0x000000ffff177224 */ /* 0x010fc400078e0004 */
[----:B------:R-:W-:Y:S01]  /*22030*/  IMAD.MOV.U32 R22, RZ, RZ, R5 ;  /* 0x000000ffff167224 */ /* 0x000fe200078e0005 */
[----:B------:R-:W2:Y:S04]  /*22040*/  LDL.LU R4, [R1+0x5e0] ;  /* 0x0005e00001047983 */ /* 0x000ea80000300800 */
[----:B------:R-:W2:Y:S04]  /*22050*/  LDL.LU R5, [R1+0x5e4] ;  /* 0x0005e40001057983 */ /* 0x000ea80000300800 */
[----:B------:R-:W2:Y:S04]  /*22060*/  LDL.LU R6, [R1+0x5e8] ;  /* 0x0005e80001067983 */ /* 0x000ea80000300800 */
[----:B------:R-:W2:Y:S04]  /*22070*/  LDL.LU R7, [R1+0x5ec] ;  /* 0x0005ec0001077983 */ /* 0x000ea80000300800 */
[----:B------:R-:W2:Y:S04]  /*22080*/  LDL.64 R26, [R1+0x8] ;  /* 0x00000800011a7983 */ /* 0x000ea80000100a00 */
[----:B0-----:R-:W3:Y:S04]  /*22090*/  LDL.LU R12, [R1+0x420] ;  /* 0x00042000010c7983 */ /* 0x001ee80000300800 */
[----:B------:R-:W3:Y:S04]  /*220a0*/  LDL.LU R13, [R1+0x424] ;  /* 0x00042400010d7983 */ /* 0x000ee80000300800 */
[----:B-1----:R-:W3:Y:S04]  /*220b0*/  LDL.LU R14, [R1+0x428] ;  /* 0x00042800010e7983 */ /* 0x002ee80000300800 */
[----:B------:R-:W3:Y:S04]  /*220c0*/  LDL.LU R15, [R1+0x42c] ;  /* 0x00042c00010f7983 */ /* 0x000ee80000300800 */
        /* <DEDUP_REMOVED lines=17> */
[----:B------:R-:W-:Y:S03]  /*221e0*/  HMMA.16816.F32 R4, R16, R26, R4 ;  /* 0x0000001a1004723c */ /* 0x000fe60000001804 */
[----:B----4-:R-:W-:Y:S04]  /*221f0*/  STL.64 [R1+0x1760], R10 ;  /* 0x0017600a01007387 */ /* 0x010fe80000100a00 */
[----:B--2---:R0:W-:Y:S04]  /*22200*/  STL.64 [R1+0x1758], R8 ;  /* 0x0017580801007387 */ /* 0x0041e80000100a00 */
        /* <DEDUP_REMOVED lines=10> */
[----:B------:R0:W-:Y:S04]  /*222b0*/  STL.64 [R1+0x5e0], R4 ;  /* 0x0005e00401007387 */ /* 0x0001e80000100a00 */
[----:B------:R1:W-:Y:S01]  /*222c0*/  STL.64 [R1+0x5e8], R6 ;  /* 0x0005e80601007387 */ /* 0x0003e20000100a00 */
[----:B0-----:R-:W-:-:S03]  /*222d0*/  IMAD.MOV.U32 R5, RZ, RZ, R26 ;  /* 0x000000ffff057224 */ /* 0x001fc600078e001a */
[----:B-1----:R-:W4:Y:S01]  /*222e0*/  LDL.LU.64 R6, [R1+0x1798] ;  /* 0x0017980001067983 */ /* 0x002f220000300a00 */
[----:B------:R-:W-:-:S03]  /*222f0*/  IMAD.MOV.U32 R4, RZ, RZ, R27 ;  /* 0x000000ffff047224 */ /* 0x000fc600078e001b */
[----:B------:R-:W3:Y:S02]  /*22300*/  LDL.LU.64 R26, [R1+0x1790] ;  /* 0x00179000011a7983 */ /* 0x000ee40000300a00 */
[----:B---3--:R-:W-:Y:S02]  /*22310*/  HMMA.16816.F32 R16, R16, R26, R12 ;  /* 0x0000001a1010723c */ /* 0x008fe4000000180c */
        /* <DEDUP_REMOVED lines=30> */
[----:B0-----:R-:W4:Y:S04]  /*22500*/  LDL.LU.64 R10, [R1+0x1730] ;  /* 0x00173000010a7983 */ /* 0x001f280000300a00 */
[----:B------:R-:W4:Y:S04]  /*22510*/  LDL.LU.64 R8, [R1+0x1728] ;  /* 0x0017280001087983 */ /* 0x000f280000300a00 */
[----:B------:R0:W-:Y:S02]  /*22520*/  STL.64 [R1+0x16d0], R22 ;  /* 0x0016d01601007387 */ /* 0x0001e40000100a00 */
[----:B0-----:R-:W-:-:S02]  /*22530*/  IMAD.MOV.U32 R22, RZ, RZ, R5 ;  /* 0x000000ffff167224 */ /* 0x001fc400078e0005 */
[----:B------:R-:W-:Y:S02]  /*22540*/  IMAD.MOV.U32 R23, RZ, RZ, R4 ;  /* 0x000000ffff177224 */ /* 0x000fe400078e0004 */
[----:B----4-:R-:W-:Y:S01]  /*22550*/  HMMA.16816.F32 R4, R12, R6, R8 ;  /* 0x000000060c04723c */ /* 0x010fe20000001808 */
[----:B------:R-:W3:-:S15]  /*22560*/  LDL.LU.64 R10, [R1+0x1720] ;  /* 0x00172000010a7983 */ /* 0x000ede0000300a00 */
[----:B------:R-:W-:-:S03]  /*22570*/  NOP ;  /* 0x0000000000007918 */ /* 0x000fc60000000000 */
[----:B------:R0:W-:Y:S04]  /*22580*/  STL.64 [R1+0x3c0], R4 ;  /* 0x0003c00401007387 */ /* 0x0001e80000100a00 */
[----:B------:R1:W-:Y:S04]  /*22590*/  STL.64 [R1+0x3c8], R6 ;  /* 0x0003c80601007387 */ /* 0x0003e80000100a00 */
[----:B0-----:R-:W2:Y:S04]  /*225a0*/  LDL.LU R4, [R1+0x240] ;  /* 0x0002400001047983 */ /* 0x001ea80000300800 */
[----:B------:R-:W2:Y:S04]  /*225b0*/  LDL.LU R5, [R1+0x244] ;  /* 0x0002440001057983 */ /* 0x000ea80000300800 */
[----:B-1----:R-:W2:Y:S04]  /*225c0*/  LDL.LU R6, [R1+0x248] ;  /* 0x0002480001067983 */ /* 0x002ea80000300800 */
[----:B------:R-:W2:Y:S01]  /*225d0*/  LDL.LU R7, [R1+0x24c] ;  /* 0x00024c0001077983 */ /* 0x000ea20000300800 */
[----:B---3--:R-:W-:-:S15]  /*225e0*/  HMMA.16816.F32 R16, R12, R10, R16 ;  /* 0x0000000a0c10723c */ /* 0x008fde0000001810 */
[----:B------:R-:W-:-:S04]  /*225f0*/  NOP ;  /* 0x0000000000007918 */ /* 0x000fc80000000000 */
[----:B------:R-:W-:Y:S04]  /*22600*/  STL.64 [R1+0x3b0], R16 ;  /* 0x0003b01001007387 */ /* 0x000fe80000100a00 */
[----:B------:R0:W-:Y:S02]  /*22610*/  STL.64 [R1+0x3b8], R18 ;  /* 0x0003b81201007387 */ /* 0x0001e40000100a00 */
[----:B0-----:R-:W-:Y:S02]  /*22620*/  IMAD.MOV.U32 R18, RZ, RZ, R10 ;  /* 0x000000ffff127224 */ /* 0x001fe400078e000a */
[----:B------:R-:W-:Y:S02]  /*22630*/  IMAD.MOV.U32 R19, RZ, RZ, R11 ;  /* 0x000000ffff137224 */ /* 0x000fe400078e000b */
[----:B------:R-:W3:Y:S04]  /*22640*/  LDL.LU.64 R10, [R1+0x1718] ;  /* 0x00171800010a7983 */ /* 0x000ee80000300a00 */
[----:B------:R-:W3:Y:S04]  /*22650*/  LDL.LU.64 R8, [R1+0x1710] ;  /* 0x0017100001087983 */ /* 0x000ee80000300a00 */
[----:B------:R0:W-:Y:S04]  /*22660*/  STL.64 [R1+0x16d8], R18 ;  /* 0x0016d81201007387 */ /* 0x0001e80000100a00 */
[----:B------:R-:W4:Y:S04]  /*22670*/  LDL.LU R16, [R1+0x230] ;  /* 0x0002300001107983 */ /* 0x000f280000300800 */
[----:B------:R-:W4:Y:S04]  /*22680*/  LDL.LU R17, [R1+0x234] ;  /* 0x0002340001117983 */ /* 0x000f280000300800 */
[----:B0-----:R-:W2:Y:S04]  /*22690*/  LDL.LU R18, [R1+0x238] ;  /* 0x0002380001127983 */ /* 0x001ea80000300800 */
[----:B------:R-:W2:Y:S01]  /*226a0*/  LDL.LU R19, [R1+0x23c] ;  /* 0x00023c0001137983 */ /* 0x000ea20000300800 */
[C---:B---3--:R-:W-:Y:S03]  /*226b0*/  HMMA.16816.F32 R20, R12.reuse, R22, R8 ;  /* 0x000000160c14723c */ /* 0x048fe60000001808 */
[----:B--2---:R0:W-:Y:S04]  /*226c0*/  STL.64 [R1+0x16e8], R18 ;  /* 0x0016e81201007387 */ /* 0x0041e80000100a00 */
[----:B----4-:R-:W-:Y:S04]  /*226d0*/  STL.64 [R1+0x16e0], R16 ;  /* 0x0016e01001007387 */ /* 0x010fe80000100a00 */
[----:B0-----:R-:W2:Y:S04]  /*226e0*/  LDL.LU.64 R18, [R1+0x68] ;  /* 0x0000680001127983 */ /* 0x001ea80000300a00 */
[----:B------:R-:W3:Y:S04]  /*226f0*/  LDL.LU.64 R10, [R1+0x1708] ;  /* 0x00170800010a7983 */ /* 0x000ee80000300a00 */
[----:B------:R-:W3:Y:S04]  /*22700*/  LDL.LU.64 R8, [R1+0x1700] ;  /* 0x0017000001087983 */ /* 0x000ee80000300a00 */
[----:B------:R-:W-:Y:S04]  /*22710*/  STL.64 [R1+0x3a0], R20 ;  /* 0x0003a01401007387 */ /* 0x000fe80000100a00 */
[----:B------:R0:W-:Y:S04]  /*22720*/  STL.64 [R1+0x3a8], R22 ;  /* 0x0003a81601007387 */ /* 0x0001e80000100a00 */
[----:B0-----:R-:W4:Y:S01]  /*22730*/  LDL.LU.64 R22, [R1+0x48] ;  /* 0x0000480001167983 */ /* 0x001f220000300a00 */
[----:B---3--:R-:W-:Y:S03]  /*22740*/  HMMA.16816.F32 R12, R12, R26, R8 ;  /* 0x0000001a0c0c723c */ /* 0x008fe60000001808 */
[----:B------:R-:W2:Y:S04]  /*22750*/  LDL.LU.64 R10, [R1+0x16f8] ;  /* 0x0016f800010a7983 */ /* 0x000ea80000300a00 */
[----:B------:R-:W2:-:S12]  /*22760*/  LDL.LU.64 R8, [R1+0x16f0] ;  /* 0x0016f00001087983 */ /* 0x000e980000300a00 */
[----:B------:R-:W-:Y:S04]  /*22770*/  STL.64 [R1+0x250], R12 ;  /* 0x0002500c01007387 */ /* 0x000fe80000100a00 */
[----:B------:R0:W-:Y:S04]  /*22780*/  STL.64 [R1+0x258], R14 ;  /* 0x0002580e01007387 */ /* 0x0001e80000100a00 */
[----:B0-----:R-:W3:Y:S04]  /*22790*/  LDL.LU.64 R14, [R1+0x58] ;  /* 0x00005800010e7983 */ /* 0x001ee80000300a00 */
        /* <DEDUP_REMOVED lines=11> */
[----:B------:R-:W-:Y:S03]  /*22850*/  HMMA.16816.F32 R4, R8, R18, R4 ;  /* 0x000000120804723c */ /* 0x000fe60000001804 */
[----:B--2---:R-:W-:Y:S04]  /*22860*/  STL.64 [R1+0x16c8], R26 ;  /* 0x0016c81a01007387 */ /* 0x004fe80000100a00 */
[----:B------:R0:W-:Y:S04]  /*22870*/  STL.64 [R1+0x16c0], R24 ;  /* 0x0016c01801007387 */ /* 0x0001e80000100a00 */
[----:B0-----:R-:W2:Y:S04]  /*22880*/  LDL.LU R24, [R1+0x210] ;  /* 0x0002100001187983 */ /* 0x001ea80000300800 */
[----:B------:R-:W2:Y:S04]  /*22890*/  LDL.LU R25, [R1+0x214] ;  /* 0x0002140001197983 */ /* 0x000ea80000300800 */
[----:B------:R-:W2:Y:S04]  /*228a0*/  LDL.LU R26, [R1+0x218] ;  /* 0x00021800011a7983 */ /* 0x000ea80000300800 */
[----:B------:R-:W2:Y:S04]  /*228b0*/  LDL.LU R27, [R1+0x21c] ;  /* 0x00021c00011b7983 */ /* 0x000ea80000300800 */
[----:B------:R0:W-:Y:S04]  /*228c0*/  STL.64 [R1+0x240], R4 ;  /* 0x0002400401007387 */ /* 0x0001e80000100a00 */
[----:B------:R3:W-:Y:S01]  /*228d0*/  STL.64 [R1+0x248], R6 ;  /* 0x0002480601007387 */ /* 0x0007e20000100a00 */
[----:B0-----:R-:W-:-:S02]  /*228e0*/  IMAD.MOV.U32 R5, RZ, RZ, R18 ;  /* 0x000000ffff057224 */ /* 0x001fc400078e0012 */
[----:B------:R-:W-:Y:S02]  /*228f0*/  IMAD.MOV.U32 R4, RZ, RZ, R19 ;  /* 0x000000ffff047224 */ /* 0x000fe400078e0013 */
[----:B------:R-:W2:Y:S04]  /*22900*/  LDL.LU.64 R18, [R1+0x16e8] ;  /* 0x0016e80001127983 */ /* 0x000ea80000300a00 */
[----:B------:R-:W2:Y:S01]  /*22910*/  LDL.LU.64 R16, [R1+0x16e0] ;  /* 0x0016e00001107983 */ /* 0x000ea20000300a00 */
[----:B---3--:R-:W-:Y:S02]  /*22920*/  IMAD.MOV.U32 R7, RZ, RZ, R14 ;  /* 0x000000ffff077224 */ /* 0x008fe400078e000e */
[----:B------:R-:W-:Y:S01]  /*22930*/  IMAD.MOV.U32 R6, RZ, RZ, R15 ;  /* 0x000000ffff067224 */ /* 0x000fe200078e000f */
[----:B--2---:R-:W-:-:S15]  /*22940*/  HMMA.16816.F32 R16, R8, R14, R16 ;  /* 0x0000000e0810723c */ /* 0x004fde0000001810 */
[----:B------:R-:W-:-:S04]  /*22950*/  NOP ;  /* 0x0000000000007918 */ /* 0x000fc80000000000 */
[----:B------:R-:W-:Y:S04]  /*22960*/  STL.64 [R1+0x230], R16 ;  /* 0x0002301001007387 */ /* 0x000fe80000100a00 */
[----:B------:R0:W-:Y:S04]  /*22970*/  STL.64 [R1+0x238], R18 ;  /* 0x0002381201007387 */ /* 0x0001e80000100a00 */
[----:B0-----:R-:W2:Y:S04]  /*22980*/  LDL.LU.64 R18, [R1+0x16d8] ;  /* 0x0016d80001127983 */ /* 0x001ea80000300a00 */
[----:B------:R-:W3:Y:S04]  /*22990*/  LDL.LU.64 R14, [R1+0x898] ;  /* 0x00089800010e7983 */ /* 0x000ee80000300a00 */
[----:B---3--:R0:W-:Y:S04]  /*229a0*/  STL.64 [R1+0x1688], R14 ;  /* 0x0016880e01007387 */ /* 0x0081e80000100a00 */
[----:B------:R-:W4:Y:S04]  /*229b0*/  LDL.LU R12, [R1+0x220] ;  /* 0x00022000010c7983 */ /* 0x000f280000300800 */
[----:B------:R-:W4:Y:S04]  /*229c0*/  LDL.LU R13, [R1+0x224] ;  /* 0x00022400010d7983 */ /* 0x000f280000300800 */
[----:B0-----:R-:W4:Y:S04]  /*229d0*/  LDL.LU R14, [R1+0x228] ;  /* 0x00022800010e7983 */ /* 0x001f280000300800 */
[----:B------:R-:W4:Y:S04]  /*229e0*/  LDL.LU R15, [R1+0x22c] ;  /* 0x00022c00010f7983 */ /* 0x000f280000300800 */
[----:B------:R-:W3:Y:S01]  /*229f0*/  LDL.LU.64 R16, [R1+0x8a0] ;  /* 0x0008a00001107983 */ /* 0x000ee20000300a00 */
[----:B----4-:R-:W-:Y:S03]  /*22a00*/  HMMA.16816.F32 R12, R8, R22, R12 ;  /* 0x00000016080c723c */ /* 0x010fe6000000180c */
[----:B---3--:R-:W-:-:S15]  /*22a10*/  STL.64 [R1+0x15e8], R16 ;  /* 0x0015e81001007387 */ /* 0x008fde0000100a00 */
[----:B------:R-:W-:Y:S01]  /*22a20*/  NOP ;  /* 0x0000000000007918 */ /* 0x000fe20000000000 */
[----:B------:R0:W-:Y:S04]  /*22a30*/  STL.64 [R1+0x220], R12 ;  /* 0x0002200c01007387 */ /* 0x0001e80000100a00 */
[----:B------:R1:W-:Y:S01]  /*22a40*/  STL.64 [R1+0x228], R14 ;  /* 0x0002280e01007387 */ /* 0x0003e20000100a00 */
[----:B0-----:R-:W-:Y:S02]  /*22a50*/  IMAD.MOV.U32 R13, RZ, RZ, R22 ;  /* 0x000000ffff0d7224 */ /* 0x001fe400078e0016 */
[----:B------:R-:W-:Y:S02]  /*22a60*/  IMAD.MOV.U32 R12, RZ, RZ, R23 ;  /* 0x000000ffff0c7224 */ /* 0x000fe400078e0017 */
[----:B------:R-:W3:Y:S02]  /*22a70*/  LDL.LU.64 R22, [R1+0x16d0] ;  /* 0x0016d00001167983 */ /* 0x000ee40000300a00 */
[----:B---3--:R-:W-:Y:S01]  /*22a80*/  HMMA.16816.F32 R24, R8, R22, R24 ;  /* 0x000000160818723c */ /* 0x008fe20000001818 */
[----:B-1----:R-:W-:-:S15]  /*22a90*/  IMAD.MOV.U32 R15, RZ, RZ, R22 ;  /* 0x000000ffff0f7224 */ /* 0x002fde00078e0016 */
[----:B------:R-:W-:-:S03]  /*22aa0*/  NOP ;  /* 0x0000000000007918 */ /* 0x000fc60000000000 */
[----:B------:R-:W-:Y:S04]  /*22ab0*/  STL.64 [R1+0x210], R24 ;  /* 0x0002101801007387 */ /* 0x000fe80000100a00 */
[----:B------:R0:W-:Y:S04]  /*22ac0*/  STL.64 [R1+0x218], R26 ;  /* 0x0002181a01007387 */ /* 0x0001e80000100a00 */
[----:B0-----:R-:W3:Y:S04]  /*22ad0*/  LDL.LU.64 R26, [R1+0x16c8] ;  /* 0x0016c800011a7983 */ /* 0x001ee80000300a00 */
[----:B------:R-:W3:Y:S04]  /*22ae0*/  LDL.LU.64 R24, [R1+0x16c0] ;  /* 0x0016c00001187983 */ /* 0x000ee80000300a00 */
[----:B------:R-:W4:Y:S01]  /*22af0*/  LDL.LU R22, [R1+0xbe4] ;  /* 0x000be40001167983 */ /* 0x000f220000300800 */
[----:B------:R-:W-:-:S03]  /*22b00*/  IMAD.MOV.U32 R14, RZ, RZ, R23 ;  /* 0x000000ffff0e7224 */ /* 0x000fc600078e0017 */
[----:B----4-:R0:W-:Y:S04]  /*22b10*/  STL [R1+0x15c8], R22 ;  /* 0x0015c81601007387 */ /* 0x0101e80000100800 */
[----:B0-----:R-:W3:Y:S02]  /*22b20*/  LDL.LU.64 R22, [R1+0x28] ;  /* 0x0000280001167983 */ /* 0x001ee40000300a00 */
[----:B---3--:R-:W-:-:S15]  /*22b30*/  HMMA.16816.F32 R24, R8, R22, R24 ;  /* 0x000000160818723c */ /* 0x008fde0000001818 */
[----:B------:R-:W-:-:S04]  /*22b40*/  NOP ;  /* 0x0000000000007918 */ /* 0x000fc80000000000 */
[----:B------:R-:W-:Y:S04]  /*22b50*/  STL.64 [R1+0x200], R24 ;  /* 0x0002001801007387 */ /* 0x000fe80000100a00 */
[----:B------:R0:W-:Y:S04]  /*22b60*/  STL.64 [R1+0x208], R26 ;  /* 0x0002081a01007387 */ /* 0x0001e80000100a00 */
[----:B0-----:R-:W3:Y:S04]  /*22b70*/  LDL.LU.64 R26, [R1+0x16b8] ;  /* 0x0016b800011a7983 */ /* 0x001ee80000300a00 */
[----:B------:R-:W3:Y:S01]  /*22b80*/  LDL.LU.64 R24, [R1+0x16b0] ;  /* 0x0016b00001187983 */ /* 0x000ee20000300a00 */
[----:B------:R-:W-:-:S02]  /*22b90*/  IMAD.MOV.U32 R17, RZ, RZ, R22 ;  /* 0x000000ffff117224 */ /* 0x000fc400078e0016 */
[----:B------:R-:W-:Y:S01]  /*22ba0*/  IMAD.MOV.U32 R16, RZ, RZ, R23 ;  /* 0x000000ffff107224 */ /* 0x000fe200078e0017 */
[----:B--2---:R0:W-:Y:S01]  /*22bb0*/  STL.64 [R1+0x15f8], R18 ;  /* 0x0015f81201007387 */ /* 0x0041e20000100a00 */
[----:B---3--:R-:W-:Y:S01]  /*22bc0*/  HMMA.16816.F32 R20, R8, R18, R24 ;  /* 0x000000120814723c */ /* 0x008fe20000001818 */
[----:B0-----:R-:W-:Y:S02]  /*22bd0*/  IMAD.MOV.U32 R18, RZ, RZ, R17 ;  /* 0x000000ffff127224 */ /* 0x001fe400078e0011 */
[----:B------:R-:W-:-:S15]  /*22be0*/  IMAD.MOV.U32 R19, RZ, RZ, R16 ;  /* 0x000000ffff137224 */ /* 0x000fde00078e0010 */
[----:B------:R-:W-:Y:S01]  /*22bf0*/  NOP ;  /* 0x0000000000007918 */ /* 0x000fe20000000000 */
[----:B------:R-:W-:Y:S04]  /*22c00*/  STL.64 [R1+0x1f0], R20 ;  /* 0x0001f01401007387 */ /* 0x000fe80000100a00 */
[----:B------:R-:W-:Y:S04]  /*22c10*/  STL.64 [R1+0x1f8], R22 ;  /* 0x0001f81601007387 */ /* 0x000fe80000100a00 */
[----:B------:R0:W-:Y:S02]  /*22c20*/  STL.64 [R1+0x1610], R18 ;  /* 0x0016101201007387 */ /* 0x0001e40000100a00 */
[----:B0-----:R-:W-:-:S02]  /*22c30*/  IMAD.MOV.U32 R18, RZ, RZ, R15 ;  /* 0x000000ffff127224 */ /* 0x001fc400078e000f */
[----:B------:R-:W-:-:S05]  /*22c40*/  IMAD.MOV.U32 R19, RZ, RZ, R14 ;  /* 0x000000ffff137224 */ /* 0x000fca00078e000e */
[----:B------:R0:W-:Y:S02]  /*22c50*/  STL.64 [R1+0x1628], R18 ;  /* 0x0016281201007387 */ /* 0x0001e40000100a00 */
[----:B0-----:R-:W-:Y:S02]  /*22c60*/  IMAD.MOV.U32 R18, RZ, RZ, R13 ;  /* 0x000000ffff127224 */ /* 0x001fe400078e000d */
[----:B------:R-:W-:-:S05]  /*22c70*/  IMAD.MOV.U32 R19, RZ, RZ, R12 ;  /* 0x000000ffff137224 */ /* 0x000fca00078e000c */
[----:B------:R0:W-:Y:S02]  /*22c80*/  STL.64 [R1+0x1640], R18 ;  /* 0x0016401201007387 */ /* 0x0001e40000100a00 */
[----:B0-----:R-:W-:Y:S02]  /*22c90*/  IMAD.MOV.U32 R18, RZ, RZ, R7 ;  /* 0x000000ffff127224 */ /* 0x001fe400078e0007 */
[----:B------:R-:W-:-:S05]  /*22ca0*/  IMAD.MOV.U32 R19, RZ, RZ, R6 ;  /* 0x000000ffff137224 */ /* 0x000fca00078e0006 */
[----:B------:R-:W-:Y:S04]  /*22cb0*/  STL.64 [R1+0x1658], R18 ;  /* 0x0016581201007387 */ /* 0x000fe80000100a00 */
[----:B------:R-:W2:Y:S04]  /*22cc0*/  LDL.LU.64 R22, [R1+0x880] ;  /* 0x0008800001167983 */ /* 0x000ea80000300a00 */
[----:B--2---:R0:W-:Y:S04]  /*22cd0*/  STL.64 [R1+0x15f0], R22 ;  /* 0x0015f01601007387 */ /* 0x0041e80000100a00 */
[----:B------:R-:W2:Y:S04]  /*22ce0*/  LDL.LU R20, [R1+0x90] ;  /* 0x0000900001147983 */ /* 0x000ea80000300800 */
[----:B------:R-:W2:Y:S04]  /*22cf0*/  LDL.LU R21, [R1+0x94] ;  /* 0x0000940001157983 */ /* 0x000ea80000300800 */
[----:B0-----:R-:W3:Y:S04]  /*22d00*/  LDL.LU R22, [R1+0x98] ;  /* 0x0000980001167983 */ /* 0x001ee80000300800 */
[----:B------:R-:W3:Y:S01]  /*22d10*/  LDL.LU R23, [R1+0x9c] ;  /* 0x00009c0001177983 */ /* 0x000ee20000300800 */
[----:B------:R-:W-:-:S02]  /*22d20*/  IMAD.MOV.U32 R19, RZ, RZ, R4 ;  /* 0x000000ffff137224 */ /* 0x000fc400078e0004 */
[----:B------:R-:W-:Y:S01]  /*22d30*/  IMAD.MOV.U32 R18, RZ, RZ, R5 ;  /* 0x000000ffff127224 */ /* 0x000fe200078e0005 */
        /* <DEDUP_REMOVED lines=8> */
[----:B------:R-:W4:Y:S04]  /*22dc0*/  LDL.LU.64 R26, [R1+0x8] ;  /* 0x00000800011a7983 */ /* 0x000f280000300a00 */
[----:B---3--:R-:W-:Y:S04]  /*22dd0*/  STL.64 [R1+0x1608], R22 ;  /* 0x0016081601007387 */ /* 0x008fe80000100a00 */
[----:B--2---:R0:W-:Y:S04]  /*22de0*/  STL.64 [R1+0x1600], R20 ;  /* 0x0016001401007387 */ /* 0x0041e80000100a00 */
[----:B0-----:R-:W2:Y:S01]  /*22df0*/  LDL.LU R20, [R1+0xa0] ;  /* 0x0000a00001147983 */ /* 0x001ea20000300800 */
[----:B------:R-:W-:-:S02]  /*22e00*/  IMAD.MOV.U32 R22, RZ, RZ, R3 ;  /* 0x000000ffff167224 */ /* 0x000fc400078e0003 */
[----:B------:R-:W-:Y:S02]  /*22e10*/  IMAD.MOV.U32 R23, RZ, RZ, R2 ;  /* 0x000000ffff177224 */ /* 0x000fe400078e0002 */
[----:B------:R-:W-:Y:S02]  /*22e20*/  IMAD.MOV.U32 R21, RZ, RZ, R0 ;  /* 0x000000ffff157224 */ /* 0x000fe400078e0000 */
[----:B------:R-:W3:Y:S04]  /*22e30*/  LDL.LU R0, [R1+0x16a8] ;  /* 0x0016a80001007983 */ /* 0x000ee80000300800 */
[----:B------:R-:W3:Y:S04]  /*22e40*/  LDL.LU R3, [R1+0x16a4] ;  /* 0x0016a40001037983 */ /* 0x000ee80000300800 */
[----:B------:R-:W3:Y:S04]  /*22e50*/  LDL.LU R2, [R1+0x16a0] ;  /* 0x0016a00001027983 */ /* 0x000ee80000300800 */
[----:B------:R-:W-:Y:S04]  /*22e60*/  STL.64 [R1+0x1620], R22 ;  /* 0x0016201601007387 */ /* 0x000fe80000100a00 */
[----:B--2---:R0:W-:Y:S04]  /*22e70*/  STL.64 [R1+0x1618], R20 ;  /* 0x0016181401007387 */ /* 0x0041e80000100a00 */
[----:B0-----:R-:W2:Y:S04]  /*22e80*/  LDL.LU R20, [R1+0xb0] ;  /* 0x0000b00001147983 */ /* 0x001ea80000300800 */
[----:B------:R-:W2:Y:S04]  /*22e90*/  LDL.LU R21, [R1+0xb4] ;  /* 0x0000b40001157983 */ /* 0x000ea80000300800 */
[----:B------:R-:W2:Y:S04]  /*22ea0*/  LDL.LU R22, [R1+0xb8] ;  /* 0x0000b80001167983 */ /* 0x000ea80000300800 */
[----:B------:R-:W2:Y:S04]  /*22eb0*/  LDL.LU R23, [R1+0xbc] ;  /* 0x0000bc0001177983 */ /* 0x000ea80000300800 */
[----:B--2---:R-:W-:Y:S04]  /*22ec0*/  STL.64 [R1+0x1638], R22 ;  /* 0x0016381601007387 */ /* 0x004fe80000100a00 */
[----:B------:R0:W-:Y:S04]  /*22ed0*/  STL.64 [R1+0x1630], R20 ;  /* 0x0016301401007387 */ /* 0x0001e80000100a00 */
[----:B0-----:R-:W2:Y:S01]  /*22ee0*/  LDL.LU R20, [R1+0xc0] ;  /* 0x0000c00001147983 */ /* 0x001ea20000300800 */
[----:B---3--:R-:W-:-:S02]  /*22ef0*/  IMAD.MOV.U32 R22, RZ, RZ, R3 ;  /* 0x000000ffff167224 */ /* 0x008fc400078e0003 */
[----:B------:R-:W-:Y:S02]  /*22f00*/  IMAD.MOV.U32 R23, RZ, RZ, R0 ;  /* 0x000000ffff177224 */ /* 0x000fe400078e0000 */
[----:B------:R-:W-:Y:S02]  /*22f10*/  IMAD.MOV.U32 R21, RZ, RZ, R2 ;  /* 0x000000ffff157224 */ /* 0x000fe400078e0002 */
[----:B------:R-:W3:Y:S04]  /*22f20*/  LDL.LU R2, [R1+0x169c] ;  /* 0x00169c0001027983 */ /* 0x000ee80000300800 */
[----:B------:R-:W3:Y:S04]  /*22f30*/  LDL.LU R3, [R1+0x1698] ;  /* 0x0016980001037983 */ /* 0x000ee80000300800 */
[----:B------:R-:W3:Y:S04]  /*22f40*/  LDL.LU R0, [R1+0x1694] ;  /* 0x0016940001007983 */ /* 0x000ee80000300800 */
[----:B------:R-:W-:Y:S01]  /*22f50*/  STL.64 [R1+0x1650], R22 ;  /* 0x0016501601007387 */ /* 0x000fe20000100a00 */
[----:B----4-:R-:W-:Y:S03]  /*22f60*/  HMMA.16816.F32 R12, R8, R26, R12 ;  /* 0x0000001a080c723c */ /* 0x010fe6000000180c */
[----:B--2---:R0:W-:Y:S04]  /*22f70*/  STL.64 [R1+0x1648], R20 ;  /* 0x0016481401007387 */ /* 0x0041e80000100a00 */
[----:B0-----:R-:W2:Y:S04]  /*22f80*/  LDL.LU R20, [R1+0xd0] ;  /* 0x0000d00001147983 */ /* 0x001ea80000300800 */
[----:B------:R-:W2:Y:S04]  /*22f90*/  LDL.LU R21, [R1+0xd4] ;  /* 0x0000d40001157983 */ /* 0x000ea80000300800 */
[----:B------:R-:W4:Y:S04]  /*22fa0*/  LDL.LU R22, [R1+0xd8] ;  /* 0x0000d80001167983 */ /* 0x000f280000300800 */
[----:B------:R-:W4:Y:S04]  /*22fb0*/  LDL.LU R23, [R1+0xdc] ;  /* 0x0000dc0001177983 */ /* 0x000f280000300800 */
[----:B----4-:R-:W-:Y:S04]  /*22fc0*/  STL.64 [R1+0x1668], R22 ;  /* 0x0016681601007387 */ /* 0x010fe80000100a00 */
[----:B--2---:R0:W-:Y:S04]  /*22fd0*/  STL.64 [R1+0x1660], R20 ;  /* 0x0016601401007387 */ /* 0x0041e80000100a00 */
[----:B0-----:R-:W2:Y:S01]  /*22fe0*/  LDL.LU R20, [R1+0xe0] ;  /* 0x0000e00001147983 */ /* 0x001ea20000300800 */
[----:B---3--:R-:W-:-:S03]  /*22ff0*/  IMAD.MOV.U32 R21, RZ, RZ, R0 ;  /* 0x000000ffff157224 */ /* 0x008fc600078e0000 */
[----:B------:R-:W3:Y:S04]  /*23000*/  LDL.LU R0, [R1+0x1690] ;  /* 0x0016900001007983 */ /* 0x000ee80000300800 */
[----:B------:R0:W-:Y:S01]  /*23010*/  STL.64 [R1+0x1e0], R12 ;  /* 0x0001e00c01007387 */ /* 0x0001e20000100a00 */
[----:B------:R-:W-:-:S03]  /*23020*/  IMAD.MOV.U32 R23, RZ, RZ, R2 ;  /* 0x000000ffff177224 */ /* 0x000fc600078e0002 */
[----:B------:R1:W-:Y:S01]  /*23030*/  STL.64 [R1+0x1e8], R14 ;  /* 0x0001e80e01007387 */ /* 0x0003e20000100a00 */
[----:B------:R-:W-:Y:S02]  /*23040*/  IMAD.MOV.U32 R2, RZ, RZ, R27 ;  /* 0x000000ffff027224 */ /* 0x000fe400078e001b */
[----:B0-----:R-:W-:Y:S01]  /*23050*/  IMAD.MOV.U32 R12, RZ, RZ, R26 ;  /* 0x000000ffff0c7224 */ /* 0x001fe200078e001a */
[----:B-1----:R-:W4:Y:S04]  /*23060*/  LDL.LU.64 R14, [R1+0x1688] ;  /* 0x00168800010e7983 */ /* 0x002f280000300a00 */
[----:B------:R-:W2:Y:S01]  /*23070*/  LDL.LU.64 R26, [R1+0x1680] ;  /* 0x00168000011a7983 */ /* 0x000ea20000300a00 */
[----:B------:R-:W-:Y:S02]  /*23080*/  IMAD.MOV.U32 R22, RZ, RZ, R3 ;  /* 0x000000ffff167224 */ /* 0x000fe400078e0003 */
[----:B------:R-:W0:Y:S01]  /*23090*/  LDC R3, c[0x0][0x3a8] ;  /* 0x0000ea00ff037b82 */ /* 0x000e220000000800 */
[----:B--2---:R-:W-:Y:S01]  /*230a0*/  HMMA.16816.F32 R8, R8, R26, R4 ;  /* 0x0000001a0808723c */ /* 0x004fe20000001804 */
[----:B------:R-:W2:Y:S04]  /*230b0*/  LDL.LU.64 R6, [R1+0x1678] ;  /* 0x0016780001067983 */ /* 0x000ea80000300a00 */
[----:B------:R-:W2:-:S14]  /*230c0*/  LDL.LU.64 R4, [R1+0x1670] ;  /* 0x0016700001047983 */ /* 0x000e9c0000300a00 */
[----:B------:R1:W-:Y:S04]  /*230d0*/  STL.64 [R1+0xf0], R8 ;  /* 0x0000f00801007387 */ /* 0x0003e80000100a00 */
[----:B------:R0:W-:Y:S04]  /*230e0*/  STL.64 [R1+0xf8], R10 ;  /* 0x0000f80a01007387 */ /* 0x0001e80000100a00 */
[----:B-1----:R-:W3:Y:S04]  /*230f0*/  LDL.LU.64 R8, [R1+0x878] ;  /* 0x0008780001087983 */ /* 0x002ee80000300a00 */
[----:B0-----:R-:W3:Y:S01]  /*23100*/  LDL.LU.64 R10, [R1+0x888] ;  /* 0x00088800010a7983 */ /* 0x001ee20000300a00 */
        /* <DEDUP_REMOVED lines=33> */
[----:B------:R0:W-:Y:S04]  /*23320*/  STL.64 [R1+0x90], R16 ;  /* 0x0000901001007387 */ /* 0x0001e80000100a00 */
[----:B------:R-:W-:Y:S04]  /*23330*/  STL.64 [R1+0x98], R18 ;  /* 0x0000981201007387 */ /* 0x000fe80000100a00 */
[----:B0-----:R-:W2:Y:S04]  /*23340*/  LDL.LU.64 R16, [R1+0x15e8] ;  /* 0x0015e80001107983 */ /* 0x001ea80000300a00 */
[----:B------:R-:W2:Y:S04]  /*23350*/  LDL.LU R25, [R1+0xbf0] ;  /* 0x000bf00001197983 */ /* 0x000ea80000300800 */
[----:B------:R-:W2:Y:S01]  /*23360*/  LDL.LU R24, [R1+0x1244] ;  /* 0x0012440001187983 */ /* 0x000ea20000300800 */
[----:B------:R-:W-:-:S04]  /*23370*/  IMAD.SHL.U32 R3, R3, 0x20, RZ ;  /* 0x0000002003037824 */ /* 0x000fc800078e00ff */
[----:B------:R-:W-:Y:S01]  /*23380*/  IMAD.SHL.U32 R3, R3, 0x2, RZ ;  /* 0x0000000203037824 */ /* 0x000fe200078e00ff */
[----:B--2---:R0:W-:Y:S04]  /*23390*/  STL.64 [R1+0x15c0], R24 ;  /* 0x0015c01801007387 */ /* 0x0041e80000100a00 */
[----:B0-----:R-:W2:Y:S01]  /*233a0*/  LDL.LU.64 R24, [R1+0x890] ;  /* 0x0008900001187983 */ /* 0x001ea20000300a00 */
[----:B----4-:R-:W-:-:S03]  /*233b0*/  IADD3 R18, P0, PT, R14, R3, RZ ;  /* 0x000000030e127210 */ /* 0x010fc60007f1e0ff */
[----:B------:R0:W-:Y:S02]  /*233c0*/  STL.64 [R1+0x15d8], R26 ;  /* 0x0015d81a01007387 */ /* 0x0001e40000100a00 */
[----:B---3--:R-:W-:Y:S02]  /*233d0*/  IMAD.X R15, R15, 0x1, R0, P0 ;  /* 0x000000010f0f7824 */ /* 0x008fe400000e0600 */
[----:B0-----:R-:W-:Y:S02]  /*233e0*/  IMAD.MOV.U32 R27, RZ, RZ, R2 ;  /* 0x000000ffff1b7224 */ /* 0x001fe400078e0002 */
[----:B------:R-:W-:Y:S01]  /*233f0*/  IMAD.MOV.U32 R26, RZ, RZ, R12 ;  /* 0x000000ffff1a7224 */ /* 0x000fe200078e000c */
[----:B--2---:R0:W-:Y:S04]  /*23400*/  STL.64 [R1+0x15d0], R24 ;  /* 0x0015d01801007387 */ /* 0x0041e80000100a00 */
[----:B0-----:R-:W2:Y:S04]  /*23410*/  LDL.LU.64 R24, [R1+0x870] ;  /* 0x0008700001187983 */ /* 0x001ea80000300a00 */
[----:B------:R-:W3:Y:S04]  /*23420*/  LDL.LU R28, [R1+0x123c] ;  /* 0x00123c00011c7983 */ /* 0x000ee80000300800 */
[----:B------:R-:W4:Y:S04]  /*23430*/  LDL.LU R29, [R1+0x1234] ;  /* 0x00123400011d7983 */ /* 0x000f280000300800 */
[----:B------:R-:W3:Y:S04]  /*23440*/  LDL.LU R2, [R1+0x122c] ;  /* 0x00122c0001027983 */ /* 0x000ee80000300800 */
[----:B------:R0:W-:Y:S04]  /*23450*/  STL [R1+0x15e0], R15 ;  /* 0x0015e00f01007387 */ /* 0x0001e80000100800 */
[----:B------:R-:W3:Y:S04]  /*23460*/  LDL.LU R12, [R1+0x80] ;  /* 0x00008000010c7983 */ /* 0x000ee80000300800 */
[----:B------:R-:W3:Y:S04]  /*23470*/  LDL.LU R13, [R1+0x84] ;  /* 0x00008400010d7983 */ /* 0x000ee80000300800 */
[----:B------:R-:W3:Y:S04]  /*23480*/  LDL.LU R14, [R1+0x88] ;  /* 0x00008800010e7983 */ /* 0x000ee80000300800 */
[----:B0-----:R-:W3:Y:S01]  /*23490*/  LDL.LU R15, [R1+0x8c] ;  /* 0x00008c00010f7983 */ /* 0x001ee20000300800 */
[----:B------:R-:W-:-:S05]  /*234a0*/  IADD3 R19, P1, PT, R16, R3, RZ ;  /* 0x0000000310137210 */ /* 0x000fca0007f3e0ff */
[----:B------:R-:W-:Y:S01]  /*234b0*/  IMAD.X R16, R17, 0x1, R0, P1 ;  /* 0x0000000111107824 */ /* 0x000fe200008e0600 */
[----:B------:R-:W-:Y:S01]  /*234c0*/  STL.64 [R1+0x15b8], R18 ;  /* 0x0015b81201007387 */ /* 0x000fe20000100a00 */
[----:B--2---:R-:W-:-:S05]  /*234d0*/  IADD3 R20, P2, PT, R24, R3, RZ ;  /* 0x0000000318147210 */ /* 0x004fca0007f5e0ff */
[----:B------:R-:W-:Y:S02]  /*234e0*/  IMAD.X R17, R25, 0x1, R0, P2 ;  /* 0x0000000119117824 */ /* 0x000fe400010e0600 */
[----:B---3--:R-:W-:Y:S03]  /*234f0*/  HMMA.16816.F32 R24, R4, R26, R12 ;  /* 0x0000001a0418723c */ /* 0x008fe6000000180c */
[----:B------:R0:W-:Y:S04]  /*23500*/  STL.64 [R1+0x15b0], R16 ;  /* 0x0015b01001007387 */ /* 0x0001e80000100a00 */
[----:B0-----:R-:W2:Y:S04]  /*23510*/  LDL.LU R16, [R1+0x70] ;  /* 0x0000700001107983 */ /* 0x001ea80000300800 */
[----:B------:R-:W2:Y:S04]  /*23520*/  LDL.LU R17, [R1+0x74] ;  /* 0x0000740001117983 */ /* 0x000ea80000300800 */
[----:B------:R-:W2:Y:S04]  /*23530*/  LDL.LU R18, [R1+0x78] ;  /* 0x0000780001127983 */ /* 0x000ea80000300800 */
[----:B------:R-:W2:Y:S04]  /*23540*/  LDL.LU R19, [R1+0x7c] ;  /* 0x00007c0001137983 */ /* 0x000ea80000300800 */
[----:B------:R-:W3:Y:S04]  /*23550*/  LDL.LU R15, [R1+0x15e0] ;  /* 0x0015e000010f7983 */ /* 0x000ee80000300800 */
[----:B------:R-:W-:Y:S04]  /*23560*/  STL.64 [R1+0x80], R24 ;  /* 0x0000801801007387 */ /* 0x000fe80000100a00 */
[----:B------:R0:W-:Y:S04]  /*23570*/  STL.64 [R1+0x88], R26 ;  /* 0x0000881a01007387 */ /* 0x0001e80000100a00 */
[----:B0-----:R-:W2:Y:S04]  /*23580*/  LDL.LU.64 R26, [R1+0x15d8] ;  /* 0x0015d800011a7983 */ /* 0x001ea80000300a00 */
[----:B------:R-:W2:Y:S01]  /*23590*/  LDL.LU.64 R24, [R1+0x15d0] ;  /* 0x0015d00001187983 */ /* 0x000ea20000300a00 */
[----:B------:R-:W-:-:S05]  /*235a0*/  IADD3 R21, P0, PT, R8, R3, RZ ;  /* 0x0000000308157210 */ /* 0x000fca0007f1e0ff */
[----:B------:R-:W-:Y:S01]  /*235b0*/  IMAD.X R8, R9, 0x1, R0, P0 ;  /* 0x0000000109087824 */ /* 0x000fe200000e0600 */
[-C--:B------:R-:W-:Y:S02]  /*235c0*/  IADD3 R13, P0, PT, R10, R3.reuse, RZ ;  /* 0x000000030a0d7210 */ /* 0x080fe40007f1e0ff */
[----:B------:R-:W-:-:S03]  /*235d0*/  IADD3 R12, P1, PT, R22, R3, RZ ;  /* 0x00000003160c7210 */ /* 0x000fc60007f3e0ff */
[----:B------:R-:W-:Y:S01]  /*235e0*/  STL [R1+0x150c], R13 ;  /* 0x00150c0d01007387 */ /* 0x000fe20000100800 */
[----:B--2---:R-:W-:-:S05]  /*235f0*/  IADD3 R14, P2, PT, R24, R3, RZ ;  /* 0x00000003180e7210 */ /* 0x004fca0007f5e0ff */
[----:B------:R-:W-:Y:S04]  /*23600*/  STL [R1+0x1510], R14 ;  /* 0x0015100e01007387 */ /* 0x000fe80000100800 */
[----:B------:R-:W2:Y:S01]  /*23610*/  LDL.LU R22, [R1+0x15c8] ;  /* 0x0015c80001167983 */ /* 0x000ea20000300800 */
[--C-:B------:R-:W-:Y:S02]  /*23620*/  IMAD.X R10, R11, 0x1, R0.reuse, P0 ;  /* 0x000000010b0a7824 */ /* 0x100fe400000e0600 */
[----:B------:R-:W-:-:S03]  /*23630*/  IMAD.X R11, R25, 0x1, R0, P2 ;  /* 0x00000001190b7824 */ /* 0x000fc600010e0600 */
[----:B------:R0:W-:Y:S04]  /*23640*/  STL [R1+0x1514], R10 ;  /* 0x0015140a01007387 */ /* 0x0001e80000100800 */
[----:B------:R-:W3:Y:S01]  /*23650*/  LDL.LU.64 R24, [R1+0x15c0] ;  /* 0x0015c00001187983 */ /* 0x000ee20000300a00 */
[----:B------:R-:W-:Y:S01]  /*23660*/  HMMA.16816.F32 R4, R4, R26, R16 ;  /* 0x0000001a0404723c */ /* 0x000fe20000001810 */
[----:B--2---:R-:W-:-:S05]  /*23670*/  VIADD R22, R22, 0x1 ;  /* 0x0000000116167836 */ /* 0x004fca0000000000 */
[----:B------:R-:W-:Y:S04]  /*23680*/  STL [R1+0xbe4], R22 ;  /* 0x000be41601007387 */ /* 0x000fe80000100800 */
[----:B------:R-:W-:Y:S04]  /*23690*/  STL [R1+0x15ac], R0 ;  /* 0x0015ac0001007387 */ /* 0x000fe80000100800 */
[----:B------:R-:W-:Y:S04]  /*236a0*/  STL [R1+0x1518], R11 ;  /* 0x0015180b01007387 */ /* 0x000fe80000100800 */
[----:B------:R-:W2:Y:S04]  /*236b0*/  LDL.LU.64 R18, [R1+0x15b8] ;  /* 0x0015b80001127983 */ /* 0x000ea80000300a00 */
[----:B------:R-:W4:Y:S04]  /*236c0*/  LDL.LU.64 R16, [R1+0x15b0] ;  /* 0x0015b00001107983 */ /* 0x000f280000300a00 */
[----:B------:R-:W-:Y:S04]  /*236d0*/  STL.64 [R1+0x70], R4 ;  /* 0x0000700401007387 */ /* 0x000fe80000100a00 */
[----:B------:R1:W-:Y:S01]  /*236e0*/  STL.64 [R1+0x78], R6 ;  /* 0x0000780601007387 */ /* 0x0003e20000100a00 */
[----:B------:R-:W-:-:S02]  /*236f0*/  IMAD.X R9, R23, 0x1, R0, P1 ;  /* 0x0000000117097824 */ /* 0x000fc400008e0600 */
[----:B0-----:R-:W-:Y:S01]  /*23700*/  IMAD.MOV.U32 R10, RZ, RZ, R20 ;  /* 0x000000ffff0a7224 */ /* 0x001fe200078e0014 */
[-C--:B---3--:R-:W-:Y:S01]  /*23710*/  IADD3 R25, P5, PT, R25, R3.reuse, RZ ;  /* 0x0000000319197210 */ /* 0x088fe20007fbe0ff */
[----:B-1----:R-:W-:Y:S01]  /*23720*/  IMAD.MOV.U32 R7, RZ, RZ, R15 ;  /* 0x000000ffff077224 */ /* 0x002fe200078e000f */
[-C--:B------:R-:W-:Y:S02]  /*23730*/  IADD3 R24, P2, PT, R24, R3.reuse, RZ ;  /* 0x0000000318187210 */ /* 0x080fe40007f5e0ff */
[----:B------:R-:W-:Y:S01]  /*23740*/  IADD3 R28, P1, PT, R28, R3, RZ ;  /* 0x000000031c1c7210 */ /* 0x000fe20007f3e0ff */
[----:B--2---:R-:W-:Y:S02]  /*23750*/  IMAD.MOV.U32 R6, RZ, RZ, R18 ;  /* 0x000000ffff067224 */ /* 0x004fe400078e0012 */
[----:B------:R-:W-:Y:S02]  /*23760*/  IMAD.MOV.U32 R4, RZ, RZ, R19 ;  /* 0x000000ffff047224 */ /* 0x000fe400078e0013 */
[----:B----4-:R-:W-:-:S02]  /*23770*/  IMAD.MOV.U32 R5, RZ, RZ, R16 ;  /* 0x000000ffff057224 */ /* 0x010fc400078e0010 */
[----:B------:R-:W-:Y:S01]  /*23780*/  IMAD.MOV.U32 R11, RZ, RZ, R17 ;  /* 0x000000ffff0b7224 */ /* 0x000fe200078e0011 */
[----:B------:R0:W-:Y:S04]  /*23790*/  STL.64 [R1+0x898], R6 ;  /* 0x0008980601007387 */ /* 0x0001e80000100a00 */
[----:B------:R1:W-:Y:S04]  /*237a0*/  STL.64 [R1+0x8a0], R4 ;  /* 0x0008a00401007387 */ /* 0x0003e80000100a00 */
[----:B------:R-:W-:Y:S01]  /*237b0*/  STL.64 [R1+0x870], R10 ;  /* 0x0008700a01007387 */ /* 0x000fe20000100a00 */
[----:B0-----:R-:W-:-:S02]  /*237c0*/  IMAD.MOV.U32 R6, RZ, RZ, R21 ;  /* 0x000000ffff067224 */ /* 0x001fc400078e0015 */
[----:B------:R-:W-:Y:S02]  /*237d0*/  IMAD.MOV.U32 R7, RZ, RZ, R8 ;  /* 0x000000ffff077224 */ /* 0x000fe400078e0008 */
[----:B-1----:R-:W-:Y:S02]  /*237e0*/  IMAD.MOV.U32 R4, RZ, RZ, R12 ;  /* 0x000000ffff047224 */ /* 0x002fe400078e000c */
[----:B------:R-:W-:Y:S01]  /*237f0*/  IMAD.MOV.U32 R5, RZ, RZ, R9 ;  /* 0x000000ffff057224 */ /* 0x000fe200078e0009 */
[----:B------:R-:W-:Y:S04]  /*23800*/  STL.64 [R1+0x878], R6 ;  /* 0x0008780601007387 */ /* 0x000fe80000100a00 */
[----:B------:R-:W-:Y:S04]  /*23810*/  STL.64 [R1+0x880], R4 ;  /* 0x0008800401007387 */ /* 0x000fe80000100a00 */
[----:B------:R-:W-:Y:S04]  /*23820*/  STL [R1+0xbf0], R25 ;  /* 0x000bf01901007387 */ /* 0x000fe80000100800 */
[----:B------:R-:W2:Y:S04]  /*23830*/  LDL.LU R0, [R1+0x1224] ;  /* 0x0012240001007983 */ /* 0x000ea80000300800 */
[----:B------:R-:W-:Y:S04]  /*23840*/  STL [R1+0x1244], R24 ;  /* 0x0012441801007387 */ /* 0x000fe80000100800 */
[----:B------:R-:W-:Y:S04]  /*23850*/  STL [R1+0x123c], R28 ;  /* 0x00123c1c01007387 */ /* 0x000fe80000100800 */
[----:B------:R-:W3:Y:S01]  /*23860*/  LDL.LU R12, [R1+0x1214] ;  /* 0x00121400010c7983 */ /* 0x000ee20000300800 */
[----:B------:R-:W-:-:S02]  /*23870*/  IADD3 R29, P4, PT, R29, R3, RZ ;  /* 0x000000031d1d7210 */ /* 0x000fc40007f9e0ff */
[----:B------:R-:W-:-:S03]  /*23880*/  IADD3 R2, P3, PT, R2, R3, RZ ;  /* 0x0000000302027210 */ /* 0x000fc60007f7e0ff */
[----:B------:R-:W-:Y:S01]  /*23890*/  STL [R1+0x1234], R29 ;  /* 0x0012341d01007387 */ /* 0x000fe20000100800 */
[----:B------:R-:W-:-:S03]  /*238a0*/  ISETP.NE.U32.AND P0, PT, R22, UR7, PT ;  /* 0x0000000716007c0c */ /* 0x000fc6000bf05070 */
[----:B---3--:R0:W-:Y:S04]  /*238b0*/  STL [R1+0x15a8], R12 ;  /* 0x0015a80c01007387 */ /* 0x0081e80000100800 */
[----:B0-----:R-:W3:Y:S04]  /*238c0*/  LDL.LU R12, [R1+0x121c] ;  /* 0x00121c00010c7983 */ /* 0x001ee80000300800 */
[----:B------:R0:W-:Y:S04]  /*238d0*/  STL [R1+0x122c], R2 ;  /* 0x00122c0201007387 */ /* 0x0001e80000100800 */
        /* <DEDUP_REMOVED lines=22> */
[----:B--2---:R-:W-:-:S03]  /*23a40*/  IADD3 R0, P6, PT, R0, R3, RZ ;  /* 0x0000000300007210 */ /* 0x004fc60007fde0ff */
[----:B------:R-:W2:Y:S04]  /*23a50*/  LDL.LU R24, [R1+0x11e0] ;  /* 0x0011e00001187983 */ /* 0x000ea80000300800 */
[----:B------:R-:W2:Y:S04]  /*23a60*/  LDL.LU R28, [R1+0x11b4] ;  /* 0x0011b400011c7983 */ /* 0x000ea80000300800 */
[----:B------:R-:W2:Y:S04]  /*23a70*/  LDL.LU R29, [R1+0x11d8] ;  /* 0x0011d800011d7983 */ /* 0x000ea80000300800 */
[----:B0-----:R-:W2:Y:S04]  /*23a80*/  LDL.LU R2, [R1+0x11ac] ;  /* 0x0011ac0001027983 */ /* 0x001ea80000300800 */
[----:B------:R0:W-:Y:S04]  /*23a90*/  STL [R1+0x1224], R0 ;  /* 0x0012240001007387 */ /* 0x0001e80000100800 */
[----:B0-----:R-:W2:Y:S04]  /*23aa0*/  LDL.LU R0, [R1+0x15ac] ;  /* 0x0015ac0001007983 */ /* 0x001ea80000300800 */
[----:B------:R-:W2:Y:S02]  /*23ab0*/  LDL.LU R3, [R1+0xbec] ;  /* 0x000bec0001037983 */ /* 0x000ea40000300800 */
[----:B--2---:R-:W-:-:S05]  /*23ac0*/  IMAD.X R3, R3, 0x1, R0, P5 ;  /* 0x0000000103037824 */ /* 0x004fca00028e0600 */
[----:B------:R0:W-:Y:S02]  /*23ad0*/  STL [R1+0xbec], R3 ;  /* 0x000bec0301007387 */ /* 0x0001e40000100800 */
[----:B0-----:R-:W0:Y:S02]  /*23ae0*/  LDC R3, c[0x0][0x3a8] ;  /* 0x0000ea00ff037b82 */ /* 0x001e240000000800 */
[----:B0-----:R-:W-:-:S04]  /*23af0*/  IMAD.SHL.U32 R3, R3, 0x20, RZ ;  /* 0x0000002003037824 */ /* 0x001fc800078e00ff */
[----:B------:R-:W-:-:S05]  /*23b00*/  IMAD.SHL.U32 R3, R3, 0x2, RZ ;  /* 0x0000000203037824 */ /* 0x000fca00078e00ff */
[----:B---3--:R-:W-:-:S05]  /*23b10*/  IADD3 R12, P5, PT, R12, R3, RZ ;  /* 0x000000030c0c7210 */ /* 0x008fca0007fbe0ff */
[----:B------:R0:W-:Y:S04]  /*23b20*/  STL [R1+0x121c], R12 ;  /* 0x00121c0c01007387 */ /* 0x0001e80000100800 */
[----:B0-----:R-:W2:Y:S04]  /*23b30*/  LDL.LU R12, [R1+0x15a8] ;  /* 0x0015a800010c7983 */ /* 0x001ea80000300800 */
[----:B------:R-:W3:Y:S01]  /*23b40*/  LDL.LU R3, [R1+0x1240] ;  /* 0x0012400001037983 */ /* 0x000ee20000300800 */
[--C-:B----4-:R-:W-:Y:S02]  /*23b50*/  IMAD.X R9, R9, 0x1, R0.reuse, P1 ;  /* 0x0000000109097824 */ /* 0x110fe400008e0600 */
[----:B------:R-:W-:-:S02]  /*23b60*/  IMAD.X R8, R8, 0x1, R0, P4 ;  /* 0x0000000108087824 */ /* 0x000fc400020e0600 */
[--C-:B------:R-:W-:Y:S02]  /*23b70*/  IMAD.X R17, R17, 0x1, R0.reuse, P3 ;  /* 0x0000000111117824 */ /* 0x100fe400018e0600 */
[--C-:B------:R-:W-:Y:S02]  /*23b80*/  IMAD.X R16, R16, 0x1, R0.reuse, P6 ;  /* 0x0000000110107824 */ /* 0x100fe400030e0600 */
[--C-:B------:R-:W-:Y:S02]  /*23b90*/  IMAD.X R15, R15, 0x1, R0.reuse, P5 ;  /* 0x000000010f0f7824 */ /* 0x100fe400028e0600 */
[----:B---3--:R-:W-:-:S05]  /*23ba0*/  IMAD.X R3, R3, 0x1, R0, P2 ;  /* 0x0000000103037824 */ /* 0x008fca00010e0600 */
[----:B------:R0:W-:Y:S02]  /*23bb0*/  STL [R1+0x1240], R3 ;  /* 0x0012400301007387 */ /* 0x0001e40000100800 */
[----:B0-----:R-:W0:Y:S02]  /*23bc0*/  LDC R3, c[0x0][0x3a8] ;  /* 0x0000ea00ff037b82 */ /* 0x001e240000000800 */
[----:B0-----:R-:W-:-:S04]  /*23bd0*/  IMAD.SHL.U32 R3, R3, 0x20, RZ ;  /* 0x0000002003037824 */ /* 0x001fc800078e00ff */
[----:B------:R-:W-:-:S05]  /*23be0*/  IMAD.SHL.U32 R3, R3, 0x2, RZ ;  /* 0x0000000203037824 */ /* 0x000fca00078e00ff */
[-C--:B--2---:R-:W-:Y:S02]  /*23bf0*/  IADD3 R12, P2, PT, R12, R3.reuse, RZ ;  /* 0x000000030c0c7210 */ /* 0x084fe40007f5e0ff */
[-C--:B------:R-:W-:Y:S02]  /*23c00*/  IADD3 R21, P1, PT, R21, R3.reuse, RZ ;  /* 0x0000000315157210 */ /* 0x080fe40007f3e0ff */
[-C--:B------:R-:W-:Y:S02]  /*23c10*/  IADD3 R20, P4, PT, R20, R3.reuse, RZ ;  /* 0x0000000314147210 */ /* 0x080fe40007f9e0ff */
[-C--:B------:R-:W-:Y:S01]  /*23c20*/  IADD3 R19, P3, PT, R19, R3.reuse, RZ ;  /* 0x0000000313137210 */ /* 0x080fe20007f7e0ff */
[----:B------:R0:W-:Y:S04]  /*23c30*/  STL [R1+0x1214], R12 ;  /* 0x0012140c01007387 */ /* 0x0001e80000100800 */
[----:B------:R-:W-:Y:S04]  /*23c40*/  STL [R1+0x1238], R9 ;  /* 0x0012380901007387 */ /* 0x000fe80000100800 */
[----:B------:R-:W-:Y:S04]  /*23c50*/  STL [R1+0x120c], R21 ;  /* 0x00120c1501007387 */ /* 0x000fe80000100800 */
[----:B------:R-:W-:Y:S01]  /*23c60*/  STL [R1+0x1230], R8 ;  /* 0x0012300801007387 */ /* 0x000fe20000100800 */
[----:B------:R-:W-:-:S03]  /*23c70*/  IADD3 R18, P6, PT, R18, R3, RZ ;  /* 0x0000000312127210 */ /* 0x000fc60007fde0ff */
[----:B------:R-:W-:Y:S04]  /*23c80*/  STL [R1+0x1204], R20 ;  /* 0x0012041401007387 */ /* 0x000fe80000100800 */
[----:B------:R-:W-:Y:S01]  /*23c90*/  STL [R1+0x1228], R17 ;  /* 0x0012281101007387 */ /* 0x000fe20000100800 */
[----:B------:R-:W-:-:S03]  /*23ca0*/  IADD3 R4, P5, PT, R4, R3, RZ ;  /* 0x0000000304047210 */ /* 0x000fc60007fbe0ff */
[----:B------:R-:W-:Y:S01]  /*23cb0*/  STL [R1+0x11fc], R19 ;  /* 0x0011fc1301007387 */ /* 0x000fe20000100800 */
[----:B------:R-:W-:-:S03]  /*23cc0*/  IMAD.X R5, R5, 0x1, R0, P2 ;  /* 0x0000000105057824 */ /* 0x000fc600010e0600 */
        /* <DEDUP_REMOVED lines=24> */
[----:B------:R-:W-:Y:S04]  /*23e50*/  STL [R1+0x11f0], R13 ;  /* 0x0011f00d01007387 */ /* 0x000fe80000100800 */
[----:B------:R-:W-:Y:S01]  /*23e60*/  STL [R1+0x11c4], R23 ;  /* 0x0011c41701007387 */ /* 0x000fe20000100800 */
[----:B------:R-:W-:-:S03]  /*23e70*/  IADD3 R28, P2, PT, R28, R3, RZ ;  /* 0x000000031c1c7210 */ /* 0x000fc60007f5e0ff */
[----:B------:R-:W-:Y:S01]  /*23e80*/  STL [R1+0x11e8], R22 ;  /* 0x0011e81601007387 */ /* 0x000fe20000100800 */
[----:B------:R-:W-:-:S03]  /*23e90*/  IMAD.X R29, R29, 0x1, R0, P1 ;  /* 0x000000011d1d7824 */ /* 0x000fc600008e0600 */
[----:B------:R-:W-:Y:S01]  /*23ea0*/  STL [R1+0x11bc], R25 ;  /* 0x0011bc1901007387 */ /* 0x000fe20000100800 */
[----:B------:R-:W-:-:S03]  /*23eb0*/  IADD3 R2, P1, PT, R2, R3, RZ ;  /* 0x0000000302027210 */ /* 0x000fc60007f3e0ff */
[----:B------:R-:W-:Y:S04]  /*23ec0*/  STL [R1+0x11e0], R24 ;  /* 0x0011e01801007387 */ /* 0x000fe80000100800 */
[----:B------:R-:W2:Y:S04]  /*23ed0*/  LDL.LU R3, [R1+0x11d0] ;  /* 0x0011d00001037983 */ /* 0x000ea80000300800 */
[----:B------:R-:W-:Y:S04]  /*23ee0*/  STL [R1+0x11b4], R28 ;  /* 0x0011b41c01007387 */ /* 0x000fe80000100800 */
[----:B0-----:R-:W3:Y:S04]  /*23ef0*/  LDL.LU R12, [R1+0x11c0] ;  /* 0x0011c000010c7983 */ /* 0x001ee80000300800 */
[----:B------:R-:W-:Y:S04]  /*23f00*/  STL [R1+0x11d8], R29 ;  /* 0x0011d81d01007387 */ /* 0x000fe80000100800 */
[----:B---3--:R0:W-:Y:S04]  /*23f10*/  STL [R1+0x15a0], R12 ;  /* 0x0015a00c01007387 */ /* 0x0081e80000100800 */
[----:B------:R-:W-:Y:S04]  /*23f20*/  STL [R1+0x11ac], R2 ;  /* 0x0011ac0201007387 */ /* 0x000fe80000100800 */
[----:B0-----:R-:W3:Y:S01]  /*23f30*/  LDL.LU R12, [R1+0x119c] ;  /* 0x00119c00010c7983 */ /* 0x001ee20000300800 */
[----:B--2---:R-:W-:-:S03]  /*23f40*/  IMAD.X R3, R3, 0x1, R0, P4 ;  /* 0x0000000103037824 */ /* 0x004fc600020e0600 */
[----:B---3--:R0:W-:Y:S04]  /*23f50*/  STL [R1+0x15a4], R12 ;  /* 0x0015a40c01007387 */ /* 0x0081e80000100800 */
[----:B0-----:R-:W2:Y:S04]  /*23f60*/  LDL.LU R12, [R1+0x11a4] ;  /* 0x0011a400010c7983 */ /* 0x001ea80000300800 */
[----:B------:R-:W3:Y:S04]  /*23f70*/  LDL.LU R9, [R1+0x1194] ;  /* 0x0011940001097983 */ /* 0x000ee80000300800 */
        /* <DEDUP_REMOVED lines=25> */
[----:B------:R0:W-:Y:S02]  /*24110*/  STL [R1+0x11d0], R3 ;  /* 0x0011d00301007387 */ /* 0x0001e40000100800 */
[----:B0-----:R-:W0:Y:S02]  /*24120*/  LDC R3, c[0x0][0x3a8] ;  /* 0x0000ea00ff037b82 */ /* 0x001e240000000800 */
[----:B0-----:R-:W-:-:S04]  /*24130*/  IMAD.SHL.U32 R3, R3, 0x20, RZ ;  /* 0x0000002003037824 */ /* 0x001fc800078e00ff */
[----:B------:R-:W-:-:S05]  /*24140*/  IMAD.SHL.U32 R3, R3, 0x2, RZ ;  /* 0x0000000203037824 */ /* 0x000fca00078e00ff */
[----:B--2---:R-:W-:-:S05]  /*24150*/  IADD3 R12, P4, PT, R12, R3, RZ ;  /* 0x000000030c0c7210 */ /* 0x004fca0007f9e0ff */
        /* <DEDUP_REMOVED lines=8> */
[----:B------:R-:W-:-:S05]  /*241e0*/  IADD3 R12, P3, PT, R12, R3, RZ ;  /* 0x000000030c0c7210 */ /* 0x000fca0007f7e0ff */
[----:B------:R0:W-:Y:S04]  /*241f0*/  STL [R1+0x119c], R12 ;  /* 0x00119c0c01007387 */ /* 0x0001e80000100800 */
[----:B0-----:R-:W2:Y:S01]  /*24200*/  LDL.LU R12, [R1+0x15a0] ;  /* 0x0015a000010c7983 */ /* 0x001ea20000300800 */
[--C-:B----4-:R-:W-:Y:S01]  /*24210*/  IMAD.X R21, R21, 0x1, R0.reuse, P5 ;  /* 0x0000000115157824 */ /* 0x110fe200028e0600 */
[-C--:B---3--:R-:W-:Y:S01]  /*24220*/  IADD3 R8, P5, PT, R8, R3.reuse, RZ ;  /* 0x0000000308087210 */ /* 0x088fe20007fbe0ff */
[--C-:B------:R-:W-:Y:S01]  /*24230*/  IMAD.X R20, R20, 0x1, R0.reuse, P2 ;  /* 0x0000000114147824 */ /* 0x100fe200010e0600 */
[-C--:B------:R-:W-:Y:S01]  /*24240*/  IADD3 R17, P2, PT, R17, R3.reuse, RZ ;  /* 0x0000000311117210 */ /* 0x080fe20007f5e0ff */
        /* <DEDUP_REMOVED lines=15> */
[----:B------:R-:W-:Y:S01]  /*24340*/  IADD3 R24, P3, PT, R24, R3, RZ ;  /* 0x0000000318187210 */ /* 0x000fe20007f7e0ff */
[----:B------:R-:W-:-:S02]  /*24350*/  IMAD.X R2, R2, 0x1, R0, P5 ;  /* 0x0000000102027824 */ /* 0x000fc400028e0600 */
[----:B--2---:R-:W-:Y:S01]  /*24360*/  IMAD.X R12, R12, 0x1, R0, P6 ;  /* 0x000000010c0c7824 */ /* 0x004fe200030e0600 */
[----:B------:R-:W-:-:S04]  /*24370*/  IADD3 R9, P6, PT, R9, R3, RZ ;  /* 0x0000000309097210 */ /* 0x000fc80007fde0ff */
        /* <DEDUP_REMOVED lines=8> */
[----:B------:R-:W-:-:S03]  /*24400*/  IMAD.X R6, R6, 0x1, R0, P6 ;  /* 0x0000000106067824 */ /* 0x000fc600030e0600 */
[----:B------:R-:W-:Y:S01]  /*24410*/  STL [R1+0x11a0], R18 ;  /* 0x0011a01201007387 */ /* 0x000fe20000100800 */
[----:B------:R-:W-:-:S03]  /*24420*/  IADD3 R7, P6, PT, R7, R3, RZ ;  /* 0x0000000307077210 */ /* 0x000fc60007fde0ff */
        /* <DEDUP_REMOVED lines=17> */
[----:B------:R0:W-:Y:S04]  /*24540*/  STL [R1+0x159c], R0 ;  /* 0x00159c0001007387 */ /* 0x0001e80000100800 */
[----:B------:R-:W-:Y:S04]  /*24550*/  STL [R1+0x1160], R28 ;  /* 0x0011601c01007387 */ /* 0x000fe80000100800 */
[----:B0-----:R-:W2:Y:S04]  /*24560*/  LDL.LU R0, [R1+0x112c] ;  /* 0x00112c0001007983 */ /* 0x001ea80000300800 */
[----:B------:R-:W-:Y:S04]  /*24570*/  STL [R1+0x1134], R29 ;  /* 0x0011341d01007387 */ /* 0x000fe80000100800 */
[----:B------:R-:W3:Y:S04]  /*24580*/  LDL.LU R12, [R1+0x111c] ;  /* 0x00111c00010c7983 */ /* 0x000ee80000300800 */
[----:B------:R-:W-:Y:S04]  /*24590*/  STL [R1+0x1158], R2 ;  /* 0x0011580201007387 */ /* 0x000fe80000100800 */
[----:B---3--:R0:W-:Y:S04]  /*245a0*/  STL [R1+0x1598], R12 ;  /* 0x0015980c01007387 */ /* 0x0081e80000100800 */
[----:B0-----:R-:W3:Y:S04]  /*245b0*/  LDL.LU R12, [R1+0x1124] ;  /* 0x00112400010c7983 */ /* 0x001ee80000300800 */
        /* <DEDUP_REMOVED lines=26> */
[----:B------:R-:W2:Y:S04]  /*24760*/  LDL.LU R2, [R1+0x10b4] ;  /* 0x0010b40001027983 */ /* 0x000ea80000300800 */
        /* <DEDUP_REMOVED lines=1370> */
[--C-:B------:R-:W-:Y:S01]  /*29d10*/  IMAD.X R14, R14, 0x1, R0.reuse, P4 ;  /* 0x000000010e0e7824 */ /* 0x100fe200020e0600 */
[----:B------:R-:W-:Y:S01]  /*29d20*/  IADD3 R13, P4, PT, R13, UR10, RZ ;  /* 0x0000000a0d0d7c10 */ /* 0x000fe2000ff9e0ff */
[--C-:B------:R-:W-:Y:S01]  /*29d30*/  IMAD.X R23, R23, 0x1, R0.reuse, P3 ;  /* 0x0000000117177824 */ /* 0x100fe200018e0600 */
[----:B------:R-:W-:Y:S01]  /*29d40*/  IADD3 R22, P3, PT, R22, UR10, RZ ;  /* 0x0000000a16167c10 */ /* 0x000fe2000ff7e0ff */
[--C-:B------:R-:W-:Y:S01]  /*29d50*/  IMAD.X R25, R25, 0x1, R0.reuse, P6 ;  /* 0x0000000119197824 */ /* 0x100fe200030e0600 */
[----:B------:R-:W-:Y:S01]  /*29d60*/  IADD3 R24, P6, PT, R24, UR10, RZ ;  /* 0x0000000a18187c10 */ /* 0x000fe2000ffde0ff */
        /* <DEDUP_REMOVED lines=28> */
[----:B------:R-:W-:-:S03]  /*29f30*/  IADD3 R29, P5, PT, R29, UR10, RZ ;  /* 0x0000000a1d1d7c10 */ /* 0x000fc6000ffbe0ff */
        /* <DEDUP_REMOVED lines=33> */
[----:B--2---:R-:W-:-:S03]  /*2a150*/  IADD3 R0, P2, PT, R0, UR10, RZ ;  /* 0x0000000a00007c10 */ /* 0x004fc6000ff5e0ff */
[----:B------:R-:W2:Y:S04]  /*2a160*/  LDL.LU R24, [R1+0x145c] ;  /* 0x00145c0001187983 */ /* 0x000ea80000300800 */
[----:B------:R-:W2:Y:S04]  /*2a170*/  LDL.LU R28, [R1+0x13f8] ;  /* 0x0013f800011c7983 */ /* 0x000ea80000300800 */
[----:B------:R-:W2:Y:S04]  /*2a180*/  LDL.LU R29, [R1+0x1464] ;  /* 0x00146400011d7983 */ /* 0x000ea80000300800 */
[----:B------:R-:W2:Y:S04]  /*2a190*/  LDL.LU R2, [R1+0x1400] ;  /* 0x0014000001027983 */ /* 0x000ea80000300800 */
[----:B------:R0:W-:Y:S04]  /*2a1a0*/  STL [R1+0x13f4], R0 ;  /* 0x0013f40001007387 */ /* 0x0001e80000100800 */
[----:B0-----:R-:W3:Y:S02]  /*2a1b0*/  LDL.LU R0, [R1+0x152c] ;  /* 0x00152c0001007983 */ /* 0x001ee40000300800 */
[----:B---3--:R-:W-:-:S05]  /*2a1c0*/  IMAD.X R3, R3, 0x1, R0, P1 ;  /* 0x0000000103037824 */ /* 0x008fca00008e0600 */
[----:B------:R0:W-:Y:S04]  /*2a1d0*/  STL [R1+0x138c], R3 ;  /* 0x00138c0301007387 */ /* 0x0001e80000100800 */
[----:B0-----:R-:W3:Y:S01]  /*2a1e0*/  LDL.LU R3, [R1+0x1528] ;  /* 0x0015280001037983 */ /* 0x001ee20000300800 */
[----:B----4-:R-:W-:Y:S02]  /*2a1f0*/  IADD3.X R12, PT, PT, R12, UR4, RZ, P4, !PT ;  /* 0x000000040c0c7c10 */ /* 0x010fe4000a7fe4ff */
[----:B------:R-:W-:Y:S02]  /*2a200*/  IADD3 R9, P4, PT, R9, UR10, RZ ;  /* 0x0000000a09097c10 */ /* 0x000fe4000ff9e0ff */
[----:B------:R-:W-:Y:S01]  /*2a210*/  IADD3.X R21, PT, PT, R21, UR4, RZ, P3, !PT ;  /* 0x0000000415157c10 */ /* 0x000fe20009ffe4ff */
[----:B------:R0:W-:Y:S01]  /*2a220*/  STL [R1+0x151c], R0 ;  /* 0x00151c0001007387 */ /* 0x0001e20000100800 */
[----:B------:R-:W-:-:S02]  /*2a230*/  IADD3 R8, P3, PT, R8, UR10, RZ ;  /* 0x0000000a08087c10 */ /* 0x000fc4000ff7e0ff */
[----:B------:R-:W-:Y:S02]  /*2a240*/  IADD3.X R20, PT, PT, R20, UR4, RZ, P6, !PT ;  /* 0x0000000414147c10 */ /* 0x000fe4000b7fe4ff */
[----:B------:R-:W-:Y:S02]  /*2a250*/  IADD3 R17, P6, PT, R17, UR10, RZ ;  /* 0x0000000a11117c10 */ /* 0x000fe4000ffde0ff */
[----:B------:R-:W-:Y:S02]  /*2a260*/  IADD3.X R19, PT, PT, R19, UR4, RZ, P5, !PT ;  /* 0x0000000413137c10 */ /* 0x000fe4000affe4ff */
[----:B------:R-:W-:Y:S02]  /*2a270*/  IADD3 R16, P5, PT, R16, UR10, RZ ;  /* 0x0000000a10107c10 */ /* 0x000fe4000ffbe0ff */
[----:B------:R-:W-:Y:S02]  /*2a280*/  IADD3.X R18, PT, PT, R18, UR4, RZ, P2, !PT ;  /* 0x0000000412127c10 */ /* 0x000fe400097fe4ff */
        /* <DEDUP_REMOVED lines=11> */
[----:B---3--:R-:W-:-:S05]  /*2a340*/  IADD3 R3, P1, PT, R3, UR10, RZ ;  /* 0x0000000a03037c10 */ /* 0x008fca000ff3e0ff */
[----:B------:R-:W-:Y:S04]  /*2a350*/  STL [R1+0x13fc], R3 ;  /* 0x0013fc0301007387 */ /* 0x000fe80000100800 */
[----:B------:R-:W-:Y:S04]  /*2a360*/  STL [R1+0x1388], R12 ;  /* 0x0013880c01007387 */ /* 0x000fe80000100800 */
[----:B------:R-:W-:Y:S04]  /*2a370*/  STL [R1+0x1404], R9 ;  /* 0x0014040901007387 */ /* 0x000fe80000100800 */
[----:B------:R-:W-:Y:S04]  /*2a380*/  STL [R1+0x13bc], R21 ;  /* 0x0013bc1501007387 */ /* 0x000fe80000100800 */
[----:B------:R-:W-:Y:S04]  /*2a390*/  STL [R1+0x140c], R8 ;  /* 0x00140c0801007387 */ /* 0x000fe80000100800 */
[----:B------:R-:W-:Y:S04]  /*2a3a0*/  STL [R1+0x13b8], R20 ;  /* 0x0013b81401007387 */ /* 0x000fe80000100800 */
[----:B------:R-:W-:Y:S01]  /*2a3b0*/  STL [R1+0x1414], R17 ;  /* 0x0014141101007387 */ /* 0x000fe20000100800 */
[----:B------:R-:W-:-:S03]  /*2a3c0*/  IADD3.X R4, PT, PT, R4, UR4, RZ, P1, !PT ;  /* 0x0000000404047c10 */ /* 0x000fc60008ffe4ff */
[----:B------:R-:W-:Y:S01]  /*2a3d0*/  STL [R1+0x13c0], R19 ;  /* 0x0013c01301007387 */ /* 0x000fe20000100800 */
[----:B------:R-:W-:-:S03]  /*2a3e0*/  IADD3 R5, P1, PT, R5, UR10, RZ ;  /* 0x0000000a05057c10 */ /* 0x000fc6000ff3e0ff */
        /* <DEDUP_REMOVED lines=13> */
[----:B--2---:R-:W-:-:S03]  /*2a4c0*/  IADD3 R24, P1, PT, R24, UR10, RZ ;  /* 0x0000000a18187c10 */ /* 0x004fc6000ff3e0ff */
[----:B------:R-:W-:Y:S04]  /*2a4d0*/  STL [R1+0x144c], R13 ;  /* 0x00144c0d01007387 */ /* 0x000fe80000100800 */
[----:B------:R-:W-:Y:S04]  /*2a4e0*/  STL [R1+0x13e8], R23 ;  /* 0x0013e81701007387 */ /* 0x000fe80000100800 */
[----:B------:R-:W-:Y:S04]  /*2a4f0*/  STL [R1+0x1454], R22 ;  /* 0x0014541601007387 */ /* 0x000fe80000100800 */
[----:B------:R-:W-:Y:S04]  /*2a500*/  STL [R1+0x13f0], R25 ;  /* 0x0013f01901007387 */ /* 0x000fe80000100800 */
[----:B------:R-:W-:Y:S04]  /*2a510*/  STL [R1+0x145c], R24 ;  /* 0x00145c1801007387 */ /* 0x000fe80000100800 */
[----:B0-----:R-:W2:Y:S01]  /*2a520*/  LDL.LU R0, [R1+0x1474] ;  /* 0x0014740001007983 */ /* 0x001ea20000300800 */
[----:B------:R-:W-:-:S02]  /*2a530*/  IADD3.X R28, PT, PT, R28, UR4, RZ, P4, !PT ;  /* 0x000000041c1c7c10 */ /* 0x000fc4000a7fe4ff */
[----:B------:R-:W-:-:S03]  /*2a540*/  IADD3 R29, P4, PT, R29, UR10, RZ ;  /* 0x0000000a1d1d7c10 */ /* 0x000fc6000ff9e0ff */
[----:B------:R-:W-:Y:S04]  /*2a550*/  STL [R1+0x13f8], R28 ;  /* 0x0013f81c01007387 */ /* 0x000fe80000100800 */
[----:B--2---:R0:W-:Y:S04]  /*2a560*/  STL [R1+0x1520], R0 ;  /* 0x0015200001007387 */ /* 0x0041e80000100800 */
[----:B------:R-:W-:Y:S04]  /*2a570*/  STL [R1+0x1464], R29 ;  /* 0x0014641d01007387 */ /* 0x000fe80000100800 */
[----:B0-----:R-:W2:Y:S01]  /*2a580*/  LDL.LU R0, [R1+0x1408] ;  /* 0x0014080001007983 */ /* 0x001ea20000300800 */
[----:B------:R-:W-:-:S05]  /*2a590*/  IADD3.X R2, PT, PT, R2, UR4, RZ, P3, !PT ;  /* 0x0000000402027c10 */ /* 0x000fca0009ffe4ff */
[----:B------:R-:W-:Y:S04]  /*2a5a0*/  STL [R1+0x1400], R2 ;  /* 0x0014000201007387 */ /* 0x000fe80000100800 */
[----:B--2---:R0:W-:Y:S04]  /*2a5b0*/  STL [R1+0x1524], R0 ;  /* 0x0015240001007387 */ /* 0x0041e80000100800 */
        /* <DEDUP_REMOVED lines=29> */
[----:B--2---:R-:W-:-:S05]  /*2a790*/  IADD3 R0, P3, PT, R0, UR10, RZ ;  /* 0x0000000a00007c10 */ /* 0x004fca000ff7e0ff */
[----:B------:R0:W-:Y:S04]  /*2a7a0*/  STL [R1+0x146c], R0 ;  /* 0x00146c0001007387 */ /* 0x0001e80000100800 */
[----:B0-----:R-:W2:Y:S02]  /*2a7b0*/  LDL.LU R0, [R1+0x1524] ;  /* 0x0015240001007983 */ /* 0x001ea40000300800 */
[----:B--2---:R-:W-:-:S05]  /*2a7c0*/  IADD3.X R0, PT, PT, R0, UR4, RZ, P6, !PT ;  /* 0x0000000400007c10 */ /* 0x004fca000b7fe4ff */
[----:B------:R0:W-:Y:S04]  /*2a7d0*/  STL [R1+0x1408], R0 ;  /* 0x0014080001007387 */ /* 0x0001e80000100800 */
[----:B0-----:R-:W2:Y:S01]  /*2a7e0*/  LDL.LU R0, [R1+0x1520] ;  /* 0x0015200001007983 */ /* 0x001ea20000300800 */
[----:B---3--:R-:W-:Y:S02]  /*2a7f0*/  IADD3.X R11, PT, PT, R11, UR4, RZ, P5, !PT ;  /* 0x000000040b0b7c10 */ /* 0x008fe4000affe4ff */
[----:B----4-:R-:W-:Y:S02]  /*2a800*/  IADD3 R10, P5, PT, R10, UR10, RZ ;  /* 0x0000000a0a0a7c10 */ /* 0x010fe4000ffbe0ff */
[----:B------:R-:W-:Y:S02]  /*2a810*/  IADD3.X R14, PT, PT, R14, UR4, RZ, P2, !PT ;  /* 0x000000040e0e7c10 */ /* 0x000fe400097fe4ff */
[----:B------:R-:W-:-:S02]  /*2a820*/  IADD3 R13, P2, PT, R13, UR10, RZ ;  /* 0x0000000a0d0d7c10 */ /* 0x000fc4000ff5e0ff */
[----:B------:R-:W-:Y:S02]  /*2a830*/  IADD3.X R22, PT, PT, R22, UR4, RZ, P1, !PT ;  /* 0x0000000416167c10 */ /* 0x000fe40008ffe4ff */
[----:B------:R-:W-:Y:S02]  /*2a840*/  IADD3 R23, P1, PT, R23, UR10, RZ ;  /* 0x0000000a17177c10 */ /* 0x000fe4000ff3e0ff */
[----:B------:R-:W-:Y:S02]  /*2a850*/  IADD3.X R24, PT, PT, R24, UR4, RZ, P4, !PT ;  /* 0x0000000418187c10 */ /* 0x000fe4000a7fe4ff */
[----:B------:R-:W-:Y:S02]  /*2a860*/  IADD3 R25, P4, PT, R25, UR10, RZ ;  /* 0x0000000a19197c10 */ /* 0x000fe4000ff9e0ff */
[----:B------:R-:W-:Y:S02]  /*2a870*/  IADD3.X R28, PT, PT, R28, UR4, RZ, P3, !PT ;  /* 0x000000041c1c7c10 */ /* 0x000fe40009ffe4ff */
[----:B--2---:R-:W-:-:S05]  /*2a880*/  IADD3 R0, P6, PT, R0, UR10, RZ ;  /* 0x0000000a00007c10 */ /* 0x004fca000ffde0ff */
[----:B------:R0:W-:Y:S04]  /*2a890*/  STL [R1+0x1474], R0 ;  /* 0x0014740001007387 */ /* 0x0001e80000100800 */
[----:B0-----:R0:W5:Y:S04]  /*2a8a0*/  LDL.LU R0, [R1+0x151c] ;  /* 0x00151c0001007983 */ /* 0x0011680000300800 */
[----:B------:R1:W-:Y:S04]  /*2a8b0*/  STL [R1+0x1410], R11 ;  /* 0x0014100b01007387 */ /* 0x0003e80000100800 */
[----:B-1----:R-:W2:Y:S04]  /*2a8c0*/  LDL.LU R11, [R1+0x1518] ;  /* 0x00151800010b7983 */ /* 0x002ea80000300800 */
[----:B------:R1:W-:Y:S04]  /*2a8d0*/  STL [R1+0x147c], R10 ;  /* 0x00147c0a01007387 */ /* 0x0003e80000100800 */
[----:B-1----:R-:W3:Y:S04]  /*2a8e0*/  LDL.LU R10, [R1+0x1514] ;  /* 0x00151400010a7983 */ /* 0x002ee80000300800 */
[----:B------:R1:W-:Y:S04]  /*2a8f0*/  STL [R1+0x1418], R14 ;  /* 0x0014180e01007387 */ /* 0x0003e80000100800 */
[----:B-1----:R-:W4:Y:S04]  /*2a900*/  LDL.LU R14, [R1+0x1510] ;  /* 0x00151000010e7983 */ /* 0x002f280000300800 */
[----:B------:R1:W-:Y:S04]  /*2a910*/  STL [R1+0x1484], R13 ;  /* 0x0014840d01007387 */ /* 0x0003e80000100800 */
[----:B-1----:R-:W4:Y:S04]  /*2a920*/  LDL.LU R13, [R1+0x150c] ;  /* 0x00150c00010d7983 */ /* 0x002f280000300800 */
[----:B------:R1:W-:Y:S01]  /*2a930*/  STL [R1+0x1420], R22 ;  /* 0x0014201601007387 */ /* 0x0003e20000100800 */
[----:B------:R-:W-:-:S02]  /*2a940*/  IADD3 R29, P3, PT, R29, UR10, RZ ;  /* 0x0000000a1d1d7c10 */ /* 0x000fc4000ff7e0ff */
[----:B------:R-:W-:Y:S02]  /*2a950*/  IADD3.X R3, PT, PT, R3, UR4, RZ, P6, !PT ;  /* 0x0000000403037c10 */ /* 0x000fe4000b7fe4ff */
[----:B------:R-:W-:Y:S01]  /*2a960*/  IADD3 R2, P6, PT, R2, UR10, RZ ;  /* 0x0000000a02027c10 */ /* 0x000fe2000ffde0ff */
[----:B-1----:R0:W5:Y:S04]  /*2a970*/  LDL.LU R22, [R1+0x1508] ;  /* 0x0015080001167983 */ /* 0x0021680000300800 */
[----:B------:R1:W-:Y:S01]  /*2a980*/  STL [R1+0x148c], R23 ;  /* 0x00148c1701007387 */ /* 0x0003e20000100800 */
[----:B------:R-:W-:Y:S02]  /*2a990*/  IADD3.X R12, PT, PT, R12, UR4, RZ, P5, !PT ;  /* 0x000000040c0c7c10 */ /* 0x000fe4000affe4ff */
[----:B------:R-:W-:Y:S01]  /*2a9a0*/  IADD3 R9, P5, PT, R9, UR10, RZ ;  /* 0x0000000a09097c10 */ /* 0x000fe2000ffbe0ff */
[----:B-1----:R0:W5:Y:S04]  /*2a9b0*/  LDL.LU R23, [R1+0x1504] ;  /* 0x0015040001177983 */ /* 0x0021680000300800 */
[----:B------:R1:W-:Y:S01]  /*2a9c0*/  STL [R1+0x1428], R24 ;  /* 0x0014281801007387 */ /* 0x0003e20000100800 */
[----:B------:R-:W-:-:S02]  /*2a9d0*/  IADD3.X R21, PT, PT, R21, UR4, RZ, P2, !PT ;  /* 0x0000000415157c10 */ /* 0x000fc400097fe4ff */
        /* <DEDUP_REMOVED lines=14> */
[----:B------:R-:W-:Y:S04]  /*2aac0*/  STL [R1+0x1438], R3 ;  /* 0x0014380301007387 */ /* 0x000fe80000100800 */
[----:B------:R1:W-:Y:S04]  /*2aad0*/  STL [R1+0x14ac], R2 ;  /* 0x0014ac0201007387 */ /* 0x0003e80000100800 */
[----:B------:R-:W-:Y:S04]  /*2aae0*/  STL [R1+0x1440], R12 ;  /* 0x0014400c01007387 */ /* 0x000fe80000100800 */
[----:B------:R-:W-:Y:S04]  /*2aaf0*/  STL [R1+0x14a8], R9 ;  /* 0x0014a80901007387 */ /* 0x000fe80000100800 */
[----:B------:R-:W-:Y:S04]  /*2ab00*/  STL [R1+0x1448], R21 ;  /* 0x0014481501007387 */ /* 0x000fe80000100800 */
[----:B------:R-:W-:Y:S04]  /*2ab10*/  STL [R1+0x14a4], R8 ;  /* 0x0014a40801007387 */ /* 0x000fe80000100800 */
[----:B------:R-:W-:Y:S04]  /*2ab20*/  STL [R1+0x1450], R20 ;  /* 0x0014501401007387 */ /* 0x000fe80000100800 */
[----:B------:R-:W-:Y:S01]  /*2ab30*/  STL [R1+0x14a0], R17 ;  /* 0x0014a01101007387 */ /* 0x000fe20000100800 */
[----:B------:R-:W-:-:S02]  /*2ab40*/  IADD3.X R4, PT, PT, R4, UR4, RZ, P6, !PT ;  /* 0x0000000404047c10 */ /* 0x000fc4000b7fe4ff */
[----:B------:R-:W-:Y:S02]  /*2ab50*/  IADD3.X R5, PT, PT, R5, UR4, RZ, P5, !PT ;  /* 0x0000000405057c10 */ /* 0x000fe4000affe4ff */
[----:B------:R-:W-:Y:S01]  /*2ab60*/  IADD3.X R6, PT, PT, R6, UR4, RZ, P2, !PT ;  /* 0x0000000406067c10 */ /* 0x000fe200097fe4ff */
[----:B-1----:R-:W1:Y:S01]  /*2ab70*/  S2R R2, SR_TID.X ;  /* 0x0000000000027919 */ /* 0x002e620000002100 */
[----:B------:R-:W-:Y:S04]  /*2ab80*/  STL [R1+0x1458], R19 ;  /* 0x0014581301007387 */ /* 0x000fe80000100800 */
[----:B------:R-:W-:Y:S04]  /*2ab90*/  STL [R1+0x149c], R16 ;  /* 0x00149c1001007387 */ /* 0x000fe80000100800 */
[----:B------:R-:W-:Y:S01]  /*2aba0*/  STL [R1+0x1460], R18 ;  /* 0x0014601201007387 */ /* 0x000fe20000100800 */
[----:B------:R-:W-:-:S03]  /*2abb0*/  IADD3.X R7, PT, PT, R7, UR4, RZ, P1, !PT ;  /* 0x0000000407077c10 */ /* 0x000fc60008ffe4ff */
[----:B------:R-:W-:Y:S04]  /*2abc0*/  STL [R1+0x1498], R15 ;  /* 0x0014980f01007387 */ /* 0x000fe80000100800 */
[----:B------:R-:W-:Y:S01]  /*2abd0*/  STL [R1+0x1468], R4 ;  /* 0x0014680401007387 */ /* 0x000fe20000100800 */
[----:B------:R-:W0:Y:S01]  /*2abe0*/  LDC R3, c[0x0][0x3a8] ;  /* 0x0000ea00ff037b82 */ /* 0x000e220000000800 */
[----:B------:R-:W-:Y:S02]  /*2abf0*/  IADD3.X R26, PT, PT, R26, UR4, RZ, P4, !PT ;  /* 0x000000041a1a7c10 */ /* 0x000fe4000a7fe4ff */
[----:B------:R2:W-:Y:S04]  /*2ac00*/  STL [R1+0x1470], R5 ;  /* 0x0014700501007387 */ /* 0x0005e80000100800 */
[----:B------:R-:W-:Y:S01]  /*2ac10*/  STL [R1+0x1478], R6 ;  /* 0x0014780601007387 */ /* 0x000fe20000100800 */
[----:B------:R-:W-:-:S03]  /*2ac20*/  IADD3.X R27, PT, PT, R27, UR4, RZ, P3, !PT ;  /* 0x000000041b1b7c10 */ /* 0x000fc60009ffe4ff */
[----:B------:R3:W-:Y:S04]  /*2ac30*/  STL [R1+0x1480], R7 ;  /* 0x0014800701007387 */ /* 0x0007e80000100800 */
[----:B------:R0:W-:Y:S02]  /*2ac40*/  STL [R1+0x1488], R26 ;  /* 0x0014881a01007387 */ /* 0x0001e40000100800 */
[----:B0-----:R-:W-:Y:S01]  /*2ac50*/  IMAD.SHL.U32 R3, R3, 0x20, RZ ;  /* 0x0000002003037824 */ /* 0x001fe200078e00ff */
[----:B-1----:R-:W-:-:S03]  /*2ac60*/  LOP3.LUT R2, R2, 0x3f, RZ, 0xc0, !PT ;  /* 0x0000003f02027812 */ /* 0x002fc600078ec0ff */
[----:B------:R-:W-:Y:S02]  /*2ac70*/  IMAD.SHL.U32 R3, R3, 0x2, RZ ;  /* 0x0000000203037824 */ /* 0x000fe400078e00ff */
[----:B------:R-:W-:Y:S02]  /*2ac80*/  IMAD.SHL.U32 R2, R2, 0x2, RZ ;  /* 0x0000000202027824 */ /* 0x000fe400078e00ff */
[----:B--2---:R-:W-:Y:S02]  /*2ac90*/  IMAD.MOV.U32 R5, RZ, RZ, R11 ;  /* 0x000000ffff057224 */ /* 0x004fe400078e000b */
[----:B---3--:R-:W-:Y:S02]  /*2aca0*/  IMAD.MOV.U32 R7, RZ, RZ, R10 ;  /* 0x000000ffff077224 */ /* 0x008fe400078e000a */
[----:B----4-:R-:W-:-:S05]  /*2acb0*/  IMAD.MOV.U32 R4, RZ, RZ, R14 ;  /* 0x000000ffff047224 */ /* 0x010fca00078e000e */
[----:B------:R0:W-:Y:S04]  /*2acc0*/  STL.64 [R1+0x890], R4 ;  /* 0x0008900401007387 */ /* 0x0001e80000100a00 */
[----:B------:R0:W-:Y:S01]  /*2acd0*/  STL [R1+0x1490], R27 ;  /* 0x0014901b01007387 */ /* 0x0001e20000100800 */
[----:B------:R-:W-:-:S05]  /*2ace0*/  IMAD.MOV.U32 R6, RZ, RZ, R13 ;  /* 0x000000ffff067224 */ /* 0x000fca00078e000d */
[----:B------:R0:W-:Y:S01]  /*2acf0*/  STL.64 [R1+0x888], R6 ;  /* 0x0008880601007387 */ /* 0x0001e20000100a00 */
[----:B------:R-:W-:Y:S05]  /*2ad00*/  @P0 BRA `(.L_x_1) ;  /* 0xfffffdf400100947 */ /* 0x000fea000383ffff */
[----:B-----5:R-:W2:Y:S04]  /*2ad10*/  LDL.LU R28, [R1+0x7c] ;  /* 0x00007c00011c7983 */ /* 0x020ea80000300800 */
[----:B------:R-:W2:Y:S04]  /*2ad20*/  LDL.LU R2, [R1+0xfc] ;  /* 0x0000fc0001027983 */ /* 0x000ea80000300800 */
[----:B------:R-:W3:Y:S04]  /*2ad30*/  LDL.LU R0, [R1+0x74] ;  /* 0x0000740001007983 */ /* 0x000ee80000300800 */
        /* <DEDUP_REMOVED lines=15> */
[----:B0-----:R-:W4:Y:S04]  /*2ae30*/  LDL.LU R4, [R1+0x654] ;  /* 0x0006540001047983 */ /* 0x001f280000300800 */
[----:B------:R-:W4:Y:S04]  /*2ae40*/  LDL.LU R5, [R1+0x664] ;  /* 0x0006640001057983 */ /* 0x000f280000300800 */
[----:B------:R-:W4:Y:S04]  /*2ae50*/  LDL.LU R6, [R1+0x2ec] ;  /* 0x0002ec0001067983 */ /* 0x000f280000300800 */
[----:B------:R-:W4:Y:S04]  /*2ae60*/  LDL.LU R7, [R1+0x4bc] ;  /* 0x0004bc0001077983 */ /* 0x000f280000300800 */
[----:B------:R-:W4:Y:S04]  /*2ae70*/  LDL.LU R26, [R1+0x2e4] ;  /* 0x0002e400011a7983 */ /* 0x000f280000300800 */
[----:B------:R-:W4:Y:S04]  /*2ae80*/  LDL.LU R27, [R1+0x4b4] ;  /* 0x0004b400011b7983 */ /* 0x000f280000300800 */
[----:B------:R-:W-:Y:S04]  /*2ae90*/  STL [R1+0x1648], R25 ;  /* 0x0016481901007387 */ /* 0x000fe80000100800 */
[----:B------:R-:W-:Y:S04]  /*2aea0*/  STL [R1+0x1644], R24 ;  /* 0x0016441801007387 */ /* 0x000fe80000100800 */
[----:B------:R-:W-:Y:S04]  /*2aeb0*/  STL [R1+0x1640], R23 ;  /* 0x0016401701007387 */ /* 0x000fe80000100800 */
[----:B------:R2:W-:Y:S04]  /*2aec0*/  STL [R1+0x163c], R22 ;  /* 0x00163c1601007387 */ /* 0x0005e80000100800 */
[----:B------:R-:W-:Y:S01]  /*2aed0*/  STL [R1+0x14f4], R29 ;  /* 0x0014f41d01007387 */ /* 0x000fe20000100800 */
[----:B--2---:R-:W-:-:S05]  /*2aee0*/  F2FP.F16.F32.PACK_AB R22, R28, R2 ;  /* 0x000000021c16723e */ /* 0x004fca00000000ff */
[----:B------:R-:W-:Y:S01]  /*2aef0*/  STL [R1+0x8dc], R22 ;  /* 0x0008dc1601007387 */ /* 0x000fe20000100800 */
[----:B---3--:R-:W-:-:S05]  /*2af00*/  F2FP.F16.F32.PACK_AB R2, R0, R3 ;  /* 0x000000030002723e */ /* 0x008fca00000000ff */
[----:B------:R0:W-:Y:S01]  /*2af10*/  STL [R1+0x8d8], R2 ;  /* 0x0008d80201007387 */ /* 0x0001e20000100800 */
[----:B----4-:R-:W-:-:S05]  /*2af20*/  F2FP.F16.F32.PACK_AB R0, R14, R11 ;  /* 0x0000000b0e00723e */ /* 0x010fca00000000ff */
[----:B------:R1:W-:Y:S01]  /*2af30*/  STL [R1+0x8d4], R0 ;  /* 0x0008d40001007387 */ /* 0x0003e20000100800 */
[----:B------:R-:W-:-:S05]  /*2af40*/  F2FP.F16.F32.PACK_AB R3, R13, R10 ;  /* 0x0000000a0d03723e */ /* 0x000fca00000000ff */
[----:B------:R2:W-:Y:S01]  /*2af50*/  STL [R1+0x8d0], R3 ;  /* 0x0008d00301007387 */ /* 0x0005e20000100800 */
[----:B0-----:R-:W-:-:S05]  /*2af60*/  F2FP.F16.F32.PACK_AB R2, R12, R9 ;  /* 0x000000090c02723e */ /* 0x001fca00000000ff */
[----:B------:R0:W-:Y:S01]  /*2af70*/  STL [R1+0x8ec], R2 ;  /* 0x0008ec0201007387 */ /* 0x0001e20000100800 */
[----:B-1----:R-:W-:-:S05]  /*2af80*/  F2FP.F16.F32.PACK_AB R0, R21, R8 ;  /* 0x000000081500723e */ /* 0x002fca00000000ff */
[----:B------:R1:W-:Y:S01]  /*2af90*/  STL [R1+0x8e8], R0 ;  /* 0x0008e80001007387 */ /* 0x0003e20000100800 */
[----:B--2---:R-:W-:-:S05]  /*2afa0*/  F2FP.F16.F32.PACK_AB R3, R20, R17 ;  /* 0x000000111403723e */ /* 0x004fca00000000ff */
[----:B------:R2:W-:Y:S01]  /*2afb0*/  STL [R1+0x8e4], R3 ;  /* 0x0008e40301007387 */ /* 0x0005e20000100800 */
[----:B0-----:R-:W-:-:S05]  /*2afc0*/  F2FP.F16.F32.PACK_AB R2, R19, R16 ;  /* 0x000000101302723e */ /* 0x001fca00000000ff */
[----:B------:R0:W-:Y:S01]  /*2afd0*/  STL [R1+0x8e0], R2 ;  /* 0x0008e00201007387 */ /* 0x0001e20000100800 */
[----:B-1----:R-:W-:-:S05]  /*2afe0*/  F2FP.F16.F32.PACK_AB R0, R18, R15 ;  /* 0x0000000f1200723e */ /* 0x002fca00000000ff */
[----:B------:R1:W-:Y:S01]  /*2aff0*/  STL [R1+0x8fc], R0 ;  /* 0x0008fc0001007387 */ /* 0x0003e20000100800 */
[----:B--2---:R-:W-:-:S05]  /*2b000*/  F2FP.F16.F32.PACK_AB R3, R4, R5 ;  /* 0x000000050403723e */ /* 0x004fca00000000ff */
[----:B------:R-:W-:Y:S01]  /*2b010*/  STL [R1+0x8f8], R3 ;  /* 0x0008f80301007387 */ /* 0x000fe20000100800 */
[----:B0-----:R-:W-:-:S03]  /*2b020*/  F2FP.F16.F32.PACK_AB R2, R6, R7 ;  /* 0x000000070602723e */ /* 0x001fc600000000ff */
[----:B------:R-:W2:Y:S04]  /*2b030*/  LDL.LU R29, [R1+0x370] ;  /* 0x00037000011d7983 */ /* 0x000ea80000300800 */
[----:B------:R-:W-:Y:S01]  /*2b040*/  STL [R1+0x8f4], R2 ;  /* 0x0008f40201007387 */ /* 0x000fe20000100800 */
[----:B-1----:R-:W-:-:S03]  /*2b050*/  F2FP.F16.F32.PACK_AB R0, R26, R27 ;  /* 0x0000001b1a00723e */ /* 0x002fc600000000ff */
[----:B--2---:R0:W-:Y:S04]  /*2b060*/  STL [R1+0x1888], R29 ;  /* 0x0018881d01007387 */ /* 0x0041e80000100800 */
[----:B------:R-:W-:Y:S04]  /*2b070*/  STL [R1+0x8f0], R0 ;  /* 0x0008f00001007387 */ /* 0x000fe80000100800 */
[----:B0-----:R-:W2:Y:S04]  /*2b080*/  LDL.LU R29, [R1+0x378] ;  /* 0x00037800011d7983 */ /* 0x001ea80000300800 */
[----:B--2---:R0:W-:Y:S04]  /*2b090*/  STL [R1+0x1890], R29 ;  /* 0x0018901d01007387 */ /* 0x0041e80000100800 */
        /* <DEDUP_REMOVED lines=31> */
[----:B------:R-:W3:Y:S04]  /*2b290*/  LDL.LU R22, [R1+0x6f8] ;  /* 0x0006f80001167983 */ /* 0x000ee80000300800 */
[----:B---3--:R0:W-:Y:S04]  /*2b2a0*/  STL [R1+0x1884], R22 ;  /* 0x0018841601007387 */ /* 0x0081e80000100800 */
[----:B0-----:R-:W3:Y:S04]  /*2b2b0*/  LDL.LU R22, [R1+0x190] ;  /* 0x0001900001167983 */ /* 0x001ee80000300800 */
        /* <DEDUP_REMOVED lines=33> */
[----:B0-----:R-:W2:Y:S04]  /*2b4d0*/  LDL.LU R22, [R1+0x19c] ;  /* 0x00019c0001167983 */ /* 0x001ea80000300800 */
[----:B------:R-:W3:Y:S04]  /*2b4e0*/  LDL.LU R23, [R1+0x708] ;  /* 0x0007080001177983 */ /* 0x000ee80000300800 */
[----:B------:R-:W4:Y:S04]  /*2b4f0*/  LDL.LU R24, [R1+0x6f0] ;  /* 0x0006f00001187983 */ /* 0x000f280000300800 */
        /* <DEDUP_REMOVED lines=25> */
[----:B--2---:R-:W-:-:S03]  /*2b690*/  F2FP.F16.F32.PACK_AB R29, R22, R29 ;  /* 0x0000001d161d723e */ /* 0x004fc600000000ff */
[----:B------:R-:W2:Y:S04]  /*2b6a0*/  LDL.LU R22, [R1+0x190c] ;  /* 0x00190c0001167983 */ /* 0x000ea80000300800 */
[----:B------:R0:W-:Y:S04]  /*2b6b0*/  STL [R1+0x90c], R29 ;  /* 0x00090c1d01007387 */ /* 0x0001e80000100800 */
[----:B0-----:R-:W2:Y:S02]  /*2b6c0*/  LDL.LU R29, [R1+0x1908] ;  /* 0x00190800011d7983 */ /* 0x001ea40000300800 */
[----:B--2---:R-:W-:-:S02]  /*2b6d0*/  F2FP.F16.F32.PACK_AB R29, R22, R29 ;  /* 0x0000001d161d723e */ /* 0x004fc400000000ff */
        /* <DEDUP_REMOVED lines=64> */
[----:B------:R-:W3:Y:S04]  /*2bae0*/  LDL.LU R22, [R1+0x1884] ;  /* 0x0018840001167983 */ /* 0x000ee80000300800 */
[----:B------:R3:W-:Y:S02]  /*2baf0*/  STL [R1+0x898], R29 ;  /* 0x0008981d01007387 */ /* 0x0007e40000100800 */
[----:B---3--:R-:W-:Y:S02]  /*2bb00*/  F2FP.F16.F32.PACK_AB R29, R22, R23 ;  /* 0x00000017161d723e */ /* 0x008fe400000000ff */
[----:B----4-:R-:W-:Y:S02]  /*2bb10*/  F2FP.F16.F32.PACK_AB R23, R24, R25 ;  /* 0x000000191817723e */ /* 0x010fe400000000ff */
[----:B------:R-:W-:-:S02]  /*2bb20*/  F2FP.F16.F32.PACK_AB R22, R28, R2 ;  /* 0x000000021c16723e */ /* 0x000fc400000000ff */
[----:B------:R-:W-:Y:S01]  /*2bb30*/  F2FP.F16.F32.PACK_AB R2, R0, R3 ;  /* 0x000000030002723e */ /* 0x000fe200000000ff */
[----:B------:R-:W-:Y:S01]  /*2bb40*/  STL [R1+0x894], R29 ;  /* 0x0008941d01007387 */ /* 0x000fe20000100800 */
[----:B------:R-:W-:Y:S02]  /*2bb50*/  F2FP.F16.F32.PACK_AB R0, R14, R11 ;  /* 0x0000000b0e00723e */ /* 0x000fe400000000ff */
[----:B------:R-:W-:Y:S01]  /*2bb60*/  F2FP.F16.F32.PACK_AB R3, R13, R10 ;  /* 0x0000000a0d03723e */ /* 0x000fe200000000ff */
[----:B------:R-:W-:Y:S04]  /*2bb70*/  STL [R1+0x890], R23 ;  /* 0x0008901701007387 */ /* 0x000fe80000100800 */
[----:B------:R-:W-:Y:S04]  /*2bb80*/  STL [R1+0x6fc], R22 ;  /* 0x0006fc1601007387 */ /* 0x000fe80000100800 */
[----:B------:R0:W-:Y:S04]  /*2bb90*/  STL [R1+0x6f8], R2 ;  /* 0x0006f80201007387 */ /* 0x0001e80000100800 */
[----:B------:R1:W-:Y:S04]  /*2bba0*/  STL [R1+0x6f4], R0 ;  /* 0x0006f40001007387 */ /* 0x0003e80000100800 */
[----:B------:R2:W-:Y:S01]  /*2bbb0*/  STL [R1+0x6f0], R3 ;  /* 0x0006f00301007387 */ /* 0x0005e20000100800 */
[----:B0-----:R-:W-:-:S02]  /*2bbc0*/  F2FP.F16.F32.PACK_AB R2, R12, R9 ;  /* 0x000000090c02723e */ /* 0x001fc400000000ff */
[----:B-1----:R-:W-:-:S03]  /*2bbd0*/  F2FP.F16.F32.PACK_AB R0, R21, R8 ;  /* 0x000000081500723e */ /* 0x002fc600000000ff */
[----:B------:R0:W-:Y:S01]  /*2bbe0*/  STL [R1+0x70c], R2 ;  /* 0x00070c0201007387 */ /* 0x0001e20000100800 */
[----:B--2---:R-:W-:-:S03]  /*2bbf0*/  F2FP.F16.F32.PACK_AB R3, R20, R17 ;  /* 0x000000111403723e */ /* 0x004fc600000000ff */
[----:B------:R1:W-:Y:S04]  /*2bc00*/  STL [R1+0x708], R0 ;  /* 0x0007080001007387 */ /* 0x0003e80000100800 */
[----:B------:R2:W-:Y:S01]  /*2bc10*/  STL [R1+0x704], R3 ;  /* 0x0007040301007387 */ /* 0x0005e20000100800 */
[----:B0-----:R-:W-:Y:S02]  /*2bc20*/  F2FP.F16.F32.PACK_AB R2, R19, R16 ;  /* 0x000000101302723e */ /* 0x001fe400000000ff */
[----:B-1----:R-:W-:-:S03]  /*2bc30*/  F2FP.F16.F32.PACK_AB R0, R18, R15 ;  /* 0x0000000f1200723e */ /* 0x002fc600000000ff */
[----:B------:R0:W-:Y:S01]  /*2bc40*/  STL [R1+0x700], R2 ;  /* 0x0007000201007387 */ /* 0x0001e20000100800 */
[----:B--2---:R-:W-:-:S03]  /*2bc50*/  F2FP.F16.F32.PACK_AB R3, R4, R5 ;  /* 0x000000050403723e */ /* 0x004fc600000000ff */
[----:B------:R1:W-:Y:S04]  /*2bc60*/  STL [R1+0x87c], R0 ;  /* 0x00087c0001007387 */ /* 0x0003e80000100800 */
[----:B------:R-:W-:Y:S04]  /*2bc70*/  STL [R1+0x878], R3 ;  /* 0x0008780301007387 */ /* 0x000fe80000100800 */
[----:B------:R-:W2:Y:S01]  /*2bc80*/  LDL.LU R29, [R1+0x4c0] ;  /* 0x0004c000011d7983 */ /* 0x000ea20000300800 */
[----:B0-----:R-:W-:Y:S02]  /*2bc90*/  F2FP.F16.F32.PACK_AB R2, R6, R7 ;  /* 0x000000070602723e */ /* 0x001fe400000000ff */
[----:B-1----:R-:W-:-:S03]  /*2bca0*/  F2FP.F16.F32.PACK_AB R0, R26, R27 ;  /* 0x0000001b1a00723e */ /* 0x002fc600000000ff */
[----:B------:R-:W-:Y:S04]  /*2bcb0*/  STL [R1+0x874], R2 ;  /* 0x0008740201007387 */ /* 0x000fe80000100800 */
        /* <DEDUP_REMOVED lines=653> */
[----:B------:R-:W3:Y:S04]  /*2e590*/  LDL.LU R26, [R1+0x6b0] ;  /* 0x0006b000011a7983 */ /* 0x000ee80000300800 */
[----:B------:R-:W4:Y:S04]  /*2e5a0*/  LDL.LU R29, [R1+0x4f0] ;  /* 0x0004f000011d7983 */ /* 0x000f280000300800 */
[----:B----4-:R0:W-:Y:S04]  /*2e5b0*/  STL [R1+0x1668], R29 ;  /* 0x0016681d01007387 */ /* 0x0101e80000100800 */
[----:B0-----:R-:W4:Y:S04]  /*2e5c0*/  LDL.LU R29, [R1+0x4f8] ;  /* 0x0004f800011d7983 */ /* 0x001f280000300800 */
[----:B------:R-:W2:Y:S04]  /*2e5d0*/  LDL.LU R22, [R1+0x838] ;  /* 0x0008380001167983 */ /* 0x000ea80000300800 */
[----:B--2---:R0:W-:Y:S04]  /*2e5e0*/  STL [R1+0x1664], R22 ;  /* 0x0016641601007387 */ /* 0x0041e80000100800 */
[----:B0-----:R-:W2:Y:S01]  /*2e5f0*/  LDL.LU R22, [R1+0x330] ;  /* 0x0003300001167983 */ /* 0x001ea20000300800 */
[----:B------:R-:W-:-:S03]  /*2e600*/  F2FP.F16.F32.PACK_AB R5, R6, R5 ;  /* 0x000000050605723e */ /* 0x000fc600000000ff */
[----:B--2---:R0:W-:Y:S04]  /*2e610*/  STL [R1+0x166c], R22 ;  /* 0x00166c1601007387 */ /* 0x0041e80000100800 */
[----:B0-----:R-:W4:Y:S04]  /*2e620*/  LDL.LU R22, [R1+0x338] ;  /* 0x0003380001167983 */ /* 0x001f280000300800 */
        /* <DEDUP_REMOVED lines=77> */
[----:B0-----:R-:W2:Y:S01]  /*2eb00*/  LDL.LU R5, [R1+0x1670] ;  /* 0x0016700001057983 */ /* 0x001ea20000300800 */
[----:B---3--:R-:W-:Y:S02]  /*2eb10*/  F2FP.F16.F32.PACK_AB R7, R7, R26 ;  /* 0x0000001a0707723e */ /* 0x008fe400000000ff */
[----:B----4-:R-:W-:-:S02]  /*2eb20*/  F2FP.F16.F32.PACK_AB R29, R22, R29 ;  /* 0x0000001d161d723e */ /* 0x010fc400000000ff */
[----:B--2---:R-:W-:Y:S02]  /*2eb30*/  F2FP.F16.F32.PACK_AB R6, R5, R6 ;  /* 0x000000060506723e */ /* 0x004fe400000000ff */
[----:B------:R-:W2:Y:S04]  /*2eb40*/  LDL.LU R5, [R1+0x47c] ;  /* 0x00047c0001057983 */ /* 0x000ea80000300800 */
[----:B------:R0:W-:Y:S04]  /*2eb50*/  STL [R1+0x1e4], R6 ;  /* 0x0001e40601007387 */ /* 0x0001e80000100800 */
[----:B0-----:R-:W2:Y:S04]  /*2eb60*/  LDL.LU R6, [R1+0x6cc] ;  /* 0x0006cc0001067983 */ /* 0x001ea80000300800 */
[----:B------:R0:W-:Y:S04]  /*2eb70*/  STL [R1+0x1e0], R7 ;  /* 0x0001e00701007387 */ /* 0x0001e80000100800 */
[----:B0-----:R-:W3:Y:S04]  /*2eb80*/  LDL.LU R7, [R1+0x474] ;  /* 0x0004740001077983 */ /* 0x001ee80000300800 */
[----:B------:R-:W3:Y:S04]  /*2eb90*/  LDL.LU R26, [R1+0x6c4] ;  /* 0x0006c400011a7983 */ /* 0x000ee80000300800 */
[----:B------:R-:W4:Y:S04]  /*2eba0*/  LDL.LU R22, [R1+0x166c] ;  /* 0x00166c0001167983 */ /* 0x000f280000300800 */
[----:B------:R0:W-:Y:S04]  /*2ebb0*/  STL [R1+0x19c], R29 ;  /* 0x00019c1d01007387 */ /* 0x0001e80000100800 */
[----:B0-----:R-:W4:Y:S02]  /*2ebc0*/  LDL.LU R29, [R1+0x1668] ;  /* 0x00166800011d7983 */ /* 0x001f240000300800 */
[----:B----4-:R-:W-:-:S02]  /*2ebd0*/  F2FP.F16.F32.PACK_AB R29, R22, R29 ;  /* 0x0000001d161d723e */ /* 0x010fc400000000ff */
[----:B------:R-:W4:Y:S04]  /*2ebe0*/  LDL.LU R22, [R1+0x1664] ;  /* 0x0016640001167983 */ /* 0x000f280000300800 */
[----:B------:R4:W-:Y:S01]  /*2ebf0*/  STL [R1+0x198], R29 ;  /* 0x0001981d01007387 */ /* 0x0009e20000100800 */
[----:B------:R-:W-:Y:S02]  /*2ec00*/  F2FP.F16.F32.PACK_AB R3, R0, R3 ;  /* 0x000000030003723e */ /* 0x000fe400000000ff */
[----:B------:R-:W-:Y:S02]  /*2ec10*/  F2FP.F16.F32.PACK_AB R0, R13, R10 ;  /* 0x0000000a0d00723e */ /* 0x000fe400000000ff */
[----:B----4-:R-:W-:Y:S02]  /*2ec20*/  F2FP.F16.F32.PACK_AB R29, R22, R23 ;  /* 0x00000017161d723e */ /* 0x010fe400000000ff */
[----:B------:R-:W-:-:S02]  /*2ec30*/  F2FP.F16.F32.PACK_AB R23, R24, R25 ;  /* 0x000000191817723e */ /* 0x000fc400000000ff */
[----:B------:R-:W-:Y:S01]  /*2ec40*/  F2FP.F16.F32.PACK_AB R22, R28, R2 ;  /* 0x000000021c16723e */ /* 0x000fe200000000ff */
[----:B------:R-:W-:Y:S01]  /*2ec50*/  STL [R1+0x194], R29 ;  /* 0x0001941d01007387 */ /* 0x000fe20000100800 */
[----:B------:R-:W-:-:S03]  /*2ec60*/  F2FP.F16.F32.PACK_AB R2, R14, R11 ;  /* 0x0000000b0e02723e */ /* 0x000fc600000000ff */
[----:B------:R-:W-:Y:S04]  /*2ec70*/  STL [R1+0x190], R23 ;  /* 0x0001901701007387 */ /* 0x000fe80000100800 */
[----:B------:R-:W-:Y:S04]  /*2ec80*/  STL [R1+0xfc], R22 ;  /* 0x0000fc1601007387 */ /* 0x000fe80000100800 */
[----:B------:R0:W-:Y:S04]  /*2ec90*/  STL [R1+0xf8], R3 ;  /* 0x0000f80301007387 */ /* 0x0001e80000100800 */
[----:B------:R1:W-:Y:S01]  /*2eca0*/  STL [R1+0xf4], R2 ;  /* 0x0000f40201007387 */ /* 0x0003e20000100800 */
[----:B0-----:R-:W-:-:S03]  /*2ecb0*/  F2FP.F16.F32.PACK_AB R3, R12, R9 ;  /* 0x000000090c03723e */ /* 0x001fc600000000ff */
[----:B------:R0:W-:Y:S01]  /*2ecc0*/  STL [R1+0xf0], R0 ;  /* 0x0000f00001007387 */ /* 0x0001e20000100800 */
[----:B-1----:R-:W-:-:S03]  /*2ecd0*/  F2FP.F16.F32.PACK_AB R2, R21, R8 ;  /* 0x000000081502723e */ /* 0x002fc600000000ff */
[----:B------:R1:W-:Y:S01]  /*2ece0*/  STL [R1+0x10c], R3 ;  /* 0x00010c0301007387 */ /* 0x0003e20000100800 */
[----:B0-----:R-:W-:-:S03]  /*2ecf0*/  F2FP.F16.F32.PACK_AB R0, R20, R17 ;  /* 0x000000111400723e */ /* 0x001fc600000000ff */
[----:B------:R0:W-:Y:S01]  /*2ed00*/  STL [R1+0x108], R2 ;  /* 0x0001080201007387 */ /* 0x0001e20000100800 */
[----:B-1----:R-:W-:-:S03]  /*2ed10*/  F2FP.F16.F32.PACK_AB R3, R19, R16 ;  /* 0x000000101303723e */ /* 0x002fc600000000ff */
[----:B------:R1:W-:Y:S04]  /*2ed20*/  STL [R1+0x104], R0 ;  /* 0x0001040001007387 */ /* 0x0003e80000100800 */
[----:B------:R-:W-:Y:S04]  /*2ed30*/  STL [R1+0x100], R3 ;  /* 0x0001000301007387 */ /* 0x000fe80000100800 */
[----:B------:R-:W4:Y:S01]  /*2ed40*/  LDL.LU R25, [R1+0x844] ;  /* 0x0008440001197983 */ /* 0x000f220000300800 */
[----:B0-----:R-:W-:Y:S02]  /*2ed50*/  F2FP.F16.F32.PACK_AB R2, R18, R15 ;  /* 0x0000000f1202723e */ /* 0x001fe400000000ff */
[----:B-1----:R-:W-:-:S03]  /*2ed60*/  F2FP.F16.F32.PACK_AB R0, R4, R27 ;  /* 0x0000001b0400723e */ /* 0x002fc600000000ff */
[----:B------:R-:W-:Y:S04]  /*2ed70*/  STL [R1+0x14c], R2 ;  /* 0x00014c0201007387 */ /* 0x000fe80000100800 */
[----:B----4-:R0:W-:Y:S04]  /*2ed80*/  STL [R1+0x164c], R25 ;  /* 0x00164c1901007387 */ /* 0x0101e80000100800 */
[----:B------:R-:W-:Y:S04]  /*2ed90*/  STL [R1+0x148], R0 ;  /* 0x0001480001007387 */ /* 0x000fe80000100800 */
[----:B0-----:R-:W4:Y:S04]  /*2eda0*/  LDL.LU R25, [R1+0x1bc] ;  /* 0x0001bc0001197983 */ /* 0x001f280000300800 */
[----:B----4-:R0:W-:Y:S04]  /*2edb0*/  STL [R1+0x1654], R25 ;  /* 0x0016541901007387 */ /* 0x0101e80000100800 */
[----:B0-----:R-:W4:Y:S04]  /*2edc0*/  LDL.LU R25, [R1+0x504] ;  /* 0x0005040001197983 */ /* 0x001f280000300800 */
[----:B----4-:R0:W-:Y:S04]  /*2edd0*/  STL [R1+0x165c], R25 ;  /* 0x00165c1901007387 */ /* 0x0101e80000100800 */
[----:B0-----:R-:W4:Y:S04]  /*2ede0*/  LDL.LU R25, [R1+0x50c] ;  /* 0x00050c0001197983 */ /* 0x001f280000300800 */
[----:B------:R-:W2:Y:S04]  /*2edf0*/  LDL.LU R24, [R1+0x1b4] ;  /* 0x0001b40001187983 */ /* 0x000ea80000300800 */
[----:B--2---:R0:W-:Y:S04]  /*2ee00*/  STL [R1+0x1650], R24 ;  /* 0x0016501801007387 */ /* 0x0041e80000100800 */
[----:B0-----:R-:W2:Y:S04]  /*2ee10*/  LDL.LU R24, [R1+0x84c] ;  /* 0x00084c0001187983 */ /* 0x001ea80000300800 */
[----:B--2---:R0:W-:Y:S04]  /*2ee20*/  STL [R1+0x1658], R24 ;  /* 0x0016581801007387 */ /* 0x0041e80000100800 */
[----:B0-----:R-:W2:Y:S01]  /*2ee30*/  LDL.LU R24, [R1+0x344] ;  /* 0x0003440001187983 */ /* 0x001ea20000300800 */
[----:B------:R-:W-:-:S02]  /*2ee40*/  F2FP.F16.F32.PACK_AB R2, R5, R6 ;  /* 0x000000060502723e */ /* 0x000fc400000000ff */
[----:B---3--:R-:W-:Y:S01]  /*2ee50*/  F2FP.F16.F32.PACK_AB R0, R7, R26 ;  /* 0x0000001a0700723e */ /* 0x008fe200000000ff */
[----:B--2---:R0:W-:Y:S04]  /*2ee60*/  STL [R1+0x1660], R24 ;  /* 0x0016601801007387 */ /* 0x0041e80000100800 */
[----:B0-----:R-:W4:Y:S04]  /*2ee70*/  LDL.LU R24, [R1+0x34c] ;  /* 0x00034c0001187983 */ /* 0x001f280000300800 */
[----:B------:R-:W2:Y:S04]  /*2ee80*/  LDL.LU R23, [R1+0xc8] ;  /* 0x0000c80001177983 */ /* 0x000ea80000300800 */
[----:B------:R-:W2:Y:S04]  /*2ee90*/  LDL.LU R27, [R1+0x228] ;  /* 0x00022800011b7983 */ /* 0x000ea80000300800 */
[----:B------:R-:W3:Y:S04]  /*2eea0*/  LDL.LU R22, [R1+0xc0] ;  /* 0x0000c00001167983 */ /* 0x000ee80000300800 */
[----:B------:R0:W-:Y:S04]  /*2eeb0*/  STL [R1+0x144], R2 ;  /* 0x0001440201007387 */ /* 0x0001e80000100800 */
[----:B------:R-:W3:Y:S04]  /*2eec0*/  LDL.LU R26, [R1+0x220] ;  /* 0x00022000011a7983 */ /* 0x000ee80000300800 */
[----:B------:R1:W-:Y:S04]  /*2eed0*/  STL [R1+0x140], R0 ;  /* 0x0001400001007387 */ /* 0x0003e80000100800 */
[----:B------:R-:W2:Y:S04]  /*2eee0*/  LDL.LU R29, [R1+0x580] ;  /* 0x00058000011d7983 */ /* 0x000ea80000300800 */
[----:B------:R-:W2:Y:S04]  /*2eef0*/  LDL.LU R28, [R1+0x3e8] ;  /* 0x0003e800011c7983 */ /* 0x000ea80000300800 */
[----:B0-----:R-:W2:Y:S04]  /*2ef00*/  LDL.LU R2, [R1+0x3e0] ;  /* 0x0003e00001027983 */ /* 0x001ea80000300800 */
[----:B-1----:R-:W2:Y:S04]  /*2ef10*/  LDL.LU R0, [R1+0x118] ;  /* 0x0001180001007983 */ /* 0x002ea80000300800 */
        /* <DEDUP_REMOVED lines=18> */
[----:B------:R-:W2:Y:S01]  /*2f040*/  LDL.LU R7, [R1+0x1b0] ;  /* 0x0001b00001077983 */ /* 0x000ea20000300800 */
[----:B----4-:R-:W-:-:S03]  /*2f050*/  F2FP.F16.F32.PACK_AB R25, R24, R25 ;  /* 0x000000191819723e */ /* 0x010fc600000000ff */
[----:B------:R-:W4:Y:S04]  /*2f060*/  LDL.LU R24, [R1+0x1660] ;  /* 0x0016600001187983 */ /* 0x000f280000300800 */
[----:B------:R0:W-:Y:S04]  /*2f070*/  STL [R1+0x15c], R25 ;  /* 0x00015c1901007387 */ /* 0x0001e80000100800 */
[----:B0-----:R-:W4:Y:S02]  /*2f080*/  LDL.LU R25, [R1+0x165c] ;  /* 0x00165c0001197983 */ /* 0x001f240000300800 */
[----:B----4-:R-:W-:-:S02]  /*2f090*/  F2FP.F16.F32.PACK_AB R25, R24, R25 ;  /* 0x000000191819723e */ /* 0x010fc400000000ff */
[----:B------:R-:W4:Y:S04]  /*2f0a0*/  LDL.LU R24, [R1+0x1658] ;  /* 0x0016580001187983 */ /* 0x000f280000300800 */
[----:B------:R0:W-:Y:S04]  /*2f0b0*/  STL [R1+0x158], R25 ;  /* 0x0001581901007387 */ /* 0x0001e80000100800 */
[----:B0-----:R-:W4:Y:S02]  /*2f0c0*/  LDL.LU R25, [R1+0x1654] ;  /* 0x0016540001197983 */ /* 0x001f240000300800 */
[----:B----4-:R-:W-:-:S02]  /*2f0d0*/  F2FP.F16.F32.PACK_AB R25, R24, R25 ;  /* 0x000000191819723e */ /* 0x010fc400000000ff */
[----:B------:R-:W4:Y:S04]  /*2f0e0*/  LDL.LU R24, [R1+0x1650] ;  /* 0x0016500001187983 */ /* 0x000f280000300800 */
[----:B------:R0:W-:Y:S04]  /*2f0f0*/  STL [R1+0x154], R25 ;  /* 0x0001541901007387 */ /* 0x0001e80000100800 */
[----:B0-----:R-:W4:Y:S01]  /*2f100*/  LDL.LU R25, [R1+0x164c] ;  /* 0x00164c0001197983 */ /* 0x001f220000300800 */
[----:B--2---:R-:W-:Y:S02]  /*2f110*/  F2FP.F16.F32.PACK_AB R27, R23, R27 ;  /* 0x0000001b171b723e */ /* 0x004fe400000000ff */
[----:B---3--:R-:W-:-:S02]  /*2f120*/  F2FP.F16.F32.PACK_AB R26, R22, R26 ;  /* 0x0000001a161a723e */ /* 0x008fc400000000ff */
[----:B----4-:R-:W-:Y:S02]  /*2f130*/  F2FP.F16.F32.PACK_AB R24, R25, R24 ;  /* 0x000000181918723e */ /* 0x010fe400000000ff */
[----:B------:R-:W2:Y:S04]  /*2f140*/  LDL.LU R25, [R1+0x1648] ;  /* 0x0016480001197983 */ /* 0x000ea80000300800 */
[----:B------:R0:W-:Y:S04]  /*2f150*/  STL [R1+0x150], R24 ;  /* 0x0001501801007387 */ /* 0x0001e80000100800 */
[----:B0-----:R-:W3:Y:S04]  /*2f160*/  LDL.LU R24, [R1+0x1644] ;  /* 0x0016440001187983 */ /* 0x001ee80000300800 */
[----:B------:R-:W4:Y:S04]  /*2f170*/  LDL.LU R23, [R1+0x1640] ;  /* 0x0016400001177983 */ /* 0x000f280000300800 */
[----:B------:R0:W-:Y:S04]  /*2f180*/  STL [R1+0x14f8], R27 ;  /* 0x0014f81b01007387 */ /* 0x0001e80000100800 */
[----:B0-----:R-:W2:Y:S04]  /*2f190*/  LDL.LU R27, [R1+0x588] ;  /* 0x00058800011b7983 */ /* 0x001ea80000300800 */
[----:B------:R-:W2:Y:S01]  /*2f1a0*/  LDL.LU R22, [R1+0x163c] ;  /* 0x00163c0001167983 */ /* 0x000ea20000300800 */
[----:B------:R-:W-:-:S02]  /*2f1b0*/  F2FP.F16.F32.PACK_AB R21, R0, R21 ;  /* 0x000000150015723e */ /* 0x000fc400000000ff */
[----:B------:R-:W-:Y:S01]  /*2f1c0*/  F2FP.F16.F32.PACK_AB R20, R3, R20 ;  /* 0x000000140314723e */ /* 0x000fe200000000ff */
[----:B------:R-:W-:Y:S01]  /*2f1d0*/  STL [R1+0x14fc], R26 ;  /* 0x0014fc1a01007387 */ /* 0x000fe20000100800 */
[----:B------:R-:W-:Y:S02]  /*2f1e0*/  F2FP.F16.F32.PACK_AB R19, R14, R19 ;  /* 0x000000130e13723e */ /* 0x000fe400000000ff */
[----:B------:R-:W-:Y:S02]  /*2f1f0*/  F2FP.F16.F32.PACK_AB R18, R11, R18 ;  /* 0x000000120b12723e */ /* 0x000fe400000000ff */
[----:B------:R-:W-:Y:S02]  /*2f200*/  F2FP.F16.F32.PACK_AB R17, R13, R17 ;  /* 0x000000110d11723e */ /* 0x000fe400000000ff */
[----:B------:R-:W-:Y:S02]  /*2f210*/  F2FP.F16.F32.PACK_AB R16, R10, R16 ;  /* 0x000000100a10723e */ /* 0x000fe400000000ff */
[----:B------:R-:W-:-:S02]  /*2f220*/  F2FP.F16.F32.PACK_AB R0, R12, R9 ;  /* 0x000000090c00723e */ /* 0x000fc400000000ff */
[----:B------:R-:W-:Y:S02]  /*2f230*/  F2FP.F16.F32.PACK_AB R3, R8, R15 ;  /* 0x0000000f0803723e */ /* 0x000fe400000000ff */
[----:B---3--:R-:W-:Y:S02]  /*2f240*/  F2FP.F16.F32.PACK_AB R24, R29, R24 ;  /* 0x000000181d18723e */ /* 0x008fe400000000ff */
[----:B----4-:R-:W-:Y:S02]  /*2f250*/  F2FP.F16.F32.PACK_AB R23, R28, R23 ;  /* 0x000000171c17723e */ /* 0x010fe400000000ff */
[----:B--2---:R-:W-:Y:S02]  /*2f260*/  F2FP.F16.F32.PACK_AB R25, R27, R25 ;  /* 0x000000191b19723e */ /* 0x004fe400000000ff */
[----:B------:R-:W-:-:S03]  /*2f270*/  F2FP.F16.F32.PACK_AB R22, R2, R22 ;  /* 0x000000160216723e */ /* 0x000fc600000000ff */
        /* <DEDUP_REMOVED lines=10> */
[----:B------:R1:W-:Y:S04]  /*2f320*/  STL [R1+0x5c], R0 ;  /* 0x00005c0001007387 */ /* 0x0003e80000100800 */
[----:B------:R-:W-:Y:S04]  /*2f330*/  STL [R1+0x58], R3 ;  /* 0x0000580301007387 */ /* 0x000fe80000100800 */
[----:B0-----:R-:W2:Y:S01]  /*2f340*/  LDL.LU R16, [R1+0x230] ;  /* 0x0002300001107983 */ /* 0x001ea20000300800 */
[----:B------:R-:W-:-:S02]  /*2f350*/  F2FP.F16.F32.PACK_AB R2, R4, R5 ;  /* 0x000000050402723e */ /* 0x000fc400000000ff */
        /* <DEDUP_REMOVED lines=171> */
[----:B------:R0:W-:Y:S01]  /*2fe10*/  STL [R1+0xa8], R16 ;  /* 0x0000a81001007387 */ /* 0x0001e20000100800 */
[----:B---3--:R-:W-:Y:S02]  /*2fe20*/  F2FP.F16.F32.PACK_AB R2, R28, R2 ;  /* 0x000000021c02723e */ /* 0x008fe400000000ff */
[----:B0-----:R-:W-:Y:S02]  /*2fe30*/  F2FP.F16.F32.PACK_AB R16, R21, R22 ;  /* 0x000000161510723e */ /* 0x001fe400000000ff */
[----:B------:R-:W-:Y:S02]  /*2fe40*/  F2FP.F16.F32.PACK_AB R0, R0, R3 ;  /* 0x000000030000723e */ /* 0x000fe400000000ff */
[----:B------:R-:W-:-:S02]  /*2fe50*/  F2FP.F16.F32.PACK_AB R3, R14, R11 ;  /* 0x0000000b0e03723e */ /* 0x000fc400000000ff */
[----:B--2---:R-:W-:Y:S02]  /*2fe60*/  F2FP.F16.F32.PACK_AB R18, R17, R18 ;  /* 0x000000121112723e */ /* 0x004fe400000000ff */
[----:B----4-:R-:W-:-:S03]  /*2fe70*/  F2FP.F16.F32.PACK_AB R17, R19, R20 ;  /* 0x000000141311723e */ /* 0x010fc600000000ff */
[----:B------:R0:W-:Y:S04]  /*2fe80*/  STL [R1+0xa4], R18 ;  /* 0x0000a41201007387 */ /* 0x0001e80000100800 */
[----:B------:R1:W-:Y:S04]  /*2fe90*/  STL [R1+0xa0], R17 ;  /* 0x0000a01101007387 */ /* 0x0003e80000100800 */
[----:B------:R2:W-:Y:S01]  /*2fea0*/  STL [R1+0xbc], R16 ;  /* 0x0000bc1001007387 */ /* 0x0005e20000100800 */
[----:B0-----:R-:W-:Y:S02]  /*2feb0*/  F2FP.F16.F32.PACK_AB R18, R23, R24 ;  /* 0x000000181712723e */ /* 0x001fe400000000ff */
[----:B-1----:R-:W-:-:S02]  /*2fec0*/  F2FP.F16.F32.PACK_AB R17, R25, R26 ;  /* 0x0000001a1911723e */ /* 0x002fc400000000ff */
[----:B--2---:R-:W-:Y:S01]  /*2fed0*/  F2FP.F16.F32.PACK_AB R16, R27, R29 ;  /* 0x0000001d1b10723e */ /* 0x004fe200000000ff */
[----:B------:R-:W-:Y:S04]  /*2fee0*/  STL [R1+0xb8], R18 ;  /* 0x0000b81201007387 */ /* 0x000fe80000100800 */
[----:B------:R-:W-:Y:S04]  /*2fef0*/  STL [R1+0xb4], R17 ;  /* 0x0000b41101007387 */ /* 0x000fe80000100800 */
[----:B------:R-:W-:Y:S04]  /*2ff00*/  STL [R1+0xb0], R16 ;  /* 0x0000b01001007387 */ /* 0x000fe80000100800 */
[----:B------:R0:W-:Y:S04]  /*2ff10*/  STL [R1+0xcc], R2 ;  /* 0x0000cc0201007387 */ /* 0x0001e80000100800 */
[----:B------:R1:W-:Y:S04]  /*2ff20*/  STL [R1+0xc8], R0 ;  /* 0x0000c80001007387 */ /* 0x0003e80000100800 */
[----:B------:R2:W-:Y:S01]  /*2ff30*/  STL [R1+0xc4], R3 ;  /* 0x0000c40301007387 */ /* 0x0005e20000100800 */
[----:B0-----:R-:W-:-:S02]  /*2ff40*/  F2FP.F16.F32.PACK_AB R2, R13, R10 ;  /* 0x0000000a0d02723e */ /* 0x001fc400000000ff */
[----:B-1----:R-:W-:Y:S02]  /*2ff50*/  F2FP.F16.F32.PACK_AB R0, R12, R9 ;  /* 0x000000090c00723e */ /* 0x002fe400000000ff */
[----:B--2---:R-:W-:Y:S01]  /*2ff60*/  F2FP.F16.F32.PACK_AB R3, R8, R15 ;  /* 0x0000000f0803723e */ /* 0x004fe200000000ff */
[----:B------:R0:W-:Y:S04]  /*2ff70*/  STL [R1+0xc0], R2 ;  /* 0x0000c00201007387 */ /* 0x0001e80000100800 */
[----:B------:R1:W-:Y:S04]  /*2ff80*/  STL [R1+0xdc], R0 ;  /* 0x0000dc0001007387 */ /* 0x0003e80000100800 */
[----:B------:R-:W-:Y:S04]  /*2ff90*/  STL [R1+0xd8], R3 ;  /* 0x0000d80301007387 */ /* 0x000fe80000100800 */
[----:B------:R-:W2:Y:S01]  /*2ffa0*/  LDL.LU R15, [R1+0x24c] ;  /* 0x00024c00010f7983 */ /* 0x000ea20000300800 */
[----:B0-----:R-:W-:-:S05]  /*2ffb0*/  F2FP.F16.F32.PACK_AB R2, R4, R5 ;  /* 0x000000050402723e */ /* 0x001fca00000000ff */
[----:B------:R-:W-:Y:S04]  /*2ffc0*/  STL [R1+0xd4], R2 ;  /* 0x0000d40201007387 */ /* 0x000fe80000100800 */
[----:B------:R-:W3:Y:S01]  /*2ffd0*/  LDL.LU R14, [R1+0x244] ;  /* 0x00024400010e7983 */ /* 0x000ee20000300800 */
[----:B-1----:R-:W-:-:S05]  /*2ffe0*/  F2FP.F16.F32.PACK_AB R0, R6, R7 ;  /* 0x000000070600723e */ /* 0x002fca00000000ff */
[----:B------:R-:W-:Y:S04]  /*2fff0*/  STL [R1+0xd0], R0 ;  /* 0x0000d00001007387 */ /* 0x000fe80000100800 */
[----:B---3--:R0:W-:Y:S04]  /*30000*/  STL [R1+0x15ac], R14 ;  /* 0x0015ac0e01007387 */ /* 0x0081e80000100800 */
[----:B0-----:R-:W2:Y:S04]  /*30010*/  LDL.LU R14, [R1+0xec] ;  /* 0x0000ec00010e7983 */ /* 0x001ea80000300800 */
[----:B------:R-:W3:Y:S04]  /*30020*/  LDL.LU R13, [R1+0x78c] ;  /* 0x00078c00010d7983 */ /* 0x000ee80000300800 */
[----:B---3--:R0:W-:Y:S04]  /*30030*/  STL [R1+0x15a8], R13 ;  /* 0x0015a80d01007387 */ /* 0x0081e80000100800 */
[----:B0-----:R-:W3:Y:S04]  /*30040*/  LDL.LU R13, [R1+0xe4] ;  /* 0x0000e400010d7983 */ /* 0x001ee80000300800 */
[----:B------:R-:W4:Y:S04]  /*30050*/  LDL.LU R12, [R1+0x784] ;  /* 0x00078400010c7983 */ /* 0x000f280000300800 */
[----:B----4-:R0:W-:Y:S04]  /*30060*/  STL [R1+0x15a4], R12 ;  /* 0x0015a40c01007387 */ /* 0x0101e80000100800 */
[----:B0-----:R-:W4:Y:S04]  /*30070*/  LDL.LU R12, [R1+0x5ac] ;  /* 0x0005ac00010c7983 */ /* 0x001f280000300800 */
[----:B------:R-:W2:Y:S04]  /*30080*/  LDL.LU R11, [R1+0x64c] ;  /* 0x00064c00010b7983 */ /* 0x000ea80000300800 */
[----:B--2---:R0:W-:Y:S04]  /*30090*/  STL [R1+0x15a0], R11 ;  /* 0x0015a00b01007387 */ /* 0x0041e80000100800 */
[----:B0-----:R-:W2:Y:S04]  /*300a0*/  LDL.LU R11, [R1+0x5a4] ;  /* 0x0005a400010b7983 */ /* 0x001ea80000300800 */
        /* <DEDUP_REMOVED lines=66> */
[----:B0-----:R-:W2:Y:S01]  /*304d0*/  LDL.LU R17, [R1+0x364] ;  /* 0x0003640001117983 */ /* 0x001ea20000300800 */
[----:B------:R-:W-:-:S03]  /*304e0*/  F2FP.F16.F32.PACK_AB R15, R14, R15 ;  /* 0x0000000f0e0f723e */ /* 0x000fc600000000ff */
[----:B--2---:R0:W-:Y:S04]  /*304f0*/  STL [R1+0x157c], R17 ;  /* 0x00157c1101007387 */ /* 0x0041e80000100800 */
        /* <DEDUP_REMOVED lines=16> */
[----:B------:R-:W3:Y:S02]  /*30600*/  LDL.LU R14, [R1+0x15ac] ;  /* 0x0015ac00010e7983 */ /* 0x000ee40000300800 */
[----:B---3--:R-:W-:-:S02]  /*30610*/  F2FP.F16.F32.PACK_AB R14, R13, R14 ;  /* 0x0000000e0d0e723e */ /* 0x008fc400000000ff */
[----:B------:R-:W4:Y:S02]  /*30620*/  LDL.LU R13, [R1+0x15a8] ;  /* 0x0015a800010d7983 */ /* 0x000f240000300800 */
[----:B----4-:R-:W-:Y:S02]  /*30630*/  F2FP.F16.F32.PACK_AB R13, R12, R13 ;  /* 0x0000000d0c0d723e */ /* 0x010fe400000000ff */
[----:B------:R-:W3:Y:S02]  /*30640*/  LDL.LU R12, [R1+0x15a4] ;  /* 0x0015a400010c7983 */ /* 0x000ee40000300800 */
[----:B---3--:R-:W-:Y:S02]  /*30650*/  F2FP.F16.F32.PACK_AB R12, R11, R12 ;  /* 0x0000000c0b0c723e */ /* 0x008fe400000000ff */
[----:B------:R-:W3:Y:S02]  /*30660*/  LDL.LU R11, [R1+0x15a0] ;  /* 0x0015a000010b7983 */ /* 0x000ee40000300800 */
[----:B---3--:R-:W-:-:S02]  /*30670*/  F2FP.F16.F32.PACK_AB R11, R10, R11 ;  /* 0x0000000b0a0b723e */ /* 0x008fc400000000ff */
[----:B------:R-:W3:Y:S02]  /*30680*/  LDL.LU R10, [R1+0x159c] ;  /* 0x00159c00010a7983 */ /* 0x000ee40000300800 */
[----:B---3--:R-:W-:Y:S02]  /*30690*/  F2FP.F16.F32.PACK_AB R10, R9, R10 ;  /* 0x0000000a090a723e */ /* 0x008fe400000000ff */
        /* <DEDUP_REMOVED lines=12> */
[----:B------:R-:W2:Y:S02]  /*30760*/  LDL.LU R16, [R1+0x1580] ;  /* 0x0015800001107983 */ /* 0x000ea40000300800 */
[----:B--2---:R-:W-:Y:S02]  /*30770*/  F2FP.F16.F32.PACK_AB R16, R17, R16 ;  /* 0x000000101110723e */ /* 0x004fe400000000ff */
        /* <DEDUP_REMOVED lines=43> */
[----:B------:R-:W-:Y:S02]  /*30a30*/  F2FP.F16.F32.PACK_AB R19, R18, R19 ;  /* 0x000000131213723e */ /* 0x000fe400000000ff */
[----:B------:R-:W-:-:S02]  /*30a40*/  F2FP.F16.F32.PACK_AB R21, R20, R21 ;  /* 0x000000151415723e */ /* 0x000fc400000000ff */
[----:B------:R-:W-:Y:S02]  /*30a50*/  F2FP.F16.F32.PACK_AB R23, R22, R23 ;  /* 0x000000171617723e */ /* 0x000fe400000000ff */
[----:B------:R-:W-:Y:S02]  /*30a60*/  F2FP.F16.F32.PACK_AB R25, R24, R25 ;  /* 0x000000191819723e */ /* 0x000fe400000000ff */
[----:B------:R-:W-:Y:S02]  /*30a70*/  F2FP.F16.F32.PACK_AB R27, R26, R27 ;  /* 0x0000001b1a1b723e */ /* 0x000fe400000000ff */
[----:B------:R-:W-:Y:S02]  /*30a80*/  F2FP.F16.F32.PACK_AB R28, R29, R28 ;  /* 0x0000001c1d1c723e */ /* 0x000fe400000000ff */
[----:B--2---:R-:W-:Y:S02]  /*30a90*/  F2FP.F16.F32.PACK_AB R17, R16, R17 ;  /* 0x000000111011723e */ /* 0x004fe400000000ff */
[----:B------:R0:W5:Y:S04]  /*30aa0*/  LDL.LU R16, [R1+0x1524] ;  /* 0x0015240001107983 */ /* 0x0001680000300800 */
[----:B------:R1:W-:Y:S04]  /*30ab0*/  STL [R1+0x30], R17 ;  /* 0x0000301101007387 */ /* 0x0003e80000100800 */
[----:B-1----:R0:W5:Y:S04]  /*30ac0*/  LDL.LU R17, [R1+0x1520] ;  /* 0x0015200001117983 */ /* 0x0021680000300800 */
        /* <DEDUP_REMOVED lines=15> */
[----:B------:R-:W2:Y:S01]  /*30bc0*/  LDL.LU R29, [R1+0x14f4] ;  /* 0x0014f400011d7983 */ /* 0x000ea20000300800 */
[----:B------:R-:W-:-:S03]  /*30bd0*/  F2FP.F16.F32.PACK_AB R2, R2, R0 ;  /* 0x000000000202723e */ /* 0x000fc600000000ff */
[----:B------:R0:W-:Y:S01]  /*30be0*/  STL [R1+0x8], R28 ;  /* 0x0000081c01007387 */ /* 0x0001e20000100800 */
[----:B--2---:R-:W-:-:S05]  /*30bf0*/  F2FP.F16.F32.PACK_AB R0, R3, R29 ;  /* 0x0000001d0300723e */ /* 0x004fca00000000ff */
[----:B------:R0:W-:Y:S04]  /*30c00*/  STL [R1], R0 ;  /* 0x0000000001007387 */ /* 0x0001e80000100800 */
[----:B------:R0:W-:Y:S02]  /*30c10*/  STL [R1+0x4], R2 ;  /* 0x0000040201007387 */ /* 0x0001e40000100800 */
.L_x_0:
[----:B------:R-:W-:Y:S01]  /*30c20*/  STL.64 [R1+0x1850], R10 ;  /* 0x0018500a01007387 */ /* 0x000fe20000100a00 */
[----:B0-----:R-:W0:Y:S01]  /*30c30*/  S2R R2, SR_TID.X ;  /* 0x0000000000027919 */ /* 0x001e220000002100 */
[----:B------:R-:W1:Y:S01]  /*30c40*/  S2UR UR5, SR_CgaCtaId ;  /* 0x00000000000579c3 */ /* 0x000e620000008800 */
[----:B------:R-:W-:Y:S01]  /*30c50*/  UMOV UR4, 0x400 ;  /* 0x0000040000047882 */ /* 0x000fe20000000000 */
[----:B------:R-:W2:Y:S01]  /*30c60*/  LDCU.64 UR12, c[0x0][0x398] ;  /* 0x00007300ff0c77ac */ /* 0x000ea20008000a00 */
[----:B------:R-:W-:Y:S01]  /*30c70*/  STL.64 [R1+0x1848], R8 ;  /* 0x0018480801007387 */ /* 0x000fe20000100a00 */
[----:B------:R-:W3:Y:S03]  /*30c80*/  LDCU.64 UR6, c[0x0][0x390] ;  /* 0x00007200ff0677ac */ /* 0x000ee60008000a00 */
[----:B------:R-:W-:Y:S01]  /*30c90*/  STL.64 [R1+0x1840], R14 ;  /* 0x0018400e01007387 */ /* 0x000fe20000100a00 */
[----:B------:R-:W4:Y:S03]  /*30ca0*/  LDCU.64 UR28, c[0x0][0x398] ;  /* 0x00007300ff1c77ac */ /* 0x000f260008000a00 */
[----:B------:R-:W-:Y:S01]  /*30cb0*/  STL.64 [R1+0x1838], R12 ;  /* 0x0018380c01007387 */ /* 0x000fe20000100a00 */
[----:B------:R-:W0:Y:S03]  /*30cc0*/  LDCU.64 UR10, c[0x0][0x390] ;  /* 0x00007200ff0a77ac */ /* 0x000e260008000a00 */
[----:B-----5:R-:W-:Y:S01]  /*30cd0*/  STL.64 [R1+0x1810], R18 ;  /* 0x0018101201007387 */ /* 0x020fe20000100a00 */
[----:B------:R-:W0:Y:S03]  /*30ce0*/  LDCU.64 UR24, c[0x0][0x398] ;  /* 0x00007300ff1877ac */ /* 0x000e260008000a00 */
[----:B------:R1:W-:Y:S01]  /*30cf0*/  STL.64 [R1+0x1808], R16 ;  /* 0x0018081001007387 */ /* 0x0003e20000100a00 */
[----:B------:R-:W0:Y:S01]  /*30d00*/  LDCU.64 UR22, c[0x0][0x398] ;  /* 0x00007300ff1677ac */ /* 0x000e220008000a00 */
[----:B------:R-:W0:Y:S01]  /*30d10*/  LDCU.64 UR20, c[0x0][0x398] ;  /* 0x00007300ff1477ac */ /* 0x000e220008000a00 */
[----:B------:R-:W0:Y:S01]  /*30d20*/  LDCU.64 UR18, c[0x0][0x398] ;  /* 0x00007300ff1277ac */ /* 0x000e220008000a00 */
[----:B-1----:R-:W2:Y:S01]  /*30d30*/  LDL.LU R16, [R1] ;  /* 0x0000000001107983 */ /* 0x002ea20000300800 */
[----:B------:R-:W1:Y:S03]  /*30d40*/  LDCU.64 UR26, c[0x0][0x398] ;  /* 0x00007300ff1a77ac */ /* 0x000e660008000a00 */
[----:B------:R-:W2:Y:S01]  /*30d50*/  LDL.LU R17, [R1+0x4] ;  /* 0x0000040001117983 */ /* 0x000ea20000300800 */
[----:B------:R-:W0:Y:S03]  /*30d60*/  LDCU.64 UR16, c[0x0][0x398] ;  /* 0x00007300ff1077ac */ /* 0x000e260008000a00 */
[----:B------:R-:W2:Y:S01]  /*30d70*/  LDL.LU R18, [R1+0x8] ;  /* 0x0000080001127983 */ /* 0x000ea20000300800 */
[----:B------:R-:W0:Y:S03]  /*30d80*/  LDCU.64 UR14, c[0x0][0x398] ;  /* 0x00007300ff0e77ac */ /* 0x000e260008000a00 */
[----:B------:R-:W2:Y:S01]  /*30d90*/  LDL.LU R19, [R1+0xc] ;  /* 0x00000c0001137983 */ /* 0x000ea20000300800 */
[----:B------:R-:W0:Y:S03]  /*30da0*/  LDCU UR73, c[0x0][0x398] ;  /* 0x00007300ff4977ac */ /* 0x000e260008000800 */
[----:B------:R-:W-:Y:S01]  /*30db0*/  STL.64 [R1+0x1800], R22 ;  /* 0x0018001601007387 */ /* 0x000fe20000100a00 */
[----:B------:R-:W0:Y:S03]  /*30dc0*/  LDCU UR75, c[0x0][0x398] ;  /* 0x00007300ff4b77ac */ /* 0x000e260008000800 */
[----:B------:R1:W-:Y:S01]  /*30dd0*/  STL.64 [R1+0x17f8], R20 ;  /* 0x0017f81401007387 */ /* 0x0003e20000100a00 */
[----:B------:R-:W0:Y:S01]  /*30de0*/  LDCU UR76, c[0x0][0x39c] ;  /* 0x00007380ff4c77ac */ /* 0x000e220008000800 */
[----:B------:R-:W0:Y:S01]  /*30df0*/  LDCU UR77, c[0x0][0x398] ;  /* 0x00007300ff4d77ac */ /* 0x000e220008000800 */
[----:B------:R-:W0:Y:S01]  /*30e00*/  LDCU UR30, c[0x0][0x398] ;  /* 0x00007300ff1e77ac */ /* 0x000e220008000800 */
[----:B-1----:R-:W3:Y:S01]  /*30e10*/  LDL.LU R20, [R1+0x10] ;  /* 0x0000100001147983 */ /* 0x002ee20000300800 */
[----:B------:R-:W1:Y:S03]  /*30e20*/  LDCU UR31, c[0x0][0x398] ;  /* 0x00007300ff1f77ac */ /* 0x000e660008000800 */
[----:B------:R-:W3:Y:S01]  /*30e30*/  LDL.LU R21, [R1+0x14] ;  /* 0x0000140001157983 */ /* 0x000ee20000300800 */
[----:B------:R-:W0:Y:S03]  /*30e40*/  LDCU UR32, c[0x0][0x398] ;  /* 0x00007300ff2077ac */ /* 0x000e260008000800 */
        /* <DEDUP_REMOVED lines=12> */
[----:B------:R-:W4:Y:S01]  /*30f10*/  LDL.LU R12, [R1+0x30] ;  /* 0x00003000010c7983 */ /* 0x000f220000300800 */
[----:B------:R-:W0:Y:S03]  /*30f20*/  LDCU UR36, c[0x0][0x3b8] ;  /* 0x00007700ff2477ac */ /* 0x000e260008000800 */
[----:B------:R-:W4:Y:S01]  /*30f30*/  LDL.LU R13, [R1+0x34] ;  /* 0x00003400010d7983 */ /* 0x000f220000300800 */
[----:B------:R-:W0:Y:S03]  /*30f40*/  LDCU UR40, c[0x0][0x398] ;  /* 0x00007300ff2877ac */ /* 0x000e260008000800 */
[----:B------:R-:W4:Y:S01]  /*30f50*/  LDL.LU R14, [R1+0x38] ;  /* 0x00003800010e7983 */ /* 0x000f220000300800 */
[----:B------:R-:W0:Y:S03]  /*30f60*/  LDCU UR42, c[0x0][0x398] ;  /* 0x00007300ff2a77ac */ /* 0x000e260008000800 */
[----:B------:R-:W4:Y:S01]  /*30f70*/  LDL.LU R15, [R1+0x3c] ;  /* 0x00003c00010f7983 */ /* 0x000f220000300800 */
[----:B------:R-:W0:Y:S03]  /*30f80*/  LDCU UR41, c[0x0][0x398] ;  /* 0x00007300ff2977ac */ /* 0x000e260008000800 */
[----:B------:R-:W-:Y:S01]  /*30f90*/  STL.64 [R1+0x17f0], R26 ;  /* 0x0017f01a01007387 */ /* 0x000fe20000100a00 */
[----:B------:R-:W0:Y:S03]  /*30fa0*/  LDCU UR47, c[0x0][0x39c] ;  /* 0x00007380ff2f77ac */ /* 0x000e260008000800 */
[----:B------:R1:W-:Y:S01]  /*30fb0*/  STL.64 [R1+0x17e8], R24 ;  /* 0x0017e81801007387 */ /* 0x0003e20000100a00 */
[----:B------:R-:W0:Y:S01]  /*30fc0*/  LDCU UR48, c[0x0][0x398] ;  /* 0x00007300ff3077ac */ /* 0x000e220008000800 */
[----:B------:R-:W0:Y:S01]  /*30fd0*/  LDCU UR43, c[0x0][0x398] ;  /* 0x00007300ff2b77ac */ /* 0x000e220008000800 */
[----:B------:R-:W0:Y:S01]  /*30fe0*/  LDCU UR44, c[0x0][0x398] ;  /* 0x00007300ff2c77ac */ /* 0x000e220008000800 */
[----:B-1----:R-:W4:Y:S01]  /*30ff0*/  LDL.LU R24, [R1+0x20] ;  /* 0x0000200001187983 */ /* 0x002f220000300800 */
[----:B------:R-:W1:Y:S03]  /*31000*/  LDCU UR49, c[0x0][0x398] ;  /* 0x00007300ff3177ac */ /* 0x000e660008000800 */
[----:B------:R-:W4:Y:S01]  /*31010*/  LDL.LU R25, [R1+0x24] ;  /* 0x0000240001197983 */ /* 0x000f220000300800 */
[----:B------:R-:W1:Y:S03]  /*31020*/  LDCU UR50, c[0x0][0x398] ;  /* 0x00007300ff3277ac */ /* 0x000e660008000800 */
[----:B------:R-:W4:Y:S01]  /*31030*/  LDL.LU R26, [R1+0x28] ;  /* 0x00002800011a7983 */ /* 0x000f220000300800 */
[----:B------:R-:W1:Y:S03]  /*31040*/  LDCU UR46, c[0x0][0x3b8] ;  /* 0x00007700ff2e77ac */ /* 0x000e660008000800 */
[----:B------:R-:W4:Y:S01]  /*31050*/  LDL.LU R27, [R1+0x2c] ;  /* 0x00002c00011b7983 */ /* 0x000f220000300800 */
[----:B0-----:R-:W-:-:S02]  /*31060*/  IMAD.SHL.U32 R3, R2, 0x10, RZ ;  /* 0x0000001002037824 */ /* 0x001fc400078e00ff */
[----:B------:R-:W-:Y:S01]  /*31070*/  IMAD.SHL.U32 R0, R2, 0x20, RZ ;  /* 0x0000002002007824 */ /* 0x000fe200078e00ff */
[----:B------:R-:W-:Y:S01]  /*31080*/  ULEA UR4, UR5, UR4, 0x18 ;  /* 0x0000000405047291 */ /* 0x000fe2000f8ec0ff */
[----:B------:R-:W-:Y:S01]  /*31090*/  STL [R1+0x15b8], R28 ;  /* 0x0015b81c01007387 */ /* 0x000fe20000100800 */
[----:B------:R-:W-:Y:S01]  /*310a0*/  LOP3.LUT R3, R3, 0xf0, RZ, 0xc0, !PT ;  /* 0x000000f003037812 */ /* 0x000fe200078ec0ff */
[----:B------:R-:W0:Y:S01]  /*310b0*/  LDCU UR5, c[0x0][0x3b8] ;  /* 0x00007700ff0577ac */ /* 0x000e220008000800 */
[----:B------:R-:W-:Y:S01]  /*310c0*/  LOP3.LUT R0, R0, 0x200, RZ, 0xc0, !PT ;  /* 0x0000020000007812 */ /* 0x000fe200078ec0ff */
[----:B------:R-:W-:Y:S01]  /*310d0*/  STL [R1+0x151c], R29 ;  /* 0x00151c1d01007387 */ /* 0x000fe20000100800 */
[----:B------:R-:W0:Y:S02]  /*310e0*/  LDCU UR45, c[0x0][0x398] ;  /* 0x00007300ff2d77ac */ /* 0x000e240008000800 */
[----:B------:R-:W-:Y:S02]  /*310f0*/  IADD3 R0, PT, PT, R0, UR4, R3 ;  /* 0x0000000400007c10 */ /* 0x000fe4000fffe003 */
[C---:B------:R-:W-:Y:S01]  /*31100*/  LOP3.LUT R3, R2.reuse, 0x20, RZ, 0xc0, !PT ;  /* 0x0000002002037812 */ /* 0x040fe200078ec0ff */
[----:B------:R-:W0:Y:S01]  /*31110*/  LDCU UR51, c[0x0][0x398] ;  /* 0x00007300ff3377ac */ /* 0x000e220008000800 */
[----:B------:R-:W-:-:S03]  /*31120*/  LOP3.LUT R2, R2, 0x3f, RZ, 0xc0, !PT ;  /* 0x0000003f02027812 */ /* 0x000fc600078ec0ff */
[----:B------:R-:W-:Y:S01]  /*31130*/  IMAD R0, R3, 0x8, R0 ;  /* 0x0000000803007824 */ /* 0x000fe200078e0200 */
[----:B------:R-:W-:Y:S01]  /*31140*/  BAR.SYNC.DEFER_BLOCKING 0x0 ;  /* 0x0000000000007b1d */ /* 0x000fe20000010000 */
[----:B------:R-:W-:-:S05]  /*31150*/  LEA R2, R2, UR4, 0x4 ;  /* 0x0000000402027c11 */ /* 0x000fca000f8e20ff */
[----:B------:R-:W0:Y:S02]  /*31160*/  LDCU UR4, c[0x0][0x3b4] ;  /* 0x00007680ff0477ac */ /* 0x000e240008000800 */
[----:B------:R-:W0:Y:S01]  /*31170*/  LDC R3, c[0x0][0x3b4] ;  /* 0x0000ed00ff037b82 */ /* 0x000e220000000800 */
[----:B------:R-:W0:Y:S01]  /*31180*/  LDCU UR52, c[0x0][0x398] ;  /* 0x00007300ff3477ac */ /* 0x000e220008000800 */
        /* <DEDUP_REMOVED lines=21> */
[----:B--2---:R-:W-:Y:S01]  /*312e0*/  STSM.16.M88.4 [R0], R16 ;  /* 0x0000001000007844 */ /* 0x004fe20000000200 */
[----:B------:R-:W-:Y:S06]  /*312f0*/  BAR.SYNC.DEFER_BLOCKING 0x0 ;  /* 0x0000000000007b1d */ /* 0x000fec0000010000 */
[----:B------:R-:W2:Y:S02]  /*31300*/  LDS.128 R16, [R2] ;  /* 0x0000000002107984 */ /* 0x000ea40000000c00 */
[----:B------:R-:W-:Y:S06]  /*31310*/  BAR.SYNC.DEFER_BLOCKING 0x0 ;  /* 0x0000000000007b1d */ /* 0x000fec0000010000 */
[----:B---3--:R-:W-:Y:S02]  /*31320*/  STSM.16.M88.4 [R0], R8 ;  /* 0x0000000800007844 */ /* 0x008fe40000000200 */
[----:B------:R-:W-:Y:S06]  /*31330*/  BAR.SYNC.DEFER_BLOCKING 0x0 ;  /* 0x0000000000007b1d */ /* 0x000fec0000010000 */
[----:B--2---:R2:W-:Y:S04]  /*31340*/  STL.64 [R1+0xe0], R16 ;  /* 0x0000e01001007387 */ /* 0x0045e80000100a00 */
[----:B------:R3:W-:Y:S04]  /*31350*/  STL.64 [R1+0xe8], R18 ;  /* 0x0000e81201007387 */ /* 0x0007e80000100a00 */
[----:B--2---:R-:W2:Y:S04]  /*31360*/  LDL.LU R16, [R1+0xd0] ;  /* 0x0000d00001107983 */ /* 0x004ea80000300800 */
[----:B------:R-:W0:Y:S01]  /*31370*/  LDS.128 R8, [R2] ;  /* 0x0000000002087984 */ /* 0x000e220000000c00 */
[----:B------:R-:W-:Y:S06]  /*31380*/  BAR.SYNC.DEFER_BLOCKING 0x0 ;  /* 0x0000000000007b1d */ /* 0x000fec0000010000 */
[----:B------:R-:W2:Y:S04]  /*31390*/  LDL.LU R17, [R1+0xd4] ;  /* 0x0000d40001117983 */ /* 0x000ea80000300800 */
[----:B---3--:R-:W2:Y:S04]  /*313a0*/  LDL.LU R18, [R1+0xd8] ;  /* 0x0000d80001127983 */ /* 0x008ea80000300800 */
[----:B------:R-:W2:Y:S04]  /*313b0*/  LDL.LU R19, [R1+0xdc] ;  /* 0x0000dc0001137983 */ /* 0x000ea80000300800 */
[----:B----4-:R-:W-:Y:S01]  /*313c0*/  STSM.16.M88.4 [R0], R12 ;  /* 0x0000000c00007844 */ /* 0x010fe20000000200 */
[----:B------:R-:W-:Y:S06]  /*313d0*/  BAR.SYNC.DEFER_BLOCKING 0x0 ;  /* 0x0000000000007b1d */ /* 0x000fec0000010000 */
[----:B0-----:R-:W-:Y:S04]  /*313e0*/  STL.64 [R1+0x40], R8 ;  /* 0x0000400801007387 */ /* 0x001fe80000100a00 */
[----:B------:R0:W-:Y:S04]  /*313f0*/  STL.64 [R1+0x48], R10 ;  /* 0x0000480a01007387 */ /* 0x0001e80000100a00 */
[----:B0-----:R-:W3:Y:S04]  /*31400*/  LDL.LU.64 R10, [R1+0x1850] ;  /* 0x00185000010a7983 */ /* 0x001ee80000300a00 */
[----:B------:R-:W3:Y:S04]  /*31410*/  LDL.LU.64 R8, [R1+0x1848] ;  /* 0x0018480001087983 */ /* 0x000ee80000300a00 */
[----:B------:R-:W0:Y:S01]  /*31420*/  LDS.128 R12, [R2] ;  /* 0x00000000020c7984 */ /* 0x000e220000000c00 */
[----:B------:R-:W-:Y:S06]  /*31430*/  BAR.SYNC.DEFER_BLOCKING 0x0 ;  /* 0x0000000000007b1d */ /* 0x000fec0000010000 */
[----:B0-----:R-:W-:Y:S04]  /*31440*/  STL.64 [R1+0x30], R12 ;  /* 0x0000300c01007387 */ /* 0x001fe80000100a00 */
[----:B------:R0:W-:Y:S04]  /*31450*/  STL.64 [R1+0x38], R14 ;  /* 0x0000380e01007387 */ /* 0x0001e80000100a00 */
[----:B0-----:R-:W4:Y:S04]  /*31460*/  LDL.LU.64 R14, [R1+0x1840] ;  /* 0x00184000010e7983 */ /* 0x001f280000300a00 */
[----:B------:R-:W4:Y:S04]  /*31470*/  LDL.LU.64 R12, [R1+0x1838] ;  /* 0x00183800010c7983 */ /* 0x000f280000300a00 */
[----:B------:R-:W-:Y:S01]  /*31480*/  STSM.16.M88.4 [R0], R24 ;  /* 0x0000001800007844 */ /* 0x000fe20000000200 */
[----:B------:R-:W-:Y:S06]  /*31490*/  BAR.SYNC.DEFER_BLOCKING 0x0 ;  /* 0x0000000000007b1d */ /* 0x000fec0000010000 */
[----:B------:R-:W0:Y:S02]  /*314a0*/  LDS.128 R24, [R2] ;  /* 0x0000000002187984 */ /* 0x000e240000000c00 */
[----:B------:R-:W-:Y:S06]  /*314b0*/  BAR.SYNC.DEFER_BLOCKING 0x0 ;  /* 0x0000000000007b1d */ /* 0x000fec0000010000 */
[----:B------:R-:W-:Y:S02]  /*314c0*/  STSM.16.M88.4 [R0], R20 ;  /* 0x0000001400007844 */ /* 0x000fe40000000200 */
[----:B------:R-:W-:Y:S06]  /*314d0*/  BAR.SYNC.DEFER_BLOCKING 0x0 ;  /* 0x0000000000007b1d */ /* 0x000fec0000010000 */
[----:B0-----:R-:W-:Y:S04]  /*314e0*/  STL.64 [R1+0x20], R24 ;  /* 0x0000201801007387 */ /* 0x001fe80000100a00 */
[----:B------:R-:W-:Y:S04]  /*314f0*/  STL.64 [R1+0x28], R26 ;  /* 0x0000281a01007387 */ /* 0x000fe80000100a00 */
[----:B------:R-:W0:Y:S01]  /*31500*/  LDS.128 R20, [R2] ;  /* 0x0000000002147984 */ /* 0x000e220000000c00 */
[----:B------:R-:W-:Y:S06]  /*31510*/  BAR.SYNC.DEFER_BLOCKING 0x0 ;  /* 0x0000000000007b1d */ /* 0x000fec0000010000 */
[----:B------:R-:W-:Y:S02]  /*31520*/  STSM.16.M88.4 [R0], R4 ;  /* 0x0000000400007844 */ /* 0x000fe40000000200 */
[----:B------:R-:W-:Y:S06]  /*31530*/  BAR.SYNC.DEFER_BLOCKING 0x0 ;  /* 0x0000000000007b1d */ /* 0x000fec0000010000 */
[----:B0-----:R-:W-:Y:S04]  /*31540*/  STL.64 [R1+0x10], R20 ;  /* 0x0000101401007387 */ /* 0x001fe80000100a00 */
[----:B------:R-:W-:Y:S04]  /*31550*/  STL.64 [R1+0x18], R22 ;  /* 0x0000181601007387 */ /* 0x000fe80000100a00 */
[----:B------:R-:W0:Y:S01]  /*31560*/  LDS.128 R4, [R2] ;  /* 0x0000000002047984 */ /* 0x000e220000000c00 */
[----:B------:R-:W-:Y:S06]  /*31570*/  BAR.SYNC.DEFER_BLOCKING 0x0 ;  /* 0x0000000000007b1d */ /* 0x000fec0000010000 */
[----:B0-----:R-:W-:Y:S04]  /*31580*/  STL.64 [R1], R4 ;  /* 0x0000000401007387 */ /* 0x001fe80000100a00 */
[----:B------:R-:W-:Y:S04]  /*31590*/  STL.64 [R1+0x8], R6 ;  /* 0x0000080601007387 */ /* 0x000fe80000100a00 */
[----:B---3--:R-:W-:Y:S01]  /*315a0*/  STSM.16.M88.4 [R0], R8 ;  /* 0x0000000800007844 */ /* 0x008fe20000000200 */
[----:B------:R-:W-:Y:S06]  /*315b0*/  BAR.SYNC.DEFER_BLOCKING 0x0 ;  /* 0x0000000000007b1d */ /* 0x000fec0000010000 */
[----:B------:R-:W0:Y:S02]  /*315c0*/  LDS.128 R4, [R2] ;  /* 0x0000000002047984 */ /* 0x000e240000000c00 */
[----:B------:R-:W-:Y:S06]  /*315d0*/  BAR.SYNC.DEFER_BLOCKING 0x0 ;  /* 0x0000000000007b1d */ /* 0x000fec0000010000 */
[----:B----4-:R-:W-:Y:S04]  /*315e0*/  STSM.16.M88.4 [R0], R12 ;  /* 0x0000000c00007844 */ /* 0x010fe80000000200 */
[----:B0-----:R-:W-:Y:S04]  /*315f0*/  STL.64 [R1+0x110], R4 ;  /* 0x0001100401007387 */ /* 0x001fe80000100a00 */
[----:B------:R-:W-:Y:S01]  /*31600*/  STL.64 [R1+0x118], R6 ;  /* 0x0001180601007387 */ /* 0x000fe20000100a00 */
[----:B------:R-:W-:Y:S06]  /*31610*/  BAR.SYNC.DEFER_BLOCKING 0x0 ;  /* 0x0000000000007b1d */ /* 0x000fec0000010000 */
[----:B------:R-:W0:Y:S02]  /*31620*/  LDS.128 R4, [R2] ;  /* 0x0000000002047984 */ /* 0x000e240000000c00 */
[----:B------:R-:W-:Y:S06]  /*31630*/  BAR.SYNC.DEFER_BLOCKING 0x0 ;  /* 0x0000000000007b1d */ /* 0x000fec0000010000 */
[----:B--2---:R2:W-:Y:S04]  /*31640*/  STSM.16.M88.4 [R0], R16 ;  /* 0x0000001000007844 */ /* 0x0045e80000000200 */
[----:B0-----:R-:W-:Y:S04]  /*31650*/  STL [R1+0x178c], R4 ;  /* 0x00178c0401007387 */ /* 0x001fe80000100800 */
[----:B------:R-:W-:Y:S04]  /*31660*/  STL [R1+0x1778], R5 ;  /* 0x0017780501007387 */ /* 0x000fe80000100800 */
[----:B------:R-:W-:Y:S04]  /*31670*/  STL [R1+0x1764], R6 ;  /* 0x0017640601007387 */ /* 0x000fe80000100800 */
[----:B------:R-:W-:Y:S04]  /*31680*/  STL [R1+0x1750], R7 ;  /* 0x0017500701007387 */ /* 0x000fe80000100800 */
[----:B------:R-:W3:Y:S04]  /*31690*/  LDL.LU R24, [R1+0xc0] ;  /* 0x0000c00001187983 */ /* 0x000ee80000300800 */
[----:B------:R-:W3:Y:S04]  /*316a0*/  LDL.LU R25, [R1+0xc4] ;  /* 0x0000c40001197983 */ /* 0x000ee80000300800 */
[----:B------:R-:W3:Y:S04]  /*316b0*/  LDL.LU R26, [R1+0xc8] ;  /* 0x0000c800011a7983 */ /* 0x000ee80000300800 */
[----:B------:R-:W3:Y:S04]  /*316c0*/  LDL.LU R27, [R1+0xcc] ;  /* 0x0000cc00011b7983 */ /* 0x000ee80000300800 */
[----:B--2---:R-:W2:Y:S04]  /*316d0*/  LDL.LU R16, [R1+0xa0] ;  /* 0x0000a00001107983 */ /* 0x004ea80000300800 */
[----:B------:R-:W2:Y:S04]  /*316e0*/  LDL.LU R17, [R1+0xa4] ;  /* 0x0000a40001117983 */ /* 0x000ea80000300800 */
[----:B------:R-:W4:Y:S04]  /*316f0*/  LDL.LU R18, [R1+0xa8] ;  /* 0x0000a80001127983 */ /* 0x000f280000300800 */
[----:B------:R-:W4:Y:S01]  /*31700*/  LDL.LU R19, [R1+0xac] ;  /* 0x0000ac0001137983 */ /* 0x000f220000300800 */
[----:B------:R-:W-:Y:S06]  /*31710*/  BAR.SYNC.DEFER_BLOCKING 0x0 ;  /* 0x0000000000007b1d */ /* 0x000fec0000010000 */
[----:B----4-:R-:W-:Y:S04]  /*31720*/  STL.64 [R1+0x1820], R18 ;  /* 0x0018201201007387 */ /* 0x010fe80000100a00 */
[----:B--2---:R0:W-:Y:S04]  /*31730*/  STL.64 [R1+0x1818], R16 ;  /* 0x0018181001007387 */ /* 0x0041e80000100a00 */
[----:B0-----:R-:W2:Y:S04]  /*31740*/  LDL.LU R16, [R1+0xb0] ;  /* 0x0000b00001107983 */ /* 0x001ea80000300800 */
[----:B------:R-:W2:Y:S04]  /*31750*/  LDL.LU R17, [R1+0xb4] ;  /* 0x0000b40001117983 */ /* 0x000ea80000300800 */
[----:B------:R-:W4:Y:S04]  /*31760*/  LDL.LU R18, [R1+0xb8] ;  /* 0x0000b80001127983 */ /* 0x000f280000300800 */
[----:B------:R-:W4:Y:S04]  /*31770*/  LDL.LU R19, [R1+0xbc] ;  /* 0x0000bc0001137983 */ /* 0x000f280000300800 */
[----:B----4-:R-:W-:Y:S04]  /*31780*/  STL.64 [R1+0x1830], R18 ;  /* 0x0018301201007387 */ /* 0x010fe80000100a00 */
[----:B--2---:R-:W-:Y:S04]  /*31790*/  STL.64 [R1+0x1828], R16 ;  /* 0x0018281001007387 */ /* 0x004fe80000100a00 */
[----:B------:R-:W0:Y:S01]  /*317a0*/  LDS.128 R16, [R2] ;  /* 0x0000000002107984 */ /* 0x000e220000000c00 */
[----:B------:R-:W-:Y:S06]  /*317b0*/  BAR.SYNC.DEFER_BLOCKING 0x0 ;  /* 0x0000000000007b1d */ /* 0x000fec0000010000 */
[----:B------:R-:W2:Y:S04]  /*317c0*/  LDL.LU R20, [R1+0x90] ;  /* 0x0000900001147983 */ /* 0x000ea80000300800 */
[----:B------:R-:W2:Y:S04]  /*317d0*/  LDL.LU R21, [R1+0x94] ;  /* 0x0000940001157983 */ /* 0x000ea80000300800 */
[----:B------:R-:W2:Y:S04]  /*317e0*/  LDL.LU R22, [R1+0x98] ;  /* 0x0000980001167983 */ /* 0x000ea80000300800 */
[----:B------:R-:W2:Y:S04]  /*317f0*/  LDL.LU R23, [R1+0x9c] ;  /* 0x00009c0001177983 */ /* 0x000ea80000300800 */
[----:B---3--:R3:W-:Y:S04]  /*31800*/  STSM.16.M88.4 [R0], R24 ;  /* 0x0000001800007844 */ /* 0x0087e80000000200 */
[----:B------:R-:W4:Y:S04]  /*31810*/  LDL.LU R4, [R1+0x80] ;  /* 0x0000800001047983 */ /* 0x000f280000300800 */
[----:B------:R-:W4:Y:S04]  /*31820*/  LDL.LU R5, [R1+0x84] ;  /* 0x0000840001057983 */ /* 0x000f280000300800 */
[----:B------:R-:W4:Y:S04]  /*31830*/  LDL.LU R6, [R1+0x88] ;  /* 0x0000880001067983 */ /* 0x000f280000300800 */
[----:B------:R-:W4:Y:S01]  /*31840*/  LDL.LU R7, [R1+0x8c] ;  /* 0x00008c0001077983 */ /* 0x000f220000300800 */
[----:B------:R-:W-:Y:S06]  /*31850*/  BAR.SYNC.DEFER_BLOCKING 0x0 ;  /* 0x0000000000007b1d */ /* 0x000fec0000010000 */
        /* <DEDUP_REMOVED lines=8> */
[----:B0-----:R-:W-:Y:S04]  /*318e0*/  STL.64 [R1+0xd0], R16 ;  /* 0x0000d01001007387 */ /* 0x001fe80000100a00 */
[----:B------:R-:W-:Y:S04]  /*318f0*/  STL.64 [R1+0xd8], R18 ;  /* 0x0000d81201007387 */ /* 0x000fe80000100a00 */
[----:B------:R-:W0:Y:S04]  /*31900*/  LDS.128 R16, [R2] ;  /* 0x0000000002107984 */ /* 0x000e280000000c00 */
[----:B---3--:R-:W3:Y:S04]  /*31910*/  LDL.LU R24, [R1+0x50] ;  /* 0x0000500001187983 */ /* 0x008ee80000300800 */
[----:B------:R-:W3:Y:S04]  /*31920*/  LDL.LU R25, [R1+0x54] ;  /* 0x0000540001197983 */ /* 0x000ee80000300800 */
[----:B------:R-:W3:Y:S04]  /*31930*/  LDL.LU R26, [R1+0x58] ;  /* 0x00005800011a7983 */ /* 0x000ee80000300800 */
[----:B------:R-:W3:Y:S01]  /*31940*/  LDL.LU R27, [R1+0x5c] ;  /* 0x00005c00011b7983 */ /* 0x000ee20000300800 */
[----:B------:R-:W-:Y:S06]  /*31950*/  BAR.SYNC.DEFER_BLOCKING 0x0 ;  /* 0x0000000000007b1d */ /* 0x000fec0000010000 */
[----:B0-----:R-:W-:Y:S04]  /*31960*/  STL.64 [R1+0xc0], R16 ;  /* 0x0000c01001007387 */ /* 0x001fe80000100a00 */
[----:B------:R0:W-:Y:S04]  /*31970*/  STL.64 [R1+0xc8], R18 ;  /* 0x0000c81201007387 */ /* 0x0001e80000100a00 */
[----:B0-----:R-:W2:Y:S04]  /*31980*/  LDL.LU.64 R18, [R1+0x1830] ;  /* 0x0018300001127983 */ /* 0x001ea80000300a00 */
[----:B------:R-:W2:Y:S04]  /*31990*/  LDL.LU.64 R16, [R1+0x1828] ;  /* 0x0018280001107983 */ /* 0x000ea80000300a00 */
[----:B--2---:R-:W-:Y:S01]  /*319a0*/  STSM.16.M88.4 [R0], R16 ;  /* 0x0000001000007844 */ /* 0x004fe20000000200 */
[----:B------:R-:W-:Y:S06]  /*319b0*/  BAR.SYNC.DEFER_BLOCKING 0x0 ;  /* 0x0000000000007b1d */ /* 0x000fec0000010000 */
[----:B------:R-:W0:Y:S04]  /*319c0*/  LDS.128 R16, [R2] ;  /* 0x0000000002107984 */ /* 0x000e280000000c00 */
[----:B0-----:R-:W-:Y:S04]  /*319d0*/  STL.64 [R1+0xb0], R16 ;  /* 0x0000b01001007387 */ /* 0x001fe80000100a00 */
[----:B------:R0:W-:Y:S04]  /*319e0*/  STL.64 [R1+0xb8], R18 ;  /* 0x0000b81201007387 */ /* 0x0001e80000100a00 */
[----:B0-----:R-:W2:Y:S04]  /*319f0*/  LDL.LU.64 R18, [R1+0x1820] ;  /* 0x0018200001127983 */ /* 0x001ea80000300a00 */
[----:B------:R-:W2:Y:S01]  /*31a00*/  LDL.LU.64 R16, [R1+0x1818] ;  /* 0x0018180001107983 */ /* 0x000ea20000300a00 */
[----:B------:R-:W-:Y:S06]  /*31a10*/  BAR.SYNC.DEFER_BLOCKING 0x0 ;  /* 0x0000000000007b1d */ /* 0x000fec0000010000 */
[----:B--2---:R-:W-:Y:S02]  /*31a20*/  STSM.16.M88.4 [R0], R16 ;  /* 0x0000001000007844 */ /* 0x004fe40000000200 */
[----:B------:R-:W-:Y:S06]  /*31a30*/  BAR.SYNC.DEFER_BLOCKING 0x0 ;  /* 0x0000000000007b1d */ /* 0x000fec0000010000 */
[----:B------:R-:W0:Y:S02]  /*31a40*/  LDS.128 R16, [R2] ;  /* 0x0000000002107984 */ /* 0x000e240000000c00 */
[----:B------:R-:W-:Y:S06]  /*31a50*/  BAR.SYNC.DEFER_BLOCKING 0x0 ;  /* 0x0000000000007b1d */ /* 0x000fec0000010000 */
[----:B0-----:R-:W-:Y:S04]  /*31a60*/  STL.64 [R1+0xa0], R16 ;  /* 0x0000a01001007387 */ /* 0x001fe80000100a00 */
[----:B------:R0:W-:Y:S04]  /*31a70*/  STL.64 [R1+0xa8], R18 ;  /* 0x0000a81201007387 */ /* 0x0001e80000100a00 */
[----:B0-----:R-:W2:Y:S04]  /*31a80*/  LDL.LU.64 R18, [R1+0x1810] ;  /* 0x0018100001127983 */ /* 0x001ea80000300a00 */
[----:B------:R-:W2:Y:S04]  /*31a90*/  LDL.LU.64 R16, [R1+0x1808] ;  /* 0x0018080001107983 */ /* 0x000ea80000300a00 */
[----:B------:R-:W-:Y:S01]  /*31aa0*/  STSM.16.M88.4 [R0], R20 ;  /* 0x0000001400007844 */ /* 0x000fe20000000200 */
[----:B------:R-:W-:Y:S06]  /*31ab0*/  BAR.SYNC.DEFER_BLOCKING 0x0 ;  /* 0x0000000000007b1d */ /* 0x000fec0000010000 */
[----:B------:R-:W0:Y:S02]  /*31ac0*/  LDS.128 R20, [R2] ;  /* 0x0000000002147984 */ /* 0x000e240000000c00 */
[----:B------:R-:W-:Y:S06]  /*31ad0*/  BAR.SYNC.DEFER_BLOCKING 0x0 ;  /* 0x0000000000007b1d */ /* 0x000fec0000010000 */
[----:B----4-:R-:W-:Y:S02]  /*31ae0*/  STSM.16.M88.4 [R0], R4 ;  /* 0x0000000400007844 */ /* 0x010fe40000000200 */
[----:B------:R-:W-:Y:S06]  /*31af0*/  BAR.SYNC.DEFER_BLOCKING 0x0 ;  /* 0x0000000000007b1d */ /* 0x000fec0000010000 */
[----:B0-----:R-:W-:Y:S04]  /*31b00*/  STL.64 [R1+0x90], R20 ;  /* 0x0000901401007387 */ /* 0x001fe80000100a00 */
[----:B------:R0:W-:Y:S04]  /*31b10*/  STL.64 [R1+0x98], R22 ;  /* 0x0000981601007387 */ /* 0x0001e80000100a00 */
[----:B------:R-:W4:Y:S01]  /*31b20*/  LDS.128 R4, [R2] ;  /* 0x0000000002047984 */ /* 0x000f220000000c00 */
[----:B------:R-:W-:Y:S06]  /*31b30*/  BAR.SYNC.DEFER_BLOCKING 0x0 ;  /* 0x0000000000007b1d */ /* 0x000fec0000010000 */
[----:B0-----:R-:W2:Y:S04]  /*31b40*/  LDL.LU.64 R22, [R1+0x1800] ;  /* 0x0018000001167983 */ /* 0x001ea80000300a00 */
[----:B------:R-:W2:Y:S04]  /*31b50*/  LDL.LU.64 R20, [R1+0x17f8] ;  /* 0x0017f80001147983 */ /* 0x000ea80000300a00 */
[----:B------:R-:W-:Y:S04]  /*31b60*/  STSM.16.M88.4 [R0], R12 ;  /* 0x0000000c00007844 */ /* 0x000fe80000000200 */
[----:B----4-:R-:W-:Y:S04]  /*31b70*/  STL.64 [R1+0x80], R4 ;  /* 0x0000800401007387 */ /* 0x010fe80000100a00 */
[----:B------:R-:W-:Y:S01]  /*31b80*/  STL.64 [R1+0x88], R6 ;  /* 0x0000880601007387 */ /* 0x000fe20000100a00 */
[----:B------:R-:W-:Y:S06]  /*31b90*/  BAR.SYNC.DEFER_BLOCKING 0x0 ;  /* 0x0000000000007b1d */ /* 0x000fec0000010000 */
[----:B------:R-:W0:Y:S02]  /*31ba0*/  LDS.128 R4, [R2] ;  /* 0x0000000002047984 */ /* 0x000e240000000c00 */
[----:B------:R-:W-:Y:S06]  /*31bb0*/  BAR.SYNC.DEFER_BLOCKING 0x0 ;  /* 0x0000000000007b1d */ /* 0x000fec0000010000 */
[----:B------:R-:W-:Y:S04]  /*31bc0*/  STSM.16.M88.4 [R0], R8 ;  /* 0x0000000800007844 */ /* 0x000fe80000000200 */
[----:B0-----:R-:W-:Y:S04]  /*31bd0*/  STL.64 [R1+0x70], R4 ;  /* 0x0000700401007387 */ /* 0x001fe80000100a00 */
[----:B------:R-:W-:Y:S01]  /*31be0*/  STL.64 [R1+0x78], R6 ;  /* 0x0000780601007387 */ /* 0x000fe20000100a00 */
[----:B------:R-:W-:Y:S06]  /*31bf0*/  BAR.SYNC.DEFER_BLOCKING 0x0 ;  /* 0x0000000000007b1d */ /* 0x000fec0000010000 */
[----:B------:R-:W4:Y:S04]  /*31c00*/  LDL.LU R12, [R1+0x150] ;  /* 0x00015000010c7983 */ /* 0x000f280000300800 */
[----:B------:R-:W4:Y:S04]  /*31c10*/  LDL.LU R13, [R1+0x154] ;  /* 0x00015400010d7983 */ /* 0x000f280000300800 */
[----:B------:R-:W4:Y:S04]  /*31c20*/  LDL.LU R14, [R1+0x158] ;  /* 0x00015800010e7983 */ /* 0x000f280000300800 */
[----:B------:R-:W4:Y:S04]  /*31c30*/  LDL.LU R15, [R1+0x15c] ;  /* 0x00015c00010f7983 */ /* 0x000f280000300800 */
[----:B------:R-:W0:Y:S01]  /*31c40*/  LDS.128 R4, [R2] ;  /* 0x0000000002047984 */ /* 0x000e220000000c00 */
[----:B------:R-:W-:Y:S06]  /*31c50*/  BAR.SYNC.DEFER_BLOCKING 0x0 ;  /* 0x0000000000007b1d */ /* 0x000fec0000010000 */
[----:B---3--:R-:W-:Y:S02]  /*31c60*/  STSM.16.M88.4 [R0], R24 ;  /* 0x0000001800007844 */ /* 0x008fe40000000200 */
[----:B------:R-:W-:Y:S06]  /*31c70*/  BAR.SYNC.DEFER_BLOCKING 0x0 ;  /* 0x0000000000007b1d */ /* 0x000fec0000010000 */
[----:B0-----:R0:W-:Y:S04]  /*31c80*/  STL.64 [R1+0x60], R4 ;  /* 0x0000600401007387 */ /* 0x0011e80000100a00 */
[----:B------:R3:W-:Y:S04]  /*31c90*/  STL.64 [R1+0x68], R6 ;  /* 0x0000680601007387 */ /* 0x0007e80000100a00 */
[----:B0-----:R-:W4:Y:S04]  /*31ca0*/  LDL.LU R4, [R1+0x140] ;  /* 0x0001400001047983 */ /* 0x001f280000300800 */
[----:B------:R-:W0:Y:S01]  /*31cb0*/  LDS.128 R24, [R2] ;  /* 0x0000000002187984 */ /* 0x000e220000000c00 */
[----:B------:R-:W-:Y:S06]  /*31cc0*/  BAR.SYNC.DEFER_BLOCKING 0x0 ;  /* 0x0000000000007b1d */ /* 0x000fec0000010000 */
[----:B------:R-:W4:Y:S04]  /*31cd0*/  LDL.LU R5, [R1+0x144] ;  /* 0x0001440001057983 */ /* 0x000f280000300800 */
[----:B---3--:R-:W3:Y:S04]  /*31ce0*/  LDL.LU R6, [R1+0x148] ;  /* 0x0001480001067983 */ /* 0x008ee80000300800 */
[----:B------:R-:W3:Y:S04]  /*31cf0*/  LDL.LU R7, [R1+0x14c] ;  /* 0x00014c0001077983 */ /* 0x000ee80000300800 */
[----:B------:R-:W3:Y:S04]  /*31d00*/  LDL.LU R8, [R1+0xf0] ;  /* 0x0000f00001087983 */ /* 0x000ee80000300800 */
[----:B--2---:R2:W-:Y:S04]  /*31d10*/  STSM.16.M88.4 [R0], R16 ;  /* 0x0000001000007844 */ /* 0x0045e80000000200 */
[----:B0-----:R-:W-:Y:S04]  /*31d20*/  STL.64 [R1+0x120], R24 ;  /* 0x0001201801007387 */ /* 0x001fe80000100a00 */
[----:B------:R-:W-:Y:S01]  /*31d30*/  STL.64 [R1+0x128], R26 ;  /* 0x0001281a01007387 */ /* 0x000fe20000100a00 */
[----:B------:R-:W-:Y:S06]  /*31d40*/  BAR.SYNC.DEFER_BLOCKING 0x0 ;  /* 0x0000000000007b1d */ /* 0x000fec0000010000 */
[----:B------:R-:W3:Y:S04]  /*31d50*/  LDL.LU R9, [R1+0xf4] ;  /* 0x0000f40001097983 */ /* 0x000ee80000300800 */
[----:B------:R-:W3:Y:S04]  /*31d60*/  LDL.LU R10, [R1+0xf8] ;  /* 0x0000f800010a7983 */ /* 0x000ee80000300800 */
[----:B------:R-:W3:Y:S04]  /*31d70*/  LDL.LU R11, [R1+0xfc] ;  /* 0x0000fc00010b7983 */ /* 0x000ee80000300800 */
[----:B--2---:R-:W2:Y:S04]  /*31d80*/  LDL.LU R16, [R1+0x100] ;  /* 0x0001000001107983 */ /* 0x004ea80000300800 */
[----:B------:R-:W0:Y:S04]  /*31d90*/  LDS.128 R24, [R2] ;  /* 0x0000000002187984 */ /* 0x000e280000000c00 */
[----:B------:R-:W2:Y:S04]  /*31da0*/  LDL.LU R17, [R1+0x104] ;  /* 0x0001040001117983 */ /* 0x000ea80000300800 */
[----:B------:R-:W2:Y:S04]  /*31db0*/  LDL.LU R18, [R1+0x108] ;  /* 0x0001080001127983 */ /* 0x000ea80000300800 */
[----:B------:R-:W2:Y:S01]  /*31dc0*/  LDL.LU R19, [R1+0x10c] ;  /* 0x00010c0001137983 */ /* 0x000ea20000300800 */
        /* <DEDUP_REMOVED lines=9> */
[----:B0-----:R-:W-:Y:S04]  /*31e60*/  STL.64 [R1+0x160], R20 ;  /* 0x0001601401007387 */ /* 0x001fe80000100a00 */
[----:B------:R-:W-:Y:S04]  /*31e70*/  STL.64 [R1+0x168], R22 ;  /* 0x0001681601007387 */ /* 0x000fe80000100a00 */
[----:B--2---:R-:W-:Y:S01]  /*31e80*/  STSM.16.M88.4 [R0], R24 ;  /* 0x0000001800007844 */ /* 0x004fe20000000200 */
[----:B------:R-:W-:Y:S06]  /*31e90*/  BAR.SYNC.DEFER_BLOCKING 0x0 ;  /* 0x0000000000007b1d */ /* 0x000fec0000010000 */
[----:B------:R-:W0:Y:S02]  /*31ea0*/  LDS.128 R20, [R2] ;  /* 0x0000000002147984 */ /* 0x000e240000000c00 */
[----:B------:R-:W-:Y:S06]  /*31eb0*/  BAR.SYNC.DEFER_BLOCKING 0x0 ;  /* 0x0000000000007b1d */ /* 0x000fec0000010000 */
[----:B----4-:R2:W-:Y:S04]  /*31ec0*/  STSM.16.M88.4 [R0], R12 ;  /* 0x0000000c00007844 */ /* 0x0105e80000000200 */
[----:B0-----:R-:W-:Y:S04]  /*31ed0*/  STL.64 [R1+0x170], R20 ;  /* 0x0001701401007387 */ /* 0x001fe80000100a00 */
[----:B------:R-:W-:Y:S01]  /*31ee0*/  STL.64 [R1+0x178], R22 ;  /* 0x0001781601007387 */ /* 0x000fe20000100a00 */
[----:B------:R-:W-:Y:S06]  /*31ef0*/  BAR.SYNC.DEFER_BLOCKING 0x0 ;  /* 0x0000000000007b1d */ /* 0x000fec0000010000 */
[----:B--2---:R-:W2:Y:S04]  /*31f00*/  LDL.LU R12, [R1+0x190] ;  /* 0x00019000010c7983 */ /* 0x004ea80000300800 */
[----:B------:R-:W0:Y:S01]  /*31f10*/  LDS.128 R20, [R2] ;  /* 0x0000000002147984 */ /* 0x000e220000000c00 */
[----:B------:R-:W-:Y:S06]  /*31f20*/  BAR.SYNC.DEFER_BLOCKING 0x0 ;  /* 0x0000000000007b1d */ /* 0x000fec0000010000 */
[----:B---3--:R3:W-:Y:S04]  /*31f30*/  STSM.16.M88.4 [R0], R4 ;  /* 0x0000000400007844 */ /* 0x0087e80000000200 */
[----:B0-----:R-:W-:Y:S04]  /*31f40*/  STL.64 [R1+0x50], R20 ;  /* 0x0000501401007387 */ /* 0x001fe80000100a00 */
[----:B------:R-:W-:Y:S01]  /*31f50*/  STL.64 [R1+0x58], R22 ;  /* 0x0000581601007387 */ /* 0x000fe20000100a00 */
[----:B------:R-:W-:Y:S06]  /*31f60*/  BAR.SYNC.DEFER_BLOCKING 0x0 ;  /* 0x0000000000007b1d */ /* 0x000fec0000010000 */
[----:B------:R-:W2:Y:S04]  /*31f70*/  LDL.LU R13, [R1+0x194] ;  /* 0x00019400010d7983 */ /* 0x000ea80000300800 */
[----:B------:R-:W2:Y:S04]  /*31f80*/  LDL.LU R14, [R1+0x198] ;  /* 0x00019800010e7983 */ /* 0x000ea80000300800 */
[----:B------:R-:W2:Y:S04]  /*31f90*/  LDL.LU R15, [R1+0x19c] ;  /* 0x00019c00010f7983 */ /* 0x000ea80000300800 */
[----:B---3--:R-:W3:Y:S04]  /*31fa0*/  LDL.LU R4, [R1+0x1e0] ;  /* 0x0001e00001047983 */ /* 0x008ee80000300800 */
[----:B------:R-:W0:Y:S01]  /*31fb0*/  LDS.128 R20, [R2] ;  /* 0x0000000002147984 */ /* 0x000e220000000c00 */
[----:B------:R-:W-:Y:S06]  /*31fc0*/  BAR.SYNC.DEFER_BLOCKING 0x0 ;  /* 0x0000000000007b1d */ /* 0x000fec0000010000 */
[----:B------:R-:W-:Y:S02]  /*31fd0*/  STSM.16.M88.4 [R0], R16 ;  /* 0x0000001000007844 */ /* 0x000fe40000000200 */
[----:B------:R-:W-:Y:S06]  /*31fe0*/  BAR.SYNC.DEFER_BLOCKING 0x0 ;  /* 0x0000000000007b1d */ /* 0x000fec0000010000 */
[----:B------:R-:W4:Y:S04]  /*31ff0*/  LDS.128 R16, [R2] ;  /* 0x0000000002107984 */ /* 0x000f280000000c00 */
[----:B0-----:R0:W-:Y:S04]  /*32000*/  STL.64 [R1+0x140], R20 ;  /* 0x0001401401007387 */ /* 0x0011e80000100a00 */
[----:B------:R0:W-:Y:S04]  /*32010*/  STL.64 [R1+0x148], R22 ;  /* 0x0001481601007387 */ /* 0x0001e80000100a00 */
[----:B------:R-:W3:Y:S04]  /*32020*/  LDL.LU R5, [R1+0x1e4] ;  /* 0x0001e40001057983 */ /* 0x000ee80000300800 */
[----:B------:R-:W3:Y:S04]  /*32030*/  LDL.LU R6, [R1+0x1e8] ;  /* 0x0001e80001067983 */ /* 0x000ee80000300800 */
[----:B------:R-:W3:Y:S01]  /*32040*/  LDL.LU R7, [R1+0x1ec] ;  /* 0x0001ec0001077983 */ /* 0x000ee20000300800 */
[----:B------:R-:W-:Y:S06]  /*32050*/  BAR.SYNC.DEFER_BLOCKING 0x0 ;  /* 0x0000000000007b1d */ /* 0x000fec0000010000 */
[----:B----4-:R-:W-:Y:S04]  /*32060*/  STL.64 [R1+0x100], R16 ;  /* 0x0001001001007387 */ /* 0x010fe80000100a00 */
[----:B------:R-:W-:Y:S04]  /*32070*/  STL.64 [R1+0x108], R18 ;  /* 0x0001081201007387 */ /* 0x000fe80000100a00 */
[----:B------:R-:W4:Y:S04]  /*32080*/  LDL.LU R24, [R1+0x1f0] ;  /* 0x0001f00001187983 */ /* 0x000f280000300800 */
[----:B------:R-:W4:Y:S04]  /*32090*/  LDL.LU R25, [R1+0x1f4] ;  /* 0x0001f40001197983 */ /* 0x000f280000300800 */
[----:B------:R-:W3:Y:S04]  /*320a0*/  LDL.LU R26, [R1+0x1f8] ;  /* 0x0001f800011a7983 */ /* 0x000ee80000300800 */
[----:B------:R-:W3:Y:S04]  /*320b0*/  LDL.LU R27, [R1+0x1fc] ;  /* 0x0001fc00011b7983 */ /* 0x000ee80000300800 */
[----:B------:R0:W-:Y:S01]  /*320c0*/  STSM.16.M88.4 [R0], R8 ;  /* 0x0000000800007844 */ /* 0x0001e20000000200 */
[----:B------:R-:W-:Y:S06]  /*320d0*/  BAR.SYNC.DEFER_BLOCKING 0x0 ;  /* 0x0000000000007b1d */ /* 0x000fec0000010000 */
[----:B------:R-:W0:Y:S02]  /*320e0*/  LDS.128 R16, [R2] ;  /* 0x0000000002107984 */ /* 0x000e240000000c00 */
[----:B------:R-:W-:Y:S06]  /*320f0*/  BAR.SYNC.DEFER_BLOCKING 0x0 ;  /* 0x0000000000007b1d */ /* 0x000fec0000010000 */
[----:B--2---:R2:W-:Y:S04]  /*32100*/  STSM.16.M88.4 [R0], R12 ;  /* 0x0000000c00007844 */ /* 0x0045e80000000200 */
[----:B---3--:R-:W-:Y:S04]  /*32110*/  STL.64 [R1+0x17e0], R26 ;  /* 0x0017e01a01007387 */ /* 0x008fe80000100a00 */
[----:B----4-:R-:W-:Y:S01]  /*32120*/  STL.64 [R1+0x17d8], R24 ;  /* 0x0017d81801007387 */ /* 0x010fe20000100a00 */
[----:B------:R-:W-:Y:S06]  /*32130*/  BAR.SYNC.DEFER_BLOCKING 0x0 ;  /* 0x0000000000007b1d */ /* 0x000fec0000010000 */
[----:B0-----:R-:W3:Y:S04]  /*32140*/  LDL.LU R20, [R1+0x200] ;  /* 0x0002000001147983 */ /* 0x001ee80000300800 */
[----:B------:R-:W3:Y:S04]  /*32150*/  LDL.LU R21, [R1+0x204] ;  /* 0x0002040001157983 */ /* 0x000ee80000300800 */
[----:B------:R-:W3:Y:S04]  /*32160*/  LDL.LU R22, [R1+0x208] ;  /* 0x0002080001167983 */ /* 0x000ee80000300800 */
[----:B------:R-:W3:Y:S04]  /*32170*/  LDL.LU R23, [R1+0x20c] ;  /* 0x00020c0001177983 */ /* 0x000ee80000300800 */
[----:B------:R-:W4:Y:S04]  /*32180*/  LDL.LU R8, [R1+0x280] ;  /* 0x0002800001087983 */ /* 0x000f280000300800 */
[----:B------:R-:W4:Y:S04]  /*32190*/  LDL.LU R9, [R1+0x284] ;  /* 0x0002840001097983 */ /* 0x000f280000300800 */
[----:B------:R-:W4:Y:S04]  /*321a0*/  LDL.LU R10, [R1+0x288] ;  /* 0x00028800010a7983 */ /* 0x000f280000300800 */
[----:B------:R-:W4:Y:S04]  /*321b0*/  LDL.LU R11, [R1+0x28c] ;  /* 0x00028c00010b7983 */ /* 0x000f280000300800 */
[----:B------:R-:W-:Y:S04]  /*321c0*/  STL.64 [R1+0xf0], R16 ;  /* 0x0000f01001007387 */ /* 0x000fe80000100a00 */
[----:B------:R-:W-:Y:S04]  /*321d0*/  STL.64 [R1+0xf8], R18 ;  /* 0x0000f81201007387 */ /* 0x000fe80000100a00 */
[----:B------:R-:W0:Y:S01]  /*321e0*/  LDS.128 R16, [R2] ;  /* 0x0000000002107984 */ /* 0x000e220000000c00 */
[----:B------:R-:W-:Y:S06]  /*321f0*/  BAR.SYNC.DEFER_BLOCKING 0x0 ;  /* 0x0000000000007b1d */ /* 0x000fec0000010000 */
[----:B--2---:R-:W2:Y:S04]  /*32200*/  LDL.LU R12, [R1+0x270] ;  /* 0x00027000010c7983 */ /* 0x004ea80000300800 */
[----:B------:R-:W2:Y:S04]  /*32210*/  LDL.LU R13, [R1+0x274] ;  /* 0x00027400010d7983 */ /* 0x000ea80000300800 */
[----:B------:R-:W2:Y:S04]  /*32220*/  LDL.LU R14, [R1+0x278] ;  /* 0x00027800010e7983 */ /* 0x000ea80000300800 */
[----:B------:R-:W2:Y:S04]  /*32230*/  LDL.LU R15, [R1+0x27c] ;  /* 0x00027c00010f7983 */ /* 0x000ea80000300800 */
[----:B------:R-:W-:Y:S01]  /*32240*/  STSM.16.M88.4 [R0], R4 ;  /* 0x0000000400007844 */ /* 0x000fe20000000200 */
[----:B------:R-:W-:Y:S06]  /*32250*/  BAR.SYNC.DEFER_BLOCKING 0x0 ;  /* 0x0000000000007b1d */ /* 0x000fec0000010000 */
[----:B------:R-:W1:Y:S04]  /*32260*/  LDS.128 R24, [R2] ;  /* 0x0000000002187984 */ /* 0x000e680000000c00 */
[----:B0-----:R0:W-:Y:S04]  /*32270*/  STL.64 [R1+0x150], R16 ;  /* 0x0001501001007387 */ /* 0x0011e80000100a00 */
[----:B------:R0:W-:Y:S04]  /*32280*/  STL.64 [R1+0x158], R18 ;  /* 0x0001581201007387 */ /* 0x0001e80000100a00 */
        /* <DEDUP_REMOVED lines=8> */
[----:B-1----:R-:W-:Y:S04]  /*32310*/  STL.64 [R1+0x180], R24 ;  /* 0x0001801801007387 */ /* 0x002fe80000100a00 */
[----:B------:R0:W-:Y:S01]  /*32320*/  STL.64 [R1+0x188], R26 ;  /* 0x0001881a01007387 */ /* 0x0001e20000100a00 */
[----:B------:R-:W-:Y:S06]  /*32330*/  BAR.SYNC.DEFER_BLOCKING 0x0 ;  /* 0x0000000000007b1d */ /* 0x000fec0000010000 */
[----:B0-----:R-:W2:Y:S04]  /*32340*/  LDL.LU.64 R26, [R1+0x17e0] ;  /* 0x0017e000011a7983 */ /* 0x001ea80000300a00 */
[----:B------:R-:W2:Y:S04]  /*32350*/  LDL.LU.64 R24, [R1+0x17d8] ;  /* 0x0017d80001187983 */ /* 0x000ea80000300a00 */
[----:B--2---:R-:W-:Y:S01]  /*32360*/  STSM.16.M88.4 [R0], R24 ;  /* 0x0000001800007844 */ /* 0x004fe20000000200 */
[----:B------:R-:W-:Y:S06]  /*32370*/  BAR.SYNC.DEFER_BLOCKING 0x0 ;  /* 0x0000000000007b1d */ /* 0x000fec0000010000 */
[----:B------:R-:W0:Y:S02]  /*32380*/  LDS.128 R24, [R2] ;  /* 0x0000000002187984 */ /* 0x000e240000000c00 */
[----:B------:R-:W-:Y:S06]  /*32390*/  BAR.SYNC.DEFER_BLOCKING 0x0 ;  /* 0x0000000000007b1d */ /* 0x000fec0000010000 */
[----:B---3--:R-:W-:Y:S02]  /*323a0*/  STSM.16.M88.4 [R0], R20 ;  /* 0x0000001400007844 */ /* 0x008fe40000000200 */
[----:B------:R-:W-:Y:S06]  /*323b0*/  BAR.SYNC.DEFER_BLOCKING 0x0 ;  /* 0x0000000000007b1d */ /* 0x000fec0000010000 */
[----:B------:R-:W1:Y:S02]  /*323c0*/  LDS.128 R20, [R2] ;  /* 0x0000000002147984 */ /* 0x000e640000000c00 */
[----:B------:R-:W-:Y:S06]  /*323d0*/  BAR.SYNC.DEFER_BLOCKING 0x0 ;  /* 0x0000000000007b1d */ /* 0x000fec0000010000 */
[----:B----4-:R2:W-:Y:S04]  /*323e0*/  STSM.16.M88.4 [R0], R8 ;  /* 0x0000000800007844 */ /* 0x0105e80000000200 */
[----:B0-----:R-:W-:Y:S04]  /*323f0*/  STL.64 [R1+0x190], R24 ;  /* 0x0001901801007387 */ /* 0x001fe80000100a00 */
[----:B------:R-:W-:Y:S04]  /*32400*/  STL.64 [R1+0x198], R26 ;  /* 0x0001981a01007387 */ /* 0x000fe80000100a00 */
[----:B-1----:R-:W-:Y:S04]  /*32410*/  STL.64 [R1+0x1a0], R20 ;  /* 0x0001a01401007387 */ /* 0x002fe80000100a00 */
[----:B------:R-:W-:Y:S01]  /*32420*/  STL.64 [R1+0x1a8], R22 ;  /* 0x0001a81601007387 */ /* 0x000fe20000100a00 */
[----:B------:R-:W-:Y:S06]  /*32430*/  BAR.SYNC.DEFER_BLOCKING 0x0 ;  /* 0x0000000000007b1d */ /* 0x000fec0000010000 */
[----:B--2---:R-:W2:Y:S04]  /*32440*/  LDL.LU R8, [R1+0x290] ;  /* 0x0002900001087983 */ /* 0x004ea80000300800 */
[----:B------:R-:W0:Y:S01]  /*32450*/  LDS.128 R20, [R2] ;  /* 0x0000000002147984 */ /* 0x000e220000000c00 */
[----:B------:R-:W-:Y:S06]  /*32460*/  BAR.SYNC.DEFER_BLOCKING 0x0 ;  /* 0x0000000000007b1d */ /* 0x000fec0000010000 */
[----:B------:R1:W-:Y:S04]  /*32470*/  STSM.16.M88.4 [R0], R12 ;  /* 0x0000000c00007844 */ /* 0x0003e80000000200 */
[----:B0-----:R-:W-:Y:S04]  /*32480*/  STL.64 [R1+0x1b0], R20 ;  /* 0x0001b01401007387 */ /* 0x001fe80000100a00 */
[----:B------:R-:W-:Y:S01]  /*32490*/  STL.64 [R1+0x1b8], R22 ;  /* 0x0001b81601007387 */ /* 0x000fe20000100a00 */
[----:B------:R-:W-:Y:S06]  /*324a0*/  BAR.SYNC.DEFER_BLOCKING 0x0 ;  /* 0x0000000000007b1d */ /* 0x000fec0000010000 */
[----:B------:R-:W2:Y:S04]  /*324b0*/  LDL.LU R9, [R1+0x294] ;  /* 0x0002940001097983 */ /* 0x000ea80000300800 */
[----:B------:R-:W2:Y:S04]  /*324c0*/  LDL.LU R10, [R1+0x298] ;  /* 0x00029800010a7983 */ /* 0x000ea80000300800 */
[----:B------:R-:W2:Y:S04]  /*324d0*/  LDL.LU R11, [R1+0x29c] ;  /* 0x00029c00010b7983 */ /* 0x000ea80000300800 */
[----:B-1----:R-:W3:Y:S04]  /*324e0*/  LDL.LU R12, [R1+0x2e0] ;  /* 0x0002e000010c7983 */ /* 0x002ee80000300800 */
[----:B------:R-:W0:Y:S01]  /*324f0*/  LDS.128 R20, [R2] ;  /* 0x0000000002147984 */ /* 0x000e220000000c00 */
[----:B------:R-:W-:Y:S06]  /*32500*/  BAR.SYNC.DEFER_BLOCKING 0x0 ;  /* 0x0000000000007b1d */ /* 0x000fec0000010000 */
[----:B------:R-:W-:Y:S02]  /*32510*/  STSM.16.M88.4 [R0], R16 ;  /* 0x0000001000007844 */ /* 0x000fe40000000200 */
[----:B------:R-:W-:Y:S06]  /*32520*/  BAR.SYNC.DEFER_BLOCKING 0x0 ;  /* 0x0000000000007b1d */ /* 0x000fec0000010000 */
[----:B------:R-:W1:Y:S04]  /*32530*/  LDS.128 R16, [R2] ;  /* 0x0000000002107984 */ /* 0x000e680000000c00 */
[----:B0-----:R0:W-:Y:S04]  /*32540*/  STL.64 [R1+0x1c0], R20 ;  /* 0x0001c01401007387 */ /* 0x0011e80000100a00 */
[----:B------:R4:W-:Y:S04]  /*32550*/  STL.64 [R1+0x1c8], R22 ;  /* 0x0001c81601007387 */ /* 0x0009e80000100a00 */
[----:B------:R-:W3:Y:S04]  /*32560*/  LDL.LU R13, [R1+0x2e4] ;  /* 0x0002e400010d7983 */ /* 0x000ee80000300800 */
[----:B------:R-:W3:Y:S04]  /*32570*/  LDL.LU R14, [R1+0x2e8] ;  /* 0x0002e800010e7983 */ /* 0x000ee80000300800 */
[----:B------:R-:W3:Y:S01]  /*32580*/  LDL.LU R15, [R1+0x2ec] ;  /* 0x0002ec00010f7983 */ /* 0x000ee20000300800 */
[----:B------:R-:W-:Y:S06]  /*32590*/  BAR.SYNC.DEFER_BLOCKING 0x0 ;  /* 0x0000000000007b1d */ /* 0x000fec0000010000 */
[----:B-1----:R-:W-:Y:S04]  /*325a0*/  STL.64 [R1+0x1d0], R16 ;  /* 0x0001d01001007387 */ /* 0x002fe80000100a00 */
[----:B------:R-:W-:Y:S04]  /*325b0*/  STL.64 [R1+0x1d8], R18 ;  /* 0x0001d81201007387 */ /* 0x000fe80000100a00 */
[----:B------:R-:W3:Y:S04]  /*325c0*/  LDL.LU R24, [R1+0x300] ;  /* 0x0003000001187983 */ /* 0x000ee80000300800 */
[----:B------:R-:W3:Y:S04]  /*325d0*/  LDL.LU R25, [R1+0x304] ;  /* 0x0003040001197983 */ /* 0x000ee80000300800 */
        /* <DEDUP_REMOVED lines=8> */
[----:B------:R-:W-:Y:S01]  /*32660*/  STL.64 [R1+0x17c8], R24 ;  /* 0x0017c81801007387 */ /* 0x000fe20000100a00 */
[----:B------:R-:W-:Y:S06]  /*32670*/  BAR.SYNC.DEFER_BLOCKING 0x0 ;  /* 0x0000000000007b1d */ /* 0x000fec0000010000 */
[----:B0-----:R-:W3:Y:S04]  /*32680*/  LDL.LU R20, [R1+0x310] ;  /* 0x0003100001147983 */ /* 0x001ee80000300800 */
[----:B------:R-:W3:Y:S04]  /*32690*/  LDL.LU R21, [R1+0x314] ;  /* 0x0003140001157983 */ /* 0x000ee80000300800 */
[----:B----4-:R-:W3:Y:S04]  /*326a0*/  LDL.LU R22, [R1+0x318] ;  /* 0x0003180001167983 */ /* 0x010ee80000300800 */
[----:B------:R-:W3:Y:S04]  /*326b0*/  LDL.LU R23, [R1+0x31c] ;  /* 0x00031c0001177983 */ /* 0x000ee80000300800 */
[----:B-1----:R-:W4:Y:S04]  /*326c0*/  LDL.LU R4, [R1+0x3b0] ;  /* 0x0003b00001047983 */ /* 0x002f280000300800 */
        /* <DEDUP_REMOVED lines=37> */
[----:B0-----:R-:W-:Y:S04]  /*32920*/  STL.64 [R1+0x210], R24 ;  /* 0x0002101801007387 */ /* 0x001fe80000100a00 */
[----:B----4-:R0:W-:Y:S04]  /*32930*/  STSM.16.M88.4 [R0], R4 ;  /* 0x0000000400007844 */ /* 0x0101e80000000200 */
[----:B------:R-:W-:Y:S01]  /*32940*/  STL.64 [R1+0x218], R26 ;  /* 0x0002181a01007387 */ /* 0x000fe20000100a00 */
[----:B------:R-:W-:Y:S06]  /*32950*/  BAR.SYNC.DEFER_BLOCKING 0x0 ;  /* 0x0000000000007b1d */ /* 0x000fec0000010000 */
[----:B-1----:R-:W-:Y:S04]  /*32960*/  STL.64 [R1+0x220], R20 ;  /* 0x0002201401007387 */ /* 0x002fe80000100a00 */
[----:B------:R-:W-:Y:S04]  /*32970*/  STL.64 [R1+0x228], R22 ;  /* 0x0002281601007387 */ /* 0x000fe80000100a00 */
[----:B0-----:R-:W2:Y:S04]  /*32980*/  LDL.LU R4, [R1+0x410] ;  /* 0x0004100001047983 */ /* 0x001ea80000300800 */
[----:B------:R-:W2:Y:S04]  /*32990*/  LDL.LU R5, [R1+0x414] ;  /* 0x0004140001057983 */ /* 0x000ea80000300800 */
[----:B------:R-:W2:Y:S04]  /*329a0*/  LDL.LU R6, [R1+0x418] ;  /* 0x0004180001067983 */ /* 0x000ea80000300800 */
[----:B------:R-:W2:Y:S04]  /*329b0*/  LDL.LU R7, [R1+0x41c] ;  /* 0x00041c0001077983 */ /* 0x000ea80000300800 */
[----:B------:R-:W0:Y:S01]  /*329c0*/  LDS.128 R20, [R2] ;  /* 0x0000000002147984 */ /* 0x000e220000000c00 */
[----:B------:R-:W-:Y:S06]  /*329d0*/  BAR.SYNC.DEFER_BLOCKING 0x0 ;  /* 0x0000000000007b1d */ /* 0x000fec0000010000 */
[----:B------:R1:W-:Y:S04]  /*329e0*/  STSM.16.M88.4 [R0], R8 ;  /* 0x0000000800007844 */ /* 0x0003e80000000200 */
[----:B0-----:R-:W-:Y:S04]  /*329f0*/  STL.64 [R1+0x230], R20 ;  /* 0x0002301401007387 */ /* 0x001fe80000100a00 */
[----:B------:R-:W-:Y:S04]  /*32a00*/  STL.64 [R1+0x238], R22 ;  /* 0x0002381601007387 */ /* 0x000fe80000100a00 */
[----:B-1----:R-:W3:Y:S04]  /*32a10*/  LDL.LU R8, [R1+0x420] ;  /* 0x0004200001087983 */ /* 0x002ee80000300800 */
[----:B------:R-:W3:Y:S04]  /*32a20*/  LDL.LU R9, [R1+0x424] ;  /* 0x0004240001097983 */ /* 0x000ee80000300800 */
[----:B------:R-:W3:Y:S04]  /*32a30*/  LDL.LU R10, [R1+0x428] ;  /* 0x00042800010a7983 */ /* 0x000ee80000300800 */
[----:B------:R-:W3:Y:S01]  /*32a40*/  LDL.LU R11, [R1+0x42c] ;  /* 0x00042c00010b7983 */ /* 0x000ee20000300800 */
[----:B------:R-:W-:Y:S06]  /*32a50*/  BAR.SYNC.DEFER_BLOCKING 0x0 ;  /* 0x0000000000007b1d */ /* 0x000fec0000010000 */
[----:B------:R-:W0:Y:S02]  /*32a60*/  LDS.128 R20, [R2] ;  /* 0x0000000002147984 */ /* 0x000e240000000c00 */
[----:B------:R-:W-:Y:S06]  /*32a70*/  BAR.SYNC.DEFER_BLOCKING 0x0 ;  /* 0x0000000000007b1d */ /* 0x000fec0000010000 */
[----:B------:R-:W-:Y:S02]  /*32a80*/  STSM.16.M88.4 [R0], R16 ;  /* 0x0000001000007844 */ /* 0x000fe40000000200 */
[----:B------:R-:W-:Y:S06]  /*32a90*/  BAR.SYNC.DEFER_BLOCKING 0x0 ;  /* 0x0000000000007b1d */ /* 0x000fec0000010000 */
[----:B------:R-:W1:Y:S02]  /*32aa0*/  LDS.128 R16, [R2] ;  /* 0x0000000002107984 */ /* 0x000e640000000c00 */
[----:B------:R-:W-:Y:S06]  /*32ab0*/  BAR.SYNC.DEFER_BLOCKING 0x0 ;  /* 0x0000000000007b1d */ /* 0x000fec0000010000 */
[----:B------:R-:W-:Y:S02]  /*32ac0*/  STSM.16.M88.4 [R0], R12 ;  /* 0x0000000c00007844 */ /* 0x000fe40000000200 */
[----:B------:R-:W-:Y:S06]  /*32ad0*/  BAR.SYNC.DEFER_BLOCKING 0x0 ;  /* 0x0000000000007b1d */ /* 0x000fec0000010000 */
[----:B------:R-:W4:Y:S02]  /*32ae0*/  LDS.128 R12, [R2] ;  /* 0x00000000020c7984 */ /* 0x000f240000000c00 */
[----:B------:R-:W-:Y:S06]  /*32af0*/  BAR.SYNC.DEFER_BLOCKING 0x0 ;  /* 0x0000000000007b1d */ /* 0x000fec0000010000 */
[----:B0-----:R0:W-:Y:S04]  /*32b00*/  STL.64 [R1+0x240], R20 ;  /* 0x0002401401007387 */ /* 0x0011e80000100a00 */
[----:B------:R0:W-:Y:S04]  /*32b10*/  STL.64 [R1+0x248], R22 ;  /* 0x0002481601007387 */ /* 0x0001e80000100a00 */
[----:B-1----:R1:W-:Y:S04]  /*32b20*/  STL.64 [R1+0x250], R16 ;  /* 0x0002501001007387 */ /* 0x0023e80000100a00 */
[----:B------:R1:W-:Y:S04]  /*32b30*/  STL.64 [R1+0x258], R18 ;  /* 0x0002581201007387 */ /* 0x0003e80000100a00 */
[----:B0-----:R-:W3:Y:S04]  /*32b40*/  LDL.LU R20, [R1+0x4b0] ;  /* 0x0004b00001147983 */ /* 0x001ee80000300800 */
[----:B--2---:R-:W-:Y:S01]  /*32b50*/  STSM.16.M88.4 [R0], R4 ;  /* 0x0000000400007844 */ /* 0x004fe20000000200 */
[----:B------:R-:W-:Y:S06]  /*32b60*/  BAR.SYNC.DEFER_BLOCKING 0x0 ;  /* 0x0000000000007b1d */ /* 0x000fec0000010000 */
[----:B------:R-:W0:Y:S02]  /*32b70*/  LDS.128 R24, [R2] ;  /* 0x0000000002187984 */ /* 0x000e240000000c00 */
[----:B------:R-:W-:Y:S06]  /*32b80*/  BAR.SYNC.DEFER_BLOCKING 0x0 ;  /* 0x0000000000007b1d */ /* 0x000fec0000010000 */
[----:B----4-:R2:W-:Y:S04]  /*32b90*/  STL.64 [R1+0x260], R12 ;  /* 0x0002600c01007387 */ /* 0x0105e80000100a00 */
[----:B------:R4:W-:Y:S04]  /*32ba0*/  STL.64 [R1+0x268], R14 ;  /* 0x0002680e01007387 */ /* 0x0009e80000100a00 */
[----:B------:R-:W3:Y:S04]  /*32bb0*/  LDL.LU R21, [R1+0x4b4] ;  /* 0x0004b40001157983 */ /* 0x000ee80000300800 */
[----:B------:R-:W3:Y:S04]  /*32bc0*/  LDL.LU R22, [R1+0x4b8] ;  /* 0x0004b80001167983 */ /* 0x000ee80000300800 */
[----:B------:R-:W3:Y:S04]  /*32bd0*/  LDL.LU R23, [R1+0x4bc] ;  /* 0x0004bc0001177983 */ /* 0x000ee80000300800 */
[----:B-1----:R-:W3:Y:S04]  /*32be0*/  LDL.LU R16, [R1+0x5c0] ;  /* 0x0005c00001107983 */ /* 0x002ee80000300800 */
[----:B---3--:R1:W-:Y:S04]  /*32bf0*/  STSM.16.M88.4 [R0], R8 ;  /* 0x0000000800007844 */ /* 0x0083e80000000200 */
[----:B------:R-:W3:Y:S04]  /*32c00*/  LDL.LU R17, [R1+0x5c4] ;  /* 0x0005c40001117983 */ /* 0x000ee80000300800 */
[----:B------:R-:W3:Y:S04]  /*32c10*/  LDL.LU R18, [R1+0x5c8] ;  /* 0x0005c80001127983 */ /* 0x000ee80000300800 */
[----:B------:R-:W3:Y:S01]  /*32c20*/  LDL.LU R19, [R1+0x5cc] ;  /* 0x0005cc0001137983 */ /* 0x000ee20000300800 */
[----:B------:R-:W-:Y:S06]  /*32c30*/  BAR.SYNC.DEFER_BLOCKING 0x0 ;  /* 0x0000000000007b1d */ /* 0x000fec0000010000 */
[----:B--2---:R-:W2:Y:S04]  /*32c40*/  LDL.LU R12, [R1+0x5b0] ;  /* 0x0005b000010c7983 */ /* 0x004ea80000300800 */
[----:B------:R-:W2:Y:S04]  /*32c50*/  LDL.LU R13, [R1+0x5b4] ;  /* 0x0005b400010d7983 */ /* 0x000ea80000300800 */
[----:B----4-:R-:W2:Y:S04]  /*32c60*/  LDL.LU R14, [R1+0x5b8] ;  /* 0x0005b800010e7983 */ /* 0x010ea80000300800 */
[----:B------:R-:W2:Y:S04]  /*32c70*/  LDL.LU R15, [R1+0x5bc] ;  /* 0x0005bc00010f7983 */ /* 0x000ea80000300800 */
[----:B------:R-:W4:Y:S04]  /*32c80*/  LDL.LU R4, [R1+0x540] ;  /* 0x0005400001047983 */ /* 0x000f280000300800 */
[----:B0-----:R-:W-:Y:S04]  /*32c90*/  STL.64 [R1+0x270], R24 ;  /* 0x0002701801007387 */ /* 0x001fe80000100a00 */
[----:B------:R-:W-:Y:S04]  /*32ca0*/  STL.64 [R1+0x278], R26 ;  /* 0x0002781a01007387 */ /* 0x000fe80000100a00 */
[----:B------:R-:W0:Y:S04]  /*32cb0*/  LDS.128 R24, [R2] ;  /* 0x0000000002187984 */ /* 0x000e280000000c00 */
[----:B------:R-:W4:Y:S04]  /*32cc0*/  LDL.LU R5, [R1+0x544] ;  /* 0x0005440001057983 */ /* 0x000f280000300800 */
[----:B------:R-:W4:Y:S04]  /*32cd0*/  LDL.LU R6, [R1+0x548] ;  /* 0x0005480001067983 */ /* 0x000f280000300800 */
[----:B------:R-:W4:Y:S04]  /*32ce0*/  LDL.LU R7, [R1+0x54c] ;  /* 0x00054c0001077983 */ /* 0x000f280000300800 */
[----:B-1----:R-:W2:Y:S04]  /*32cf0*/  LDL.LU R8, [R1+0x4c0] ;  /* 0x0004c00001087983 */ /* 0x002ea80000300800 */
[----:B------:R-:W2:Y:S04]  /*32d00*/  LDL.LU R9, [R1+0x4c4] ;  /* 0x0004c40001097983 */ /* 0x000ea80000300800 */
[----:B------:R-:W2:Y:S04]  /*32d10*/  LDL.LU R10, [R1+0x4c8] ;  /* 0x0004c800010a7983 */ /* 0x000ea80000300800 */
[----:B------:R-:W2:Y:S01]  /*32d20*/  LDL.LU R11, [R1+0x4cc] ;  /* 0x0004cc00010b7983 */ /* 0x000ea20000300800 */
[----:B------:R-:W-:Y:S06]  /*32d30*/  BAR.SYNC.DEFER_BLOCKING 0x0 ;  /* 0x0000000000007b1d */ /* 0x000fec0000010000 */
[----:B0-----:R-:W-:Y:S04]  /*32d40*/  STL [R1+0x284], R25 ;  /* 0x0002841901007387 */ /* 0x001fe80000100800 */
[----:B------:R0:W-:Y:S02]  /*32d50*/  STL.64 [R1+0x288], R26 ;  /* 0x0002881a01007387 */ /* 0x0001e40000100a00 */
[----:B0-----:R-:W-:-:S05]  /*32d60*/  IMAD.MOV.U32 R27, RZ, RZ, R24 ;  /* 0x000000ffff1b7224 */ /* 0x001fca00078e0018 */
[----:B------:R0:W-:Y:S04]  /*32d70*/  STL [R1+0x15cc], R27 ;  /* 0x0015cc1b01007387 */ /* 0x0001e80000100800 */
[----:B------:R-:W2:Y:S04]  /*32d80*/  LDL.LU R24, [R1+0x430] ;  /* 0x0004300001187983 */ /* 0x000ea80000300800 */
[----:B------:R-:W2:Y:S04]  /*32d90*/  LDL.LU R25, [R1+0x434] ;  /* 0x0004340001197983 */ /* 0x000ea80000300800 */
[----:B------:R-:W2:Y:S04]  /*32da0*/  LDL.LU R26, [R1+0x438] ;  /* 0x00043800011a7983 */ /* 0x000ea80000300800 */
[----:B0-----:R-:W2:Y:S04]  /*32db0*/  LDL.LU R27, [R1+0x43c] ;  /* 0x00043c00011b7983 */ /* 0x001ea80000300800 */
[----:B--2---:R-:W-:Y:S01]  /*32dc0*/  STSM.16.M88.4 [R0], R24 ;  /* 0x0000001800007844 */ /* 0x004fe20000000200 */
[----:B------:R-:W-:Y:S06]  /*32dd0*/  BAR.SYNC.DEFER_BLOCKING 0x0 ;  /* 0x0000000000007b1d */ /* 0x000fec0000010000 */
[----:B------:R-:W0:Y:S02]  /*32de0*/  LDS.128 R24, [R2] ;  /* 0x0000000002187984 */ /* 0x000e240000000c00 */
[----:B------:R-:W-:Y:S06]  /*32df0*/  BAR.SYNC.DEFER_BLOCKING 0x0 ;  /* 0x0000000000007b1d */ /* 0x000fec0000010000 */
[----:B------:R-:W-:Y:S02]  /*32e00*/  STSM.16.M88.4 [R0], R20 ;  /* 0x0000001400007844 */ /* 0x000fe40000000200 */
[----:B------:R-:W-:Y:S06]  /*32e10*/  BAR.SYNC.DEFER_BLOCKING 0x0 ;  /* 0x0000000000007b1d */ /* 0x000fec0000010000 */
[----:B------:R-:W1:Y:S02]  /*32e20*/  LDS.128 R20, [R2] ;  /* 0x0000000002147984 */ /* 0x000e640000000c00 */
[----:B------:R-:W-:Y:S06]  /*32e30*/  BAR.SYNC.DEFER_BLOCKING 0x0 ;  /* 0x0000000000007b1d */ /* 0x000fec0000010000 */
[----:B---3--:R-:W-:Y:S02]  /*32e40*/  STSM.16.M88.4 [R0], R16 ;  /* 0x0000001000007844 */ /* 0x008fe40000000200 */
[----:B------:R-:W-:Y:S06]  /*32e50*/  BAR.SYNC.DEFER_BLOCKING 0x0 ;  /* 0x0000000000007b1d */ /* 0x000fec0000010000 */
[----:B------:R-:W2:Y:S02]  /*32e60*/  LDS.128 R16, [R2] ;  /* 0x0000000002107984 */ /* 0x000ea40000000c00 */
[----:B------:R-:W-:Y:S06]  /*32e70*/  BAR.SYNC.DEFER_BLOCKING 0x0 ;  /* 0x0000000000007b1d */ /* 0x000fec0000010000 */
[----:B------:R3:W-:Y:S04]  /*32e80*/  STSM.16.M88.4 [R0], R12 ;  /* 0x0000000c00007844 */ /* 0x0007e80000000200 */
[----:B0-----:R-:W-:Y:S04]  /*32e90*/  STL.64 [R1+0x290], R24 ;  /* 0x0002901801007387 */ /* 0x001fe80000100a00 */
[----:B------:R-:W-:Y:S04]  /*32ea0*/  STL.64 [R1+0x298], R26 ;  /* 0x0002981a01007387 */ /* 0x000fe80000100a00 */
[----:B-1----:R-:W-:Y:S04]  /*32eb0*/  STL.64 [R1+0x2a0], R20 ;  /* 0x0002a01401007387 */ /* 0x002fe80000100a00 */
[----:B------:R-:W-:Y:S04]  /*32ec0*/  STL.64 [R1+0x2a8], R22 ;  /* 0x0002a81601007387 */ /* 0x000fe80000100a00 */
[----:B--2---:R-:W-:Y:S04]  /*32ed0*/  STL.64 [R1+0x2b0], R16 ;  /* 0x0002b01001007387 */ /* 0x004fe80000100a00 */
[----:B------:R-:W-:Y:S01]  /*32ee0*/  STL.64 [R1+0x2b8], R18 ;  /* 0x0002b81201007387 */ /* 0x000fe20000100a00 */
[----:B------:R-:W-:Y:S06]  /*32ef0*/  BAR.SYNC.DEFER_BLOCKING 0x0 ;  /* 0x0000000000007b1d */ /* 0x000fec0000010000 */
[----:B---3--:R-:W2:Y:S04]  /*32f00*/  LDL.LU R12, [R1+0x5d0] ;  /* 0x0005d000010c7983 */ /* 0x008ea80000300800 */
[----:B------:R-:W0:Y:S01]  /*32f10*/  LDS.128 R16, [R2] ;  /* 0x0000000002107984 */ /* 0x000e220000000c00 */
[----:B------:R-:W-:Y:S06]  /*32f20*/  BAR.SYNC.DEFER_BLOCKING 0x0 ;  /* 0x0000000000007b1d */ /* 0x000fec0000010000 */
[----:B----4-:R-:W-:Y:S02]  /*32f30*/  STSM.16.M88.4 [R0], R4 ;  /* 0x0000000400007844 */ /* 0x010fe40000000200 */
[----:B------:R-:W-:Y:S06]  /*32f40*/  BAR.SYNC.DEFER_BLOCKING 0x0 ;  /* 0x0000000000007b1d */ /* 0x000fec0000010000 */
[----:B------:R-:W1:Y:S04]  /*32f50*/  LDS.128 R4, [R2] ;  /* 0x0000000002047984 */ /* 0x000e680000000c00 */
[----:B0-----:R-:W-:Y:S04]  /*32f60*/  STL.64 [R1+0x2c0], R16 ;  /* 0x0002c01001007387 */ /* 0x001fe80000100a00 */
[----:B------:R-:W-:Y:S04]  /*32f70*/  STL.64 [R1+0x2c8], R18 ;  /* 0x0002c81201007387 */ /* 0x000fe80000100a00 */
[----:B------:R-:W2:Y:S04]  /*32f80*/  LDL.LU R13, [R1+0x5d4] ;  /* 0x0005d400010d7983 */ /* 0x000ea80000300800 */
[----:B------:R-:W2:Y:S04]  /*32f90*/  LDL.LU R14, [R1+0x5d8] ;  /* 0x0005d800010e7983 */ /* 0x000ea80000300800 */
[----:B------:R-:W2:Y:S01]  /*32fa0*/  LDL.LU R15, [R1+0x5dc] ;  /* 0x0005dc00010f7983 */ /* 0x000ea20000300800 */
[----:B------:R-:W-:Y:S01]  /*32fb0*/  BAR.SYNC.DEFER_BLOCKING 0x0 ;  /* 0x0000000000007b1d */ /* 0x000fe20000010000 */
[----:B-1----:R-:W-:-:S05]  /*32fc0*/  IMAD.MOV.U32 R28, RZ, RZ, R4 ;  /* 0x000000ffff1c7224 */ /* 0x002fca00078e0004 */
[----:B------:R-:W-:Y:S04]  /*32fd0*/  STL [R1+0x2e4], R5 ;  /* 0x0002e40501007387 */ /* 0x000fe80000100800 */
[----:B------:R-:W-:Y:S04]  /*32fe0*/  STL.64 [R1+0x2e8], R6 ;  /* 0x0002e80601007387 */ /* 0x000fe80000100a00 */
[----:B------:R-:W-:Y:S04]  /*32ff0*/  STL [R1+0x15c0], R28 ;  /* 0x0015c01c01007387 */ /* 0x000fe80000100800 */
[----:B------:R-:W3:Y:S04]  /*33000*/  LDL.LU R24, [R1+0x650] ;  /* 0x0006500001187983 */ /* 0x000ee80000300800 */
[----:B------:R-:W3:Y:S04]  /*33010*/  LDL.LU R25, [R1+0x654] ;  /* 0x0006540001197983 */ /* 0x000ee80000300800 */
[----:B------:R-:W4:Y:S04]  /*33020*/  LDL.LU R26, [R1+0x658] ;  /* 0x00065800011a7983 */ /* 0x000f280000300800 */
[----:B------:R-:W4:Y:S04]  /*33030*/  LDL.LU R27, [R1+0x65c] ;  /* 0x00065c00011b7983 */ /* 0x000f280000300800 */
[----:B------:R-:W-:Y:S01]  /*33040*/  STSM.16.M88.4 [R0], R8 ;  /* 0x0000000800007844 */ /* 0x000fe20000000200 */
[----:B------:R-:W-:Y:S06]  /*33050*/  BAR.SYNC.DEFER_BLOCKING 0x0 ;  /* 0x0000000000007b1d */ /* 0x000fec0000010000 */
[----:B------:R-:W0:Y:S02]  /*33060*/  LDS.128 R4, [R2] ;  /* 0x0000000002047984 */ /* 0x000e240000000c00 */
[----:B------:R-:W-:Y:S06]  /*33070*/  BAR.SYNC.DEFER_BLOCKING 0x0 ;  /* 0x0000000000007b1d */ /* 0x000fec0000010000 */
[----:B----4-:R-:W-:Y:S04]  /*33080*/  STL.64 [R1+0x17b0], R26 ;  /* 0x0017b01a01007387 */ /* 0x010fe80000100a00 */
[----:B---3--:R1:W-:Y:S04]  /*33090*/  STL.64 [R1+0x17a8], R24 ;  /* 0x0017a81801007387 */ /* 0x0083e80000100a00 */
[----:B-1----:R-:W3:Y:S04]  /*330a0*/  LDL.LU R24, [R1+0x5e0] ;  /* 0x0005e00001187983 */ /* 0x002ee80000300800 */
[----:B------:R-:W3:Y:S04]  /*330b0*/  LDL.LU R25, [R1+0x5e4] ;  /* 0x0005e40001197983 */ /* 0x000ee80000300800 */
[----:B------:R-:W4:Y:S04]  /*330c0*/  LDL.LU R26, [R1+0x5e8] ;  /* 0x0005e800011a7983 */ /* 0x000f280000300800 */
[----:B------:R-:W4:Y:S04]  /*330d0*/  LDL.LU R27, [R1+0x5ec] ;  /* 0x0005ec00011b7983 */ /* 0x000f280000300800 */
[----:B--2---:R-:W-:Y:S01]  /*330e0*/  STSM.16.M88.4 [R0], R12 ;  /* 0x0000000c00007844 */ /* 0x004fe20000000200 */
[----:B------:R-:W-:Y:S06]  /*330f0*/  BAR.SYNC.DEFER_BLOCKING 0x0 ;  /* 0x0000000000007b1d */ /* 0x000fec0000010000 */
[----:B----4-:R-:W-:Y:S04]  /*33100*/  STL.64 [R1+0x17c0], R26 ;  /* 0x0017c01a01007387 */ /* 0x010fe80000100a00 */
[----:B---3--:R-:W-:Y:S04]  /*33110*/  STL.64 [R1+0x17b8], R24 ;  /* 0x0017b81801007387 */ /* 0x008fe80000100a00 */
[----:B------:R-:W1:Y:S04]  /*33120*/  LDS.128 R24, [R2] ;  /* 0x0000000002187984 */ /* 0x000e680000000c00 */
[----:B------:R-:W2:Y:S04]  /*33130*/  LDL.LU R20, [R1+0x660] ;  /* 0x0006600001147983 */ /* 0x000ea80000300800 */
[----:B------:R-:W2:Y:S04]  /*33140*/  LDL.LU R21, [R1+0x664] ;  /* 0x0006640001157983 */ /* 0x000ea80000300800 */
[----:B------:R-:W2:Y:S04]  /*33150*/  LDL.LU R22, [R1+0x668] ;  /* 0x0006680001167983 */ /* 0x000ea80000300800 */
[----:B------:R-:W2:Y:S04]  /*33160*/  LDL.LU R23, [R1+0x66c] ;  /* 0x00066c0001177983 */ /* 0x000ea80000300800 */
[----:B------:R-:W3:Y:S04]  /*33170*/  LDL.LU R8, [R1+0x880] ;  /* 0x0008800001087983 */ /* 0x000ee80000300800 */
[----:B------:R-:W3:Y:S04]  /*33180*/  LDL.LU R9, [R1+0x884] ;  /* 0x0008840001097983 */ /* 0x000ee80000300800 */
[----:B------:R-:W3:Y:S04]  /*33190*/  LDL.LU R10, [R1+0x888] ;  /* 0x00088800010a7983 */ /* 0x000ee80000300800 */
[----:B------:R-:W3:Y:S04]  /*331a0*/  LDL.LU R11, [R1+0x88c] ;  /* 0x00088c00010b7983 */ /* 0x000ee80000300800 */
[----:B0-----:R0:W-:Y:S04]  /*331b0*/  STL.64 [R1+0x2d0], R4 ;  /* 0x0002d00401007387 */ /* 0x0011e80000100a00 */
[----:B------:R4:W-:Y:S04]  /*331c0*/  STL.64 [R1+0x2d8], R6 ;  /* 0x0002d80601007387 */ /* 0x0009e80000100a00 */
[----:B------:R-:W2:Y:S04]  /*331d0*/  LDL.LU R16, [R1+0x870] ;  /* 0x0008700001107983 */ /* 0x000ea80000300800 */
[----:B------:R-:W2:Y:S04]  /*331e0*/  LDL.LU R17, [R1+0x874] ;  /* 0x0008740001117983 */ /* 0x000ea80000300800 */
[----:B------:R-:W2:Y:S04]  /*331f0*/  LDL.LU R18, [R1+0x878] ;  /* 0x0008780001127983 */ /* 0x000ea80000300800 */
[----:B------:R-:W2:Y:S04]  /*33200*/  LDL.LU R19, [R1+0x87c] ;  /* 0x00087c0001137983 */ /* 0x000ea80000300800 */
[----:B0-----:R-:W2:Y:S04]  /*33210*/  LDL.LU R4, [R1+0x700] ;  /* 0x0007000001047983 */ /* 0x001ea80000300800 */
[----:B------:R-:W2:Y:S04]  /*33220*/  LDL.LU R5, [R1+0x704] ;  /* 0x0007040001057983 */ /* 0x000ea80000300800 */
[----:B----4-:R-:W4:Y:S04]  /*33230*/  LDL.LU R6, [R1+0x708] ;  /* 0x0007080001067983 */ /* 0x010f280000300800 */
[----:B------:R-:W4:Y:S04]  /*33240*/  LDL.LU R7, [R1+0x70c] ;  /* 0x00070c0001077983 */ /* 0x000f280000300800 */
        /* <DEDUP_REMOVED lines=21> */
[----:B------:R-:W-:Y:S02]  /*333a0*/  STSM.16.M88.4 [R0], R20 ;  /* 0x0000001400007844 */ /* 0x000fe40000000200 */
[----:B------:R-:W-:Y:S06]  /*333b0*/  BAR.SYNC.DEFER_BLOCKING 0x0 ;  /* 0x0000000000007b1d */ /* 0x000fec0000010000 */
[----:B------:R-:W1:Y:S02]  /*333c0*/  LDS.128 R20, [R2] ;  /* 0x0000000002147984 */ /* 0x000e640000000c00 */
[----:B------:R-:W-:Y:S06]  /*333d0*/  BAR.SYNC.DEFER_BLOCKING 0x0 ;  /* 0x0000000000007b1d */ /* 0x000fec0000010000 */
[----:B---3--:R2:W-:Y:S04]  /*333e0*/  STSM.16.M88.4 [R0], R8 ;  /* 0x0000000800007844 */ /* 0x0085e80000000200 */
        /* <DEDUP_REMOVED lines=8> */
[----:B------:R-:W-:Y:S02]  /*33470*/  STSM.16.M88.4 [R0], R16 ;  /* 0x0000001000007844 */ /* 0x000fe40000000200 */
[----:B------:R-:W-:Y:S06]  /*33480*/  BAR.SYNC.DEFER_BLOCKING 0x0 ;  /* 0x0000000000007b1d */ /* 0x000fec0000010000 */
[----:B------:R-:W1:Y:S02]  /*33490*/  LDS.128 R16, [R2] ;  /* 0x0000000002107984 */ /* 0x000e640000000c00 */
[----:B------:R-:W-:Y:S06]  /*334a0*/  BAR.SYNC.DEFER_BLOCKING 0x0 ;  /* 0x0000000000007b1d */ /* 0x000fec0000010000 */
[----:B----4-:R-:W-:Y:S02]  /*334b0*/  STSM.16.M88.4 [R0], R4 ;  /* 0x0000000400007844 */ /* 0x010fe40000000200 */
[----:B------:R-:W-:Y:S06]  /*334c0*/  BAR.SYNC.DEFER_BLOCKING 0x0 ;  /* 0x0000000000007b1d */ /* 0x000fec0000010000 */
[----:B------:R-:W3:Y:S04]  /*334d0*/  LDS.128 R4, [R2] ;  /* 0x0000000002047984 */ /* 0x000ee80000000c00 */
[----:B0-----:R-:W-:Y:S04]  /*334e0*/  STL.64 [R1+0x330], R20 ;  /* 0x0003301401007387 */ /* 0x001fe80000100a00 */
[----:B------:R-:W-:Y:S04]  /*334f0*/  STL.64 [R1+0x338], R22 ;  /* 0x0003381601007387 */ /* 0x000fe80000100a00 */
[----:B------:R-:W2:Y:S04]  /*33500*/  LDL.LU R9, [R1+0x894] ;  /* 0x0008940001097983 */ /* 0x000ea80000300800 */
[----:B------:R-:W2:Y:S04]  /*33510*/  LDL.LU R10, [R1+0x898] ;  /* 0x00089800010a7983 */ /* 0x000ea80000300800 */
[----:B------:R-:W2:Y:S04]  /*33520*/  LDL.LU R11, [R1+0x89c] ;  /* 0x00089c00010b7983 */ /* 0x000ea80000300800 */
[----:B-1----:R-:W-:Y:S04]  /*33530*/  STL.64 [R1+0x340], R16 ;  /* 0x0003401001007387 */ /* 0x002fe80000100a00 */
[----:B------:R-:W-:Y:S01]  /*33540*/  STL.64 [R1+0x348], R18 ;  /* 0x0003481201007387 */ /* 0x000fe20000100a00 */
[----:B------:R-:W-:Y:S06]  /*33550*/  BAR.SYNC.DEFER_BLOCKING 0x0 ;  /* 0x0000000000007b1d */ /* 0x000fec0000010000 */
[----:B---3--:R-:W-:Y:S04]  /*33560*/  STL.64 [R1+0x360], R4 ;  /* 0x0003600401007387 */ /* 0x008fe80000100a00 */
[----:B------:R-:W-:Y:S04]  /*33570*/  STL.64 [R1+0x368], R6 ;  /* 0x0003680601007387 */ /* 0x000fe80000100a00 */
        /* <DEDUP_REMOVED lines=12> */
[----:B------:R-:W3:Y:S04]  /*33640*/  LDL.LU R26, [R1+0x8a8] ;  /* 0x0008a800011a7983 */ /* 0x000ee80000300800 */
[----:B------:R-:W3:Y:S04]  /*33650*/  LDL.LU R27, [R1+0x8ac] ;  /* 0x0008ac00011b7983 */ /* 0x000ee80000300800 */
[----:B--2---:R-:W-:Y:S01]  /*33660*/  STSM.16.M88.4 [R0], R8 ;  /* 0x0000000800007844 */ /* 0x004fe20000000200 */
[----:B------:R-:W-:Y:S06]  /*33670*/  BAR.SYNC.DEFER_BLOCKING 0x0 ;  /* 0x0000000000007b1d */ /* 0x000fec0000010000 */
[----:B------:R-:W2:Y:S04]  /*33680*/  LDL.LU R20, [R1+0x8c0] ;  /* 0x0008c00001147983 */ /* 0x000ea80000300800 */
[----:B------:R-:W2:Y:S04]  /*33690*/  LDL.LU R21, [R1+0x8c4] ;  /* 0x0008c40001157983 */ /* 0x000ea80000300800 */
[----:B------:R-:W2:Y:S04]  /*336a0*/  LDL.LU R22, [R1+0x8c8] ;  /* 0x0008c80001167983 */ /* 0x000ea80000300800 */
[----:B------:R-:W2:Y:S04]  /*336b0*/  LDL.LU R23, [R1+0x8cc] ;  /* 0x0008cc0001177983 */ /* 0x000ea80000300800 */
[----:B------:R-:W1:Y:S01]  /*336c0*/  LDS.128 R8, [R2] ;  /* 0x0000000002087984 */ /* 0x000e620000000c00 */
[----:B------:R-:W-:Y:S06]  /*336d0*/  BAR.SYNC.DEFER_BLOCKING 0x0 ;  /* 0x0000000000007b1d */ /* 0x000fec0000010000 */
[----:B------:R-:W4:Y:S04]  /*336e0*/  LDL.LU R16, [R1+0x900] ;  /* 0x0009000001107983 */ /* 0x000f280000300800 */
[----:B0-----:R0:W-:Y:S04]  /*336f0*/  STL.64 [R1+0x350], R4 ;  /* 0x0003500401007387 */ /* 0x0011e80000100a00 */
[----:B------:R0:W-:Y:S04]  /*33700*/  STL.64 [R1+0x358], R6 ;  /* 0x0003580601007387 */ /* 0x0001e80000100a00 */
[----:B------:R-:W4:Y:S04]  /*33710*/  LDL.LU R17, [R1+0x904] ;  /* 0x0009040001117983 */ /* 0x000f280000300800 */
[----:B------:R-:W4:Y:S04]  /*33720*/  LDL.LU R18, [R1+0x908] ;  /* 0x0009080001127983 */ /* 0x000f280000300800 */
[----:B------:R-:W4:Y:S04]  /*33730*/  LDL.LU R19, [R1+0x90c] ;  /* 0x00090c0001137983 */ /* 0x000f280000300800 */
        /* <DEDUP_REMOVED lines=8> */
[----:B-1----:R0:W-:Y:S04]  /*337c0*/  STL.64 [R1+0x370], R8 ;  /* 0x0003700801007387 */ /* 0x0021e80000100a00 */
[----:B------:R1:W-:Y:S04]  /*337d0*/  STL.64 [R1+0x378], R10 ;  /* 0x0003780a01007387 */ /* 0x0003e80000100a00 */
[----:B0-----:R-:W2:Y:S04]  /*337e0*/  LDL.LU R8, [R1+0x8d0] ;  /* 0x0008d00001087983 */ /* 0x001ea80000300800 */
[----:B------:R-:W2:Y:S04]  /*337f0*/  LDL.LU R9, [R1+0x8d4] ;  /* 0x0008d40001097983 */ /* 0x000ea80000300800 */
[----:B-1----:R-:W2:Y:S04]  /*33800*/  LDL.LU R10, [R1+0x8d8] ;  /* 0x0008d800010a7983 */ /* 0x002ea80000300800 */
[----:B------:R-:W2:Y:S04]  /*33810*/  LDL.LU R11, [R1+0x8dc] ;  /* 0x0008dc00010b7983 */ /* 0x000ea80000300800 */
[----:B---3--:R-:W-:Y:S01]  /*33820*/  STSM.16.M88.4 [R0], R24 ;  /* 0x0000001800007844 */ /* 0x008fe20000000200 */
[----:B------:R-:W-:Y:S06]  /*33830*/  BAR.SYNC.DEFER_BLOCKING 0x0 ;  /* 0x0000000000007b1d */ /* 0x000fec0000010000 */
[----:B------:R-:W0:Y:S04]  /*33840*/  LDS.128 R24, [R2] ;  /* 0x0000000002187984 */ /* 0x000e280000000c00 */
[----:B0-----:R-:W-:Y:S04]  /*33850*/  STL.64 [R1+0x390], R24 ;  /* 0x0003901801007387 */ /* 0x001fe80000100a00 */
[----:B------:R0:W-:Y:S04]  /*33860*/  STL.64 [R1+0x398], R26 ;  /* 0x0003981a01007387 */ /* 0x0001e80000100a00 */
[----:B0-----:R-:W3:Y:S04]  /*33870*/  LDL.LU.64 R26, [R1+0x17a0] ;  /* 0x0017a000011a7983 */ /* 0x001ee80000300a00 */
[----:B------:R-:W3:Y:S01]  /*33880*/  LDL.LU.64 R24, [R1+0x1798] ;  /* 0x0017980001187983 */ /* 0x000ee20000300a00 */
[----:B------:R-:W-:Y:S06]  /*33890*/  BAR.SYNC.DEFER_BLOCKING 0x0 ;  /* 0x0000000000007b1d */ /* 0x000fec0000010000 */
[----:B---3--:R-:W-:Y:S02]  /*338a0*/  STSM.16.M88.4 [R0], R24 ;  /* 0x0000001800007844 */ /* 0x008fe40000000200 */
[----:B------:R-:W-:Y:S06]  /*338b0*/  BAR.SYNC.DEFER_BLOCKING 0x0 ;  /* 0x0000000000007b1d */ /* 0x000fec0000010000 */
[----:B------:R-:W-:Y:S02]  /*338c0*/  LDS.128 R24, [R2] ;  /* 0x0000000002187984 */ /* 0x000fe40000000c00 */
[----:B------:R-:W-:Y:S06]  /*338d0*/  BAR.SYNC.DEFER_BLOCKING 0x0 ;  /* 0x0000000000007b1d */ /* 0x000fec0000010000 */
[----:B--2---:R-:W-:Y:S02]  /*338e0*/  STSM.16.M88.4 [R0], R20 ;  /* 0x0000001400007844 */ /* 0x004fe40000000200 */
[----:B------:R-:W-:Y:S06]  /*338f0*/  BAR.SYNC.DEFER_BLOCKING 0x0 ;  /* 0x0000000000007b1d */ /* 0x000fec0000010000 */
[----:B------:R-:W0:Y:S02]  /*33900*/  LDS.128 R20, [R2] ;  /* 0x0000000002147984 */ /* 0x000e240000000c00 */
[----:B------:R-:W-:Y:S06]  /*33910*/  BAR.SYNC.DEFER_BLOCKING 0x0 ;  /* 0x0000000000007b1d */ /* 0x000fec0000010000 */
[----:B----4-:R-:W-:Y:S02]  /*33920*/  STSM.16.M88.4 [R0], R16 ;  /* 0x0000001000007844 */ /* 0x010fe40000000200 */
[----:B------:R-:W-:Y:S06]  /*33930*/  BAR.SYNC.DEFER_BLOCKING 0x0 ;  /* 0x0000000000007b1d */ /* 0x000fec0000010000 */
[----:B------:R-:W1:Y:S02]  /*33940*/  LDS.128 R16, [R2] ;  /* 0x0000000002107984 */ /* 0x000e640000000c00 */
[----:B------:R-:W-:Y:S06]  /*33950*/  BAR.SYNC.DEFER_BLOCKING 0x0 ;  /* 0x0000000000007b1d */ /* 0x000fec0000010000 */
[----:B------:R-:W-:Y:S02]  /*33960*/  STSM.16.M88.4 [R0], R4 ;  /* 0x0000000400007844 */ /* 0x000fe40000000200 */
[----:B------:R-:W-:Y:S06]  /*33970*/  BAR.SYNC.DEFER_BLOCKING 0x0 ;  /* 0x0000000000007b1d */ /* 0x000fec0000010000 */
[----:B------:R-:W2:Y:S02]  /*33980*/  LDS.128 R4, [R2] ;  /* 0x0000000002047984 */ /* 0x000ea40000000c00 */
[----:B------:R-:W-:Y:S01]  /*33990*/  BAR.SYNC.DEFER_BLOCKING 0x0 ;  /* 0x0000000000007b1d */ /* 0x000fe20000010000 */
[----:B0-----:R-:W-:-:S07]  /*339a0*/  IMAD.MOV.U32 R29, RZ, RZ, R20 ;  /* 0x000000ffff1d7224 */ /* 0x001fce00078e0014 */
[----:B------:R-:W0:Y:S01]  /*339b0*/  LDC R20, c[0x0][0x3b4] ;  /* 0x0000ed00ff147b82 */ /* 0x000e220000000800 */
[----:B------:R-:W-:Y:S04]  /*339c0*/  STL.64 [R1+0x3b0], R24 ;  /* 0x0003b01801007387 */ /* 0x000fe80000100a00 */
[----:B------:R3:W-:Y:S04]  /*339d0*/  STSM.16.M88.4 [R0], R12 ;  /* 0x0000000c00007844 */ /* 0x0007e80000000200 */
[----:B------:R-:W-:Y:S04]  /*339e0*/  STL.64 [R1+0x3b8], R26 ;  /* 0x0003b81a01007387 */ /* 0x000fe80000100a00 */
[----:B------:R-:W-:Y:S04]  /*339f0*/  STL [R1+0x3d4], R21 ;  /* 0x0003d41501007387 */ /* 0x000fe80000100800 */
[----:B------:R-:W-:Y:S04]  /*33a00*/  STL.64 [R1+0x3d8], R22 ;  /* 0x0003d81601007387 */ /* 0x000fe80000100a00 */
[----:B------:R4:W-:Y:S01]  /*33a10*/  STL [R1+0x1520], R29 ;  /* 0x0015201d01007387 */ /* 0x0009e20000100800 */
[----:B---3--:R-:W3:Y:S08]  /*33a20*/  LDC R14, c[0x0][0x3b4] ;  /* 0x0000ed00ff0e7b82 */ /* 0x008ef00000000800 */
[----:B------:R-:W0:Y:S01]  /*33a30*/  LDC R15, c[0x0][0x3b4] ;  /* 0x0000ed00ff0f7b82 */ /* 0x000e220000000800 */
[----:B----4-:R-:W4:Y:S04]  /*33a40*/  LDL R29, [R1+0xbe8] ;  /* 0x000be800011d7983 */ /* 0x010f280000100800 */
[----:B-1----:R-:W-:Y:S04]  /*33a50*/  STL.64 [R1+0x3c0], R16 ;  /* 0x0003c01001007387 */ /* 0x002fe80000100a00 */
[----:B------:R1:W-:Y:S04]  /*33a60*/  STL.64 [R1+0x3c8], R18 ;  /* 0x0003c81201007387 */ /* 0x0003e80000100a00 */
[----:B--2---:R-:W-:Y:S04]  /*33a70*/  STL.64 [R1+0x3a0], R4 ;  /* 0x0003a00401007387 */ /* 0x004fe80000100a00 */
[----:B------:R-:W-:Y:S01]  /*33a80*/  STL.64 [R1+0x3a8], R6 ;  /* 0x0003a80601007387 */ /* 0x000fe20000100a00 */
[----:B------:R-:W-:Y:S08]  /*33a90*/  BAR.SYNC.DEFER_BLOCKING 0x0 ;  /* 0x0000000000007b1d */ /* 0x000ff00000010000 */
[----:B-1----:R-:W1:Y:S01]  /*33aa0*/  LDC R18, c[0x0][0x3b4] ;  /* 0x0000ed00ff127b82 */ /* 0x002e620000000800 */
[----:B------:R-:W2:Y:S04]  /*33ab0*/  LDL.LU R13, [R1+0xe0] ;  /* 0x0000e000010d7983 */ /* 0x000ea80000300800 */
[----:B------:R-:W0:Y:S04]  /*33ac0*/  LDS.128 R4, [R2] ;  /* 0x0000000002047984 */ /* 0x000e280000000c00 */
[----:B------:R-:W-:Y:S01]  /*33ad0*/  STL [R1+0x1524], R2 ;  /* 0x0015240201007387 */ /* 0x000fe20000100800 */
[----:B------:R-:W-:Y:S06]  /*33ae0*/  BAR.SYNC.DEFER_BLOCKING 0x0 ;  /* 0x0000000000007b1d */ /* 0x000fec0000010000 */
[----:B0-----:R0:W-:Y:S04]  /*33af0*/  STL.64 [R1+0x380], R4 ;  /* 0x0003800401007387 */ /* 0x0011e80000100a00 */
[----:B------:R0:W-:Y:S04]  /*33b00*/  STL.64 [R1+0x388], R6 ;  /* 0x0003880601007387 */ /* 0x0001e80000100a00 */
[----:B------:R-:W2:Y:S04]  /*33b10*/  LDL.LU R19, [R1+0x40] ;  /* 0x0000400001137983 */ /* 0x000ea80000300800 */
[----:B------:R-:W2:Y:S04]  /*33b20*/  LDL R21, [R1+0x14b4] ;  /* 0x0014b40001157983 */ /* 0x000ea80000100800 */
[----:B------:R-:W2:Y:S04]  /*33b30*/  LDL.LU R23, [R1+0x30] ;  /* 0x0000300001177983 */ /* 0x000ea80000300800 */
[----:B0-----:R-:W2:Y:S04]  /*33b40*/  LDL R4, [R1+0x14c4] ;  /* 0x0014c40001047983 */ /* 0x001ea80000100800 */
[----:B------:R-:W3:Y:S04]  /*33b50*/  LDL R5, [R1+0x14c0] ;  /* 0x0014c00001057983 */ /* 0x000ee80000100800 */
[----:B------:R-:W3:Y:S04]  /*33b60*/  LDL R7, [R1+0x14cc] ;  /* 0x0014cc0001077983 */ /* 0x000ee80000100800 */
[----:B------:R-:W3:Y:S04]  /*33b70*/  LDL R27, [R1+0x14d0] ;  /* 0x0014d000011b7983 */ /* 0x000ee80000100800 */
[----:B------:R-:W3:Y:S04]  /*33b80*/  LDL R28, [R1+0x14c8] ;  /* 0x0014c800011c7983 */ /* 0x000ee80000100800 */
[----:B------:R-:W3:Y:S04]  /*33b90*/  LDL R2, [R1+0x14bc] ;  /* 0x0014bc0001027983 */ /* 0x000ee80000100800 */
[----:B------:R-:W3:Y:S04]  /*33ba0*/  LDL R6, [R1+0x14b8] ;  /* 0x0014b80001067983 */ /* 0x000ee80000100800 */
[----:B------:R4:W-:Y:S04]  /*33bb0*/  STSM.16.M88.4 [R0], R8 ;  /* 0x0000000800007844 */ /* 0x0009e80000000200 */
[----:B--2---:R0:W-:Y:S04]  /*33bc0*/  STL [R1+0x1790], R4 ;  /* 0x0017900401007387 */ /* 0x0041e80000100800 */
[----:B------:R-:W2:Y:S01]  /*33bd0*/  LDL.LU R25, [R1+0x20] ;  /* 0x0000200001197983 */ /* 0x000ea20000300800 */
[C---:B----4-:R-:W-:Y:S01]  /*33be0*/  IMAD R0, R29.reuse, UR4, RZ ;  /* 0x000000041d007c24 */ /* 0x050fe2000f8e02ff */
[----:B------:R-:W-:Y:S01]  /*33bf0*/  BAR.SYNC.DEFER_BLOCKING 0x0 ;  /* 0x0000000000007b1d */ /* 0x000fe20000010000 */
[----:B------:R-:W-:-:S03]  /*33c00*/  ISETP.GE.AND P0, PT, R29, UR12, PT ;  /* 0x0000000c1d007c0c */ /* 0x000fc6000bf06270 */
[C---:B------:R-:W-:Y:S02]  /*33c10*/  LEA R8, P1, R0.reuse, UR6, 0x1 ;  /* 0x0000000600087c11 */ /* 0x040fe4000f8208ff */
[C---:B------:R-:W-:Y:S01]  /*33c20*/  ISETP.LT.AND P0, PT, R21.reuse, UR29, !P0 ;  /* 0x0000001d15007c0c */ /* 0x040fe2000c701270 */
[----:B------:R-:W-:Y:S01]  /*33c30*/  IMAD R26, R21, UR5, RZ ;  /* 0x00000005151a7c24 */ /* 0x000fe2000f8e02ff */
[----:B------:R-:W-:Y:S01]  /*33c40*/  LEA.HI.X.SX32 R9, R0, UR7, 0x1, P1 ;  /* 0x0000000700097c11 */ /* 0x000fe200088f0eff */
[----:B------:R-:W-:Y:S01]  /*33c50*/  IMAD R0, R3, 0x40, R0 ;  /* 0x0000004003007824 */ /* 0x000fe200078e0200 */
[----:B------:R-:W4:Y:S01]  /*33c60*/  LDCU.64 UR4, c[0x0][0x390] ;  /* 0x00007200ff0477ac */ /* 0x000f220008000a00 */
[----:B------:R-:W-:Y:S01]  /*33c70*/  IMAD.WIDE R10, R26, 0x2, R8 ;  /* 0x000000021a0a7825 */ /* 0x000fe200078e0208 */
[----:B------:R-:W-:Y:S01]  /*33c80*/  ISETP.GE.AND P1, PT, R21, UR13, PT ;  /* 0x0000000d15007c0c */ /* 0x000fe2000bf26270 */
[----:B------:R-:W1:Y:S03]  /*33c90*/  LDCU.64 UR6, c[0x0][0x390] ;  /* 0x00007200ff0677ac */ /* 0x000e660008000a00 */
[----:B------:R-:W-:Y:S01]  /*33ca0*/  ISETP.LT.AND P2, PT, R4, UR24, !P1 ;  /* 0x0000001804007c0c */ /* 0x000fe2000cf41270 */
[----:B------:R-:W1:Y:S01]  /*33cb0*/  LDCU.64 UR12, c[0x0][0x398] ;  /* 0x00007300ff0c77ac */ /* 0x000e620008000a00 */
[----:B------:R-:W-:Y:S01]  /*33cc0*/  PRMT R3, R13, 0x7632, R3 ;  /* 0x000076320d037816 */ /* 0x000fe20000000003 */
[----:B0-----:R-:W2:Y:S01]  /*33cd0*/  LDL R4, [R1+0x10] ;  /* 0x0000100001047983 */ /* 0x001ea20000100800 */
[----:B------:R-:W0:Y:S03]  /*33ce0*/  LDCU UR24, c[0x0][0x398] ;  /* 0x00007300ff1877ac */ /* 0x000e260008000800 */
[----:B------:R1:W-:Y:S01]  /*33cf0*/  @P0 STG.E.U16 desc[UR8][R10.64], R13 ;  /* 0x0000000d0a000986 */ /* 0x0003e2000c101508 */
[----:B------:R-:W0:Y:S01]  /*33d00*/  LDCU UR29, c[0x0][0x398] ;  /* 0x00007300ff1d77ac */ /* 0x000e220008000800 */
[----:B-1----:R-:W-:-:S04]  /*33d10*/  LEA R10, P0, R0, UR10, 0x1 ;  /* 0x0000000a000a7c11 */ /* 0x002fc8000f8008ff */
[----:B------:R-:W-:Y:S01]  /*33d20*/  LEA.HI.X.SX32 R11, R0, UR11, 0x1, P0 ;  /* 0x0000000b000b7c11 */ /* 0x000fe200080f0eff */
[----:B---3--:R-:W-:Y:S01]  /*33d30*/  IMAD R0, R14, 0x40, R0 ;  /* 0x000000400e007824 */ /* 0x008fe200078e0200 */
[----:B------:R-:W1:Y:S01]  /*33d40*/  LDCU.64 UR10, c[0x0][0x398] ;  /* 0x00007300ff0a77ac */ /* 0x000e620008000a00 */
[----:B------:R-:W-:-:S05]  /*33d50*/  IMAD.WIDE R12, R26, 0x2, R10 ;  /* 0x000000021a0c7825 */ /* 0x000fca00078e020a */
[----:B------:R4:W-:Y:S01]  /*33d60*/  @P2 STG.E.U16 desc[UR8][R12.64], R3 ;  /* 0x000000030c002986 */ /* 0x0009e2000c101508 */
[----:B------:R-:W-:Y:S01]  /*33d70*/  ISETP.LT.AND P2, PT, R5, UR22, !P1 ;  /* 0x0000001605007c0c */ /* 0x000fe2000cf41270 */
[----:B------:R-:W3:Y:S01]  /*33d80*/  LDCU UR22, c[0x0][0x398] ;  /* 0x00007300ff1677ac */ /* 0x000ee20008000800 */
[----:B----4-:R-:W-:-:S04]  /*33d90*/  LEA R12, P0, R0, UR4, 0x1 ;  /* 0x00000004000c7c11 */ /* 0x010fc8000f8008ff */
[----:B------:R-:W-:Y:S01]  /*33da0*/  LEA.HI.X.SX32 R13, R0, UR5, 0x1, P0 ;  /* 0x00000005000d7c11 */ /* 0x000fe200080f0eff */
[----:B------:R-:W-:Y:S01]  /*33db0*/  IMAD R3, R15, 0x40, R0 ;  /* 0x000000400f037824 */ /* 0x000fe200078e0200 */
[----:B------:R-:W4:Y:S01]  /*33dc0*/  LDCU.64 UR4, c[0x0][0x390] ;  /* 0x00007200ff0477ac */ /* 0x000f220008000a00 */
[----:B------:R-:W-:-:S05]  /*33dd0*/  IMAD.WIDE R14, R26, 0x2, R12 ;  /* 0x000000021a0e7825 */ /* 0x000fca00078e020c */
[----:B------:R0:W-:Y:S01]  /*33de0*/  @P2 STG.E.U16 desc[UR8][R14.64], R19 ;  /* 0x000000130e002986 */ /* 0x0001e2000c101508 */
[----:B------:R-:W-:Y:S01]  /*33df0*/  ISETP.LT.AND P2, PT, R7, UR20, !P1 ;  /* 0x0000001407007c0c */ /* 0x000fe2000cf41270 */
[----:B------:R-:W1:Y:S01]  /*33e00*/  LDCU UR20, c[0x0][0x398] ;  /* 0x00007300ff1477ac */ /* 0x000e620008000800 */
[----:B------:R-:W-:Y:S02]  /*33e10*/  PRMT R0, R19, 0x7632, R0 ;  /* 0x0000763213007816 */ /* 0x000fe40000000000 */
[----:B0-----:R-:W-:-:S04]  /*33e20*/  LEA R14, P0, R3, UR6, 0x1 ;  /* 0x00000006030e7c11 */ /* 0x001fc8000f8008ff */
[----:B------:R-:W-:Y:S01]  /*33e30*/  LEA.HI.X.SX32 R15, R3, UR7, 0x1, P0 ;  /* 0x00000007030f7c11 */ /* 0x000fe200080f0eff */
[----:B------:R-:W-:Y:S01]  /*33e40*/  IMAD R3, R18, 0x40, R3 ;  /* 0x0000004012037824 */ /* 0x000fe200078e0203 */
[----:B------:R-:W0:Y:S01]  /*33e50*/  LDCU.64 UR6, c[0x0][0x390] ;  /* 0x00007200ff0677ac */ /* 0x000e220008000a00 */
[----:B------:R-:W-:-:S05]  /*33e60*/  IMAD.WIDE R16, R26, 0x2, R14 ;  /* 0x000000021a107825 */ /* 0x000fca00078e020e */
[----:B------:R0:W-:Y:S02]  /*33e70*/  @P2 STG.E.U16 desc[UR8][R16.64], R0 ;  /* 0x0000000010002986 */ /* 0x0001e4000c101508 */
[----:B0-----:R-:W0:Y:S01]  /*33e80*/  LDC R0, c[0x0][0x3b4] ;  /* 0x0000ed00ff007b82 */ /* 0x001e220000000800 */
[----:B----4-:R-:W-:Y:S02]  /*33e90*/  LEA R16, P0, R3, UR4, 0x1 ;  /* 0x0000000403107c11 */ /* 0x010fe4000f8008ff */
[----:B------:R-:W-:Y:S01]  /*33ea0*/  ISETP.LT.AND P2, PT, R27, UR18, !P1 ;  /* 0x000000121b007c0c */ /* 0x000fe2000cf41270 */
[----:B------:R-:W4:Y:S01]  /*33eb0*/  LDCU UR18, c[0x0][0x398] ;  /* 0x00007300ff1277ac */ /* 0x000f220008000800 */
[----:B------:R-:W-:Y:S01]  /*33ec0*/  LEA.HI.X.SX32 R17, R3, UR5, 0x1, P0 ;  /* 0x0000000503117c11 */ /* 0x000fe200080f0eff */
[----:B------:R-:W0:Y:S02]  /*33ed0*/  LDCU.64 UR4, c[0x0][0x398] ;  /* 0x00007300ff0477ac */ /* 0x000e240008000a00 */
[----:B------:R-:W-:-:S08]  /*33ee0*/  IMAD.WIDE R18, R26, 0x2, R16 ;  /* 0x000000021a127825 */ /* 0x000fd000078e0210 */
[----:B------:R0:W-:Y:S02]  /*33ef0*/  @P2 STG.E.U16 desc[UR8][R18.64], R23 ;  /* 0x0000001712002986 */ /* 0x0001e4000c101508 */
[----:B0-----:R-:W-:Y:S01]  /*33f00*/  IMAD R3, R0, 0x40, R3 ;  /* 0x0000004000037824 */ /* 0x001fe200078e0203 */
[----:B------:R-:W-:Y:S01]  /*33f10*/  ISETP.LT.AND P3, PT, R28, UR4, !P1 ;  /* 0x000000041c007c0c */ /* 0x000fe2000cf61270 */
[----:B------:R-:W-:Y:S01]  /*33f20*/  VIADD R0, R21, 0x3f ;  /* 0x0000003f15007836 */ /* 0x000fe20000000000 */
[----:B------:R-:W0:Y:S02]  /*33f30*/  LDCU UR4, c[0x0][0x39c] ;  /* 0x00007380ff0477ac */ /* 0x000e240008000800 */
[----:B------:R-:W-:-:S04]  /*33f40*/  LEA R18, P2, R3, UR6, 0x1 ;  /* 0x0000000603127c11 */ /* 0x000fc8000f8408ff */
[----:B------:R-:W-:Y:S01]  /*33f50*/  LEA.HI.X.SX32 R19, R3, UR7, 0x1, P2 ;  /* 0x0000000703137c11 */ /* 0x000fe200090f0eff */
[----:B------:R-:W0:Y:S01]  /*33f60*/  LDCU.64 UR6, c[0x0][0x390] ;  /* 0x00007200ff0677ac */ /* 0x000e220008000a00 */
[----:B------:R-:W-:Y:S01]  /*33f70*/  ISETP.GE.AND P0, PT, R0, UR27, PT ;  /* 0x0000001b00007c0c */ /* 0x000fe2000bf06270 */
[----:B------:R-:W-:Y:S01]  /*33f80*/  IMAD R3, R20, 0x40, R3 ;  /* 0x0000004014037824 */ /* 0x000fe200078e0203 */
[----:B------:R-:W-:Y:S01]  /*33f90*/  PRMT R0, R23, 0x7632, R0 ;  /* 0x0000763217007816 */ /* 0x000fe20000000000 */
[----:B------:R-:W-:Y:S01]  /*33fa0*/  IMAD.WIDE R20, R26, 0x2, R18 ;  /* 0x000000021a147825 */ /* 0x000fe200078e0212 */
[----:B------:R-:W1:Y:S04]  /*33fb0*/  LDCU UR27, c[0x0][0x39c] ;  /* 0x00007380ff1b77ac */ /* 0x000e680008000800 */
[----:B------:R0:W-:Y:S02]  /*33fc0*/  @P3 STG.E.U16 desc[UR8][R20.64], R0 ;  /* 0x0000000014003986 */ /* 0x0001e4000c101508 */
[----:B0-----:R-:W0:Y:S01]  /*33fd0*/  LDC R0, c[0x0][0x3b4] ;  /* 0x0000ed00ff007b82 */ /* 0x001e220000000800 */
[----:B------:R-:W-:-:S04]  /*33fe0*/  LEA R20, P2, R3, UR6, 0x1 ;  /* 0x0000000603147c11 */ /* 0x000fc8000f8408ff */
[----:B------:R-:W-:Y:S01]  /*33ff0*/  LEA.HI.X.SX32 R21, R3, UR7, 0x1, P2 ;  /* 0x0000000703157c11 */ /* 0x000fe200090f0eff */
[----:B------:R-:W0:Y:S01]  /*34000*/  LDCU.64 UR6, c[0x0][0x390] ;  /* 0x00007200ff0677ac */ /* 0x000e220008000a00 */
[----:B------:R-:W-:Y:S01]  /*34010*/  ISETP.LT.AND P3, PT, R2, UR16, !P1 ;  /* 0x0000001002007c0c */ /* 0x000fe2000cf61270 */
[----:B------:R-:W-:Y:S01]  /*34020*/  IMAD.WIDE R22, R26, 0x2, R20 ;  /* 0x000000021a167825 */ /* 0x000fe200078e0214 */
[----:B------:R-:W0:Y:S03]  /*34030*/  LDCU UR16, c[0x0][0x398] ;  /* 0x00007300ff1077ac */ /* 0x000e260008000800 */
[----:B0-----:R-:W-:-:S08]  /*34040*/  IMAD R0, R0, 0x40, R3 ;  /* 0x0000004000007824 */ /* 0x001fd000078e0203 */
[----:B--2---:R0:W-:Y:S02]  /*34050*/  @P3 STG.E.U16 desc[UR8][R22.64], R25 ;  /* 0x0000001916003986 */ /* 0x0041e4000c101508 */
[----:B0-----:R-:W-:-:S04]  /*34060*/  LEA R22, P2, R0, UR6, 0x1 ;  /* 0x0000000600167c11 */ /* 0x001fc8000f8408ff */
[----:B------:R-:W-:Y:S01]  /*34070*/  LEA.HI.X.SX32 R23, R0, UR7, 0x1, P2 ;  /* 0x0000000700177c11 */ /* 0x000fe200090f0eff */
[----:B------:R-:W0:Y:S01]  /*34080*/  LDCU.64 UR6, c[0x0][0x398] ;  /* 0x00007300ff0677ac */ /* 0x000e220008000a00 */
[----:B------:R-:W2:Y:S01]  /*34090*/  LDL R0, [R1+0x14b4] ;  /* 0x0014b40001007983 */ /* 0x000ea20000100800 */
[----:B------:R-:W-:Y:S02]  /*340a0*/  ISETP.LT.AND P1, PT, R6, UR14, !P1 ;  /* 0x0000000e06007c0c */ /* 0x000fe4000cf21270 */
[----:B------:R-:W-:Y:S01]  /*340b0*/  PRMT R3, R25, 0x7632, R3 ;  /* 0x0000763219037816 */ /* 0x000fe20000000003 */
[----:B------:R-:W-:Y:S01]  /*340c0*/  IMAD.WIDE R24, R26, 0x2, R22 ;  /* 0x000000021a187825 */ /* 0x000fe200078e0216 */
[----:B------:R0:W-:Y:S01]  /*340d0*/  STL [R1+0x1758], R26 ;  /* 0x0017581a01007387 */ /* 0x0001e20000100800 */
[----:B------:R-:W0:Y:S08]  /*340e0*/  LDCU UR14, c[0x0][0x398] ;  /* 0x00007300ff0e77ac */ /* 0x000e300008000800 */
[----:B------:R0:W-:Y:S01]  /*340f0*/  @P1 STG.E.U16 desc[UR8][R24.64], R3 ;  /* 0x0000000318001986 */ /* 0x0001e2000c101508 */
[----:B--2---:R-:W-:-:S05]  /*34100*/  VIADD R0, R0, 0x1 ;  /* 0x0000000100007836 */ /* 0x004fca0000000000 */
[----:B------:R-:W-:Y:S01]  /*34110*/  ISETP.GE.AND P1, PT, R0, UR4, PT ;  /* 0x0000000400007c0c */ /* 0x000fe2000bf26270 */
[----:B------:R-:W2:Y:S03]  /*34120*/  LDCU UR4, c[0x0][0x3b8] ;  /* 0x00007700ff0477ac */ /* 0x000ea60008000800 */
[----:B------:R-:W-:Y:S01]  /*34130*/  ISETP.LT.AND P2, PT, R29, UR12, !P1 ;  /* 0x0000000c1d007c0c */ /* 0x000fe2000cf41270 */
[----:B------:R-:W1:Y:S01]  /*34140*/  LDCU UR12, c[0x0][0x398] ;  /* 0x00007300ff0c77ac */ /* 0x000e620008000800 */
[----:B--2---:R-:W-:Y:S01]  /*34150*/  VIADD R0, R26, UR4 ;  /* 0x000000041a007c36 */ /* 0x004fe20008000000 */
[----:B------:R-:W-:Y:S01]  /*34160*/  ISETP.LT.AND P3, PT, R7, UR26, !P1 ;  /* 0x0000001a07007c0c */ /* 0x000fe2000cf61270 */
[----:B0-----:R-:W2:Y:S01]  /*34170*/  LDL R26, [R1+0x14b4] ;  /* 0x0014b400011a7983 */ /* 0x001ea20000100800 */
[----:B------:R-:W0:Y:S01]  /*34180*/  LDCU UR4, c[0x0][0x398] ;  /* 0x00007300ff0477ac */ /* 0x000e220008000800 */
[----:B------:R-:W-:Y:S01]  /*34190*/  IMAD.WIDE R24, R0, 0x2, R8 ;  /* 0x0000000200187825 */ /* 0x000fe200078e0208 */
[----:B------:R-:W0:Y:S06]  /*341a0*/  LDCU UR26, c[0x0][0x3b8] ;  /* 0x00007700ff1a77ac */ /* 0x000e2c0008000800 */
[----:B------:R1:W-:Y:S04]  /*341b0*/  @P2 STG.E.U16 desc[UR8][R24.64], R4 ;  /* 0x0000000418002986 */ /* 0x0003e8000c101508 */
[----:B-1----:R-:W2:Y:S04]  /*341c0*/  LDL.LU R4, [R1+0x1790] ;  /* 0x0017900001047983 */ /* 0x002ea80000300800 */
[----:B------:R-:W3:Y:S01]  /*341d0*/  LDL.LU R25, [R1+0x10] ;  /* 0x0000100001197983 */ /* 0x000ee20000300800 */
[----:B--2---:R-:W-:Y:S01]  /*341e0*/  ISETP.LT.AND P2, PT, R4, UR10, !P1 ;  /* 0x0000000a04007c0c */ /* 0x004fe2000cf41270 */
[----:B------:R-:W1:Y:S02]  /*341f0*/  LDCU UR10, c[0x0][0x398] ;  /* 0x00007300ff0a77ac */ /* 0x000e640008000800 */
[----:B------:R-:W2:Y:S01]  /*34200*/  LDL.LU R4, [R1+0x178c] ;  /* 0x00178c0001047983 */ /* 0x000ea20000300800 */
[----:B---3--:R-:W-:Y:S01]  /*34210*/  PRMT R3, R25, 0x7632, R3 ;  /* 0x0000763219037816 */ /* 0x008fe20000000003 */
[----:B------:R-:W-:-:S02]  /*34220*/  IMAD.WIDE R24, R0, 0x2, R10 ;  /* 0x0000000200187825 */ /* 0x000fc400078e020a */
[----:B------:R3:W-:Y:S04]  /*34230*/  STL [R1+0x1788], R11 ;  /* 0x0017880b01007387 */ /* 0x0007e80000100800 */
[----:B---3--:R-:W3:Y:S04]  /*34240*/  LDL.LU R11, [R1] ;  /* 0x00000000010b7983 */ /* 0x008ee80000300800 */
[----:B------:R0:W-:Y:S01]  /*34250*/  @P2 STG.E.U16 desc[UR8][R24.64], R3 ;  /* 0x0000000318002986 */ /* 0x0001e2000c101508 */
[----:B------:R-:W-:Y:S01]  /*34260*/  ISETP.LT.AND P2, PT, R5, UR6, !P1 ;  /* 0x0000000605007c0c */ /* 0x000fe2000cf41270 */
[----:B------:R-:W1:Y:S01]  /*34270*/  LDCU UR6, c[0x0][0x398] ;  /* 0x00007300ff0677ac */ /* 0x000e620008000800 */
[----:B0-----:R-:W-:-:S11]  /*34280*/  IMAD.WIDE R24, R0, 0x2, R12 ;  /* 0x0000000200187825 */ /* 0x001fd600078e020c */
[----:B---3--:R0:W-:Y:S01]  /*34290*/  @P2 STG.E.U16 desc[UR8][R24.64], R11 ;  /* 0x0000000b18002986 */ /* 0x0081e2000c101508 */
[----:B------:R-:W-:-:S03]  /*342a0*/  PRMT R3, R11, 0x7632, R3 ;  /* 0x000076320b037816 */ /* 0x000fc60000000003 */
[----:B0-----:R-:W3:Y:S01]  /*342b0*/  LDL R11, [R1+0xe4] ;  /* 0x0000e400010b7983 */ /* 0x001ee20000100800 */
[----:B------:R-:W-:-:S03]  /*342c0*/  IMAD.WIDE R24, R0, 0x2, R14 ;  /* 0x0000000200187825 */ /* 0x000fc600078e020e */
[----:B------:R0:W-:Y:S04]  /*342d0*/  STL [R1+0x1784], R15 ;  /* 0x0017840f01007387 */ /* 0x0001e80000100800 */
[----:B0-----:R-:W2:Y:S01]  /*342e0*/  LDL.LU R15, [R1+0x110] ;  /* 0x00011000010f7983 */ /* 0x001ea20000300800 */
[----:B------:R-:W-:Y:S01]  /*342f0*/  ISETP.LT.AND P2, PT, R27, UR28, !P1 ;  /* 0x0000001c1b007c0c */ /* 0x000fe2000cf41270 */
[----:B------:R-:W0:Y:S02]  /*34300*/  LDCU UR28, c[0x0][0x398] ;  /* 0x00007300ff1c77ac */ /* 0x000e240008000800 */
[----:B------:R1:W-:Y:S02]  /*34310*/  @P3 STG.E.U16 desc[UR8][R24.64], R3 ;  /* 0x0000000318003986 */ /* 0x0003e4000c101508 */
[----:B-1----:R-:W-:-:S02]  /*34320*/  IMAD.WIDE R24, R0, 0x2, R16 ;  /* 0x0000000200187825 */ /* 0x002fc400078e0210 */
[----:B------:R1:W-:Y:S06]  /*34330*/  STL [R1+0x1780], R28 ;  /* 0x0017801c01007387 */ /* 0x0003ec0000100800 */
[----:B--2---:R2:W-:Y:S01]  /*34340*/  @P2 STG.E.U16 desc[UR8][R24.64], R15 ;  /* 0x0000000f18002986 */ /* 0x0045e2000c101508 */
[----:B------:R-:W-:Y:S01]  /*34350*/  ISETP.LT.AND P2, PT, R28, UR4, !P1 ;  /* 0x000000041c007c0c */ /* 0x000fe2000cf41270 */
[----:B------:R-:W0:Y:S01]  /*34360*/  LDCU UR4, c[0x0][0x398] ;  /* 0x00007300ff0477ac */ /* 0x000e220008000800 */
[----:B------:R-:W-:Y:S01]  /*34370*/  PRMT R3, R15, 0x7632, R3 ;  /* 0x000076320f037816 */ /* 0x000fe20000000003 */
[----:B-1----:R-:W3:Y:S01]  /*34380*/  LDL R28, [R1+0x34] ;  /* 0x00003400011c7983 */ /* 0x002ee20000100800 */
[----:B--2---:R-:W-:-:S03]  /*34390*/  IMAD.WIDE R24, R0, 0x2, R18 ;  /* 0x0000000200187825 */ /* 0x004fc600078e0212 */
[----:B------:R-:W2:Y:S06]  /*343a0*/  LDL R15, [R1+0x44] ;  /* 0x00004400010f7983 */ /* 0x000eac0000100800 */
[----:B------:R1:W-:Y:S01]  /*343b0*/  @P2 STG.E.U16 desc[UR8][R24.64], R3 ;  /* 0x0000000318002986 */ /* 0x0003e2000c101508 */
[----:B------:R-:W-:Y:S01]  /*343c0*/  ISETP.LT.AND P2, PT, R2, UR6, !P1 ;  /* 0x0000000602007c0c */ /* 0x000fe2000cf41270 */
[----:B------:R-:W4:Y:S01]  /*343d0*/  LDCU UR6, c[0x0][0x39c] ;  /* 0x00007380ff0677ac */ /* 0x000f220008000800 */
[----:B0-----:R-:W-:Y:S01]  /*343e0*/  ISETP.LT.AND P1, PT, R6, UR4, !P1 ;  /* 0x0000000406007c0c */ /* 0x001fe2000cf21270 */
[----:B------:R-:W0:Y:S01]  /*343f0*/  LDCU UR4, c[0x0][0x3b8] ;  /* 0x00007700ff0477ac */ /* 0x000e220008000800 */
[----:B-1----:R-:W-:-:S09]  /*34400*/  IMAD.WIDE R24, R0, 0x2, R20 ;  /* 0x0000000200187825 */ /* 0x002fd200078e0214 */
[----:B------:R1:W-:Y:S02]  /*34410*/  @P2 STG.E.U16 desc[UR8][R24.64], R4 ;  /* 0x0000000418002986 */ /* 0x0003e4000c101508 */
[----:B-1----:R-:W-:Y:S01]  /*34420*/  PRMT R4, R4, 0x7632, R4 ;  /* 0x0000763204047816 */ /* 0x002fe20000000004 */
[----:B------:R-:W-:-:S05]  /*34430*/  IMAD.WIDE R24, R0, 0x2, R22 ;  /* 0x0000000200187825 */ /* 0x000fca00078e0216 */
[----:B------:R1:W-:Y:S04]  /*34440*/  @P1 STG.E.U16 desc[UR8][R24.64], R4 ;  /* 0x0000000418001986 */ /* 0x0003e8000c101508 */
[----:B-1----:R-:W2:Y:S01]  /*34450*/  LDL R25, [R1+0x14c4] ;  /* 0x0014c40001197983 */ /* 0x002ea20000100800 */
[----:B------:R-:W-:Y:S02]  /*34460*/  VIADD R3, R26, 0x2 ;  /* 0x000000021a037836 */ /* 0x000fe40000000000 */
[----:B0-----:R-:W-:Y:S01]  /*34470*/  VIADD R0, R0, UR4 ;  /* 0x0000000400007c36 */ /* 0x001fe20008000000 */
[----:B------:R-:W3:Y:S01]  /*34480*/  LDL.LU R4, [R1+0x24] ;  /* 0x0000240001047983 */ /* 0x000ee20000300800 */
[----:B------:R-:W0:Y:S01]  /*34490*/  LDCU UR4, c[0x0][0x398] ;  /* 0x00007300ff0477ac */ /* 0x000e220008000800 */
[----:B----4-:R-:W-:Y:S01]  /*344a0*/  ISETP.GE.AND P1, PT, R3, UR6, PT ;  /* 0x0000000603007c0c */ /* 0x010fe2000bf26270 */
[----:B------:R-:W1:Y:S03]  /*344b0*/  LDCU UR6, c[0x0][0x398] ;  /* 0x00007300ff0677ac */ /* 0x000e660008000800 */
[----:B------:R-:W-:Y:S01]  /*344c0*/  ISETP.LT.AND P2, PT, R29, UR10, !P1 ;  /* 0x0000000a1d007c0c */ /* 0x000fe2000cf41270 */
[----:B------:R-:W4:Y:S01]  /*344d0*/  LDCU UR10, c[0x0][0x398] ;  /* 0x00007300ff0a77ac */ /* 0x000f220008000800 */
[----:B--2---:R-:W-:Y:S01]  /*344e0*/  ISETP.LT.AND P3, PT, R25, UR12, !P1 ;  /* 0x0000000c19007c0c */ /* 0x004fe2000cf61270 */
[C---:B------:R-:W-:Y:S01]  /*344f0*/  IMAD.WIDE R24, R0.reuse, 0x2, R8 ;  /* 0x0000000200187825 */ /* 0x040fe200078e0208 */
[----:B------:R-:W2:Y:S09]  /*34500*/  LDCU UR12, c[0x0][0x398] ;  /* 0x00007300ff0c77ac */ /* 0x000eb20008000800 */
[----:B---3--:R3:W-:Y:S04]  /*34510*/  @P2 STG.E.U16 desc[UR8][R24.64], R11 ;  /* 0x0000000b18002986 */ /* 0x0087e8000c101508 */
[----:B---3--:R-:W3:Y:S04]  /*34520*/  LDL.LU R11, [R1+0x1788] ;  /* 0x00178800010b7983 */ /* 0x008ee80000300800 */
[----:B------:R-:W2:Y:S01]  /*34530*/  LDL.LU R25, [R1+0xe4] ;  /* 0x0000e40001197983 */ /* 0x000ea20000300800 */
[----:B0-----:R-:W-:Y:S01]  /*34540*/  ISETP.LT.AND P2, PT, R5, UR4, !P1 ;  /* 0x0000000405007c0c */ /* 0x001fe2000cf41270 */
[----:B------:R-:W0:Y:S01]  /*34550*/  LDCU UR4, c[0x0][0x398] ;  /* 0x00007300ff0477ac */ /* 0x000e220008000800 */
[----:B--2---:R-:W-:Y:S01]  /*34560*/  PRMT R3, R25, 0x7632, R3 ;  /* 0x0000763219037816 */ /* 0x004fe20000000003 */
[----:B---3--:R-:W-:-:S05]  /*34570*/  IMAD.WIDE R24, R0, 0x2, R10 ;  /* 0x0000000200187825 */ /* 0x008fca00078e020a */
[----:B------:R2:W-:Y:S04]  /*34580*/  @P3 STG.E.U16 desc[UR8][R24.64], R3 ;  /* 0x0000000318003986 */ /* 0x0005e8000c101508 */
[----:B------:R3:W-:Y:S01]  /*34590*/  STL [R1+0x177c], R11 ;  /* 0x00177c0b01007387 */ /* 0x0007e20000100800 */
[----:B--2---:R-:W-:-:S03]  /*345a0*/  IMAD.WIDE R24, R0, 0x2, R12 ;  /* 0x0000000200187825 */ /* 0x004fc600078e020c */
[----:B---3--:R-:W2:Y:S04]  /*345b0*/  LDL R11, [R1+0x14] ;  /* 0x00001400010b7983 */ /* 0x008ea80000100800 */
[----:B------:R3:W-:Y:S04]  /*345c0*/  @P2 STG.E.U16 desc[UR8][R24.64], R15 ;  /* 0x0000000f18002986 */ /* 0x0007e8000c101508 */
[----:B---3--:R-:W3:Y:S04]  /*345d0*/  LDL.LU R15, [R1+0x1784] ;  /* 0x00178400010f7983 */ /* 0x008ee80000300800 */
[----:B------:R-:W2:Y:S01]  /*345e0*/  LDL.LU R25, [R1+0x44] ;  /* 0x0000440001197983 */ /* 0x000ea20000300800 */
[----:B-1----:R-:W-:Y:S01]  /*345f0*/  ISETP.LT.AND P3, PT, R7, UR6, !P1 ;  /* 0x0000000607007c0c */ /* 0x002fe2000cf61270 */
[----:B------:R-:W1:Y:S01]  /*34600*/  LDCU UR6, c[0x0][0x398] ;  /* 0x00007300ff0677ac */ /* 0x000e620008000800 */
[----:B----4-:R-:W-:Y:S01]  /*34610*/  ISETP.LT.AND P2, PT, R27, UR10, !P1 ;  /* 0x0000000a1b007c0c */ /* 0x010fe2000cf41270 */
[----:B------:R-:W4:Y:S01]  /*34620*/  LDCU UR10, c[0x0][0x398] ;  /* 0x00007300ff0a77ac */ /* 0x000f220008000800 */
[----:B--2---:R-:W-:Y:S01]  /*34630*/  PRMT R3, R25, 0x7632, R3 ;  /* 0x0000763219037816 */ /* 0x004fe20000000003 */
[----:B---3--:R-:W-:-:S08]  /*34640*/  IMAD.WIDE R24, R0, 0x2, R14 ;  /* 0x0000000200187825 */ /* 0x008fd000078e020e */
[----:B------:R2:W-:Y:S02]  /*34650*/  @P3 STG.E.U16 desc[UR8][R24.64], R3 ;  /* 0x0000000318003986 */ /* 0x0005e4000c101508 */
[----:B--2---:R-:W-:-:S05]  /*34660*/  IMAD.WIDE R24, R0, 0x2, R16 ;  /* 0x0000000200187825 */ /* 0x004fca00078e0210 */
[----:B------:R2:W-:Y:S04]  /*34670*/  @P2 STG.E.U16 desc[UR8][R24.64], R28 ;  /* 0x0000001c18002986 */ /* 0x0005e8000c101508 */
[----:B--2---:R-:W0:Y:S04]  /*34680*/  LDL.LU R28, [R1+0x1780] ;  /* 0x00178000011c7983 */ /* 0x004e280000300800 */
[----:B------:R-:W2:Y:S01]  /*34690*/  LDL.LU R25, [R1+0x34] ;  /* 0x0000340001197983 */ /* 0x000ea20000300800 */
[----:B0-----:R-:W-:Y:S01]  /*346a0*/  ISETP.LT.AND P2, PT, R28, UR4, !P1 ;  /* 0x000000041c007c0c */ /* 0x001fe2000cf41270 */
[----:B------:R-:W0:Y:S01]  /*346b0*/  LDCU UR4, c[0x0][0x398] ;  /* 0x00007300ff0477ac */ /* 0x000e220008000800 */
[----:B--2---:R-:W-:Y:S01]  /*346c0*/  PRMT R3, R25, 0x7632, R3 ;  /* 0x0000763219037816 */ /* 0x004fe20000000003 */
[----:B------:R-:W-:-:S10]  /*346d0*/  IMAD.WIDE R24, R0, 0x2, R18 ;  /* 0x0000000200187825 */ /* 0x000fd400078e0212 */
[----:B------:R2:W-:Y:S01]  /*346e0*/  @P2 STG.E.U16 desc[UR8][R24.64], R3 ;  /* 0x0000000318002986 */ /* 0x0005e2000c101508 */
[----:B-1----:R-:W-:Y:S01]  /*346f0*/  ISETP.LT.AND P2, PT, R2, UR6, !P1 ;  /* 0x0000000602007c0c */ /* 0x002fe2000cf41270 */
[----:B------:R-:W1:Y:S01]  /*34700*/  LDCU UR6, c[0x0][0x39c] ;  /* 0x00007380ff0677ac */ /* 0x000e620008000800 */
[----:B0-----:R-:W-:Y:S01]  /*34710*/  ISETP.LT.AND P1, PT, R6, UR4, !P1 ;  /* 0x0000000406007c0c */ /* 0x001fe2000cf21270 */
[----:B------:R-:W0:Y:S01]  /*34720*/  LDCU UR4, c[0x0][0x3b8] ;  /* 0x00007700ff0477ac */ /* 0x000e220008000800 */
[----:B--2---:R-:W-:Y:S01]  /*34730*/  IMAD.WIDE R24, R0, 0x2, R20 ;  /* 0x0000000200187825 */ /* 0x004fe200078e0214 */
[----:B------:R-:W-:-:S08]  /*34740*/  PRMT R3, R4, 0x7632, R3 ;  /* 0x0000763204037816 */ /* 0x000fd00000000003 */
[----:B------:R2:W-:Y:S02]  /*34750*/  @P2 STG.E.U16 desc[UR8][R24.64], R4 ;  /* 0x0000000418002986 */ /* 0x0005e4000c101508 */
[----:B--2---:R-:W-:Y:S02]  /*34760*/  IMAD.WIDE R24, R0, 0x2, R22 ;  /* 0x0000000200187825 */ /* 0x004fe400078e0216 */
[----:B------:R-:W2:Y:S04]  /*34770*/  LDL.LU R4, [R1+0x114] ;  /* 0x0001140001047983 */ /* 0x000ea80000300800 */
[----:B------:R3:W-:Y:S04]  /*34780*/  @P1 STG.E.U16 desc[UR8][R24.64], R3 ;  /* 0x0000000318001986 */ /* 0x0007e8000c101508 */
[----:B---3--:R-:W3:Y:S01]  /*34790*/  LDL R25, [R1+0x14c4] ;  /* 0x0014c40001197983 */ /* 0x008ee20000100800 */
[----:B------:R-:W-:-:S05]  /*347a0*/  VIADD R3, R26, 0x3 ;  /* 0x000000031a037836 */ /* 0x000fca0000000000 */
[----:B-1----:R-:W-:Y:S01]  /*347b0*/  ISETP.GE.AND P1, PT, R3, UR6, PT ;  /* 0x0000000603007c0c */ /* 0x002fe2000bf26270 */
[----:B0-----:R-:W-:Y:S01]  /*347c0*/  VIADD R0, R0, UR4 ;  /* 0x0000000400007c36 */ /* 0x001fe20008000000 */
[----:B------:R-:W0:Y:S02]  /*347d0*/  LDCU UR4, c[0x0][0x398] ;  /* 0x00007300ff0477ac */ /* 0x000e240008000800 */
[----:B----4-:R-:W-:Y:S01]  /*347e0*/  ISETP.LT.AND P2, PT, R29, UR10, !P1 ;  /* 0x0000000a1d007c0c */ /* 0x010fe2000cf41270 */
[----:B------:R-:W1:Y:S01]  /*347f0*/  LDCU UR6, c[0x0][0x398] ;  /* 0x00007300ff0677ac */ /* 0x000e620008000800 */
[----:B------:R-:W4:Y:S01]  /*34800*/  LDCU UR10, c[0x0][0x398] ;  /* 0x00007300ff0a77ac */ /* 0x000f220008000800 */
[----:B---3--:R-:W-:Y:S01]  /*34810*/  ISETP.LT.AND P3, PT, R25, UR12, !P1 ;  /* 0x0000000c19007c0c */ /* 0x008fe2000cf61270 */
[C---:B------:R-:W-:Y:S01]  /*34820*/  IMAD.WIDE R24, R0.reuse, 0x2, R8 ;  /* 0x0000000200187825 */ /* 0x040fe200078e0208 */
[----:B------:R-:W3:Y:S08]  /*34830*/  LDCU UR12, c[0x0][0x398] ;  /* 0x00007300ff0c77ac */ /* 0x000ef00008000800 */
[----:B------:R0:W-:Y:S04]  /*34840*/  @P2 STG.E.U16 desc[UR8][R24.64], R11 ;  /* 0x0000000b18002986 */ /* 0x0001e8000c101508 */
[----:B0-----:R-:W2:Y:S04]  /*34850*/  LDL.LU R11, [R1+0x177c] ;  /* 0x00177c00010b7983 */ /* 0x001ea80000300800 */
[----:B------:R-:W3:Y:S01]  /*34860*/  LDL.LU R25, [R1+0x14] ;  /* 0x0000140001197983 */ /* 0x000ee20000300800 */
[----:B------:R-:W-:Y:S01]  /*34870*/  ISETP.LT.AND P2, PT, R5, UR4, !P1 ;  /* 0x0000000405007c0c */ /* 0x000fe2000cf41270 */
[----:B------:R-:W0:Y:S02]  /*34880*/  LDCU UR4, c[0x0][0x398] ;  /* 0x00007300ff0477ac */ /* 0x000e240008000800 */
[----:B--2---:R2:W-:Y:S01]  /*34890*/  STL [R1+0x1774], R11 ;  /* 0x0017740b01007387 */ /* 0x0045e20000100800 */
[----:B---3--:R-:W-:Y:S01]  /*348a0*/  PRMT R3, R25, 0x7632, R3 ;  /* 0x0000763219037816 */ /* 0x008fe20000000003 */
[----:B------:R-:W-:-:S02]  /*348b0*/  IMAD.WIDE R24, R0, 0x2, R10 ;  /* 0x0000000200187825 */ /* 0x000fc400078e020a */
[----:B--2---:R-:W2:Y:S04]  /*348c0*/  LDL.LU R11, [R1+0x4] ;  /* 0x00000400010b7983 */ /* 0x004ea80000300800 */
[----:B------:R-:W3:Y:S04]  /*348d0*/  LDL.LU R5, [R1+0x1778] ;  /* 0x0017780001057983 */ /* 0x000ee80000300800 */
[----:B------:R0:W-:Y:S04]  /*348e0*/  @P3 STG.E.U16 desc[UR8][R24.64], R3 ;  /* 0x0000000318003986 */ /* 0x0001e8000c101508 */
[----:B------:R-:W-:Y:S01]  /*348f0*/  STL [R1+0x1770], R27 ;  /* 0x0017701b01007387 */ /* 0x000fe20000100800 */
[----:B0-----:R-:W-:Y:S01]  /*34900*/  IMAD.WIDE R24, R0, 0x2, R12 ;  /* 0x0000000200187825 */ /* 0x001fe200078e020c */
[----:B-1----:R-:W-:Y:S01]  /*34910*/  ISETP.LT.AND P3, PT, R7, UR6, !P1 ;  /* 0x0000000607007c0c */ /* 0x002fe2000cf61270 */
[----:B------:R-:W0:Y:S03]  /*34920*/  LDCU UR6, c[0x0][0x398] ;  /* 0x00007300ff0677ac */ /* 0x000e260008000800 */
[----:B--2---:R1:W-:Y:S01]  /*34930*/  @P2 STG.E.U16 desc[UR8][R24.64], R11 ;  /* 0x0000000b18002986 */ /* 0x0043e2000c101508 */
[----:B------:R-:W-:-:S03]  /*34940*/  PRMT R3, R11, 0x7632, R3 ;  /* 0x000076320b037816 */ /* 0x000fc60000000003 */
[----:B-1----:R-:W2:Y:S01]  /*34950*/  LDL R11, [R1+0xe8] ;  /* 0x0000e800010b7983 */ /* 0x002ea20000100800 */
[----:B----4-:R-:W-:Y:S01]  /*34960*/  ISETP.LT.AND P2, PT, R27, UR10, !P1 ;  /* 0x0000000a1b007c0c */ /* 0x010fe2000cf41270 */
[C---:B------:R-:W-:Y:S01]  /*34970*/  IMAD.WIDE R24, R0.reuse, 0x2, R14 ;  /* 0x0000000200187825 */ /* 0x040fe200078e020e */
[----:B------:R-:W1:Y:S01]  /*34980*/  LDCU UR10, c[0x0][0x398] ;  /* 0x00007300ff0a77ac */ /* 0x000e620008000800 */
[----:B------:R-:W4:Y:S04]  /*34990*/  LDL R27, [R1+0x48] ;  /* 0x00004800011b7983 */ /* 0x000f280000100800 */
[----:B------:R0:W-:Y:S02]  /*349a0*/  @P3 STG.E.U16 desc[UR8][R24.64], R3 ;  /* 0x0000000318003986 */ /* 0x0001e4000c101508 */
[----:B0-----:R-:W-:-:S05]  /*349b0*/  IMAD.WIDE R24, R0, 0x2, R16 ;  /* 0x0000000200187825 */ /* 0x001fca00078e0210 */
[----:B------:R0:W-:Y:S01]  /*349c0*/  @P2 STG.E.U16 desc[UR8][R24.64], R4 ;  /* 0x0000000418002986 */ /* 0x0001e2000c101508 */
[----:B------:R-:W-:Y:S01]  /*349d0*/  ISETP.LT.AND P2, PT, R28, UR4, !P1 ;  /* 0x000000041c007c0c */ /* 0x000fe2000cf41270 */
[----:B------:R-:W1:Y:S01]  /*349e0*/  LDCU UR4, c[0x0][0x398] ;  /* 0x00007300ff0477ac */ /* 0x000e620008000800 */
[----:B------:R-:W-:Y:S01]  /*349f0*/  PRMT R3, R4, 0x7632, R3 ;  /* 0x0000763204037816 */ /* 0x000fe20000000003 */
[----:B0-----:R-:W-:-:S10]  /*34a00*/  IMAD.WIDE R24, R0, 0x2, R18 ;  /* 0x0000000200187825 */ /* 0x001fd400078e0212 */
[----:B------:R0:W-:Y:S01]  /*34a10*/  @P2 STG.E.U16 desc[UR8][R24.64], R3 ;  /* 0x0000000318002986 */ /* 0x0001e2000c101508 */
[----:B------:R-:W-:Y:S01]  /*34a20*/  ISETP.LT.AND P2, PT, R2, UR6, !P1 ;  /* 0x0000000602007c0c */ /* 0x000fe2000cf41270 */
[----:B------:R-:W3:Y:S01]  /*34a30*/  LDCU UR6, c[0x0][0x39c] ;  /* 0x00007380ff0677ac */ /* 0x000ee20008000800 */
[----:B-1----:R-:W-:Y:S02]  /*34a40*/  ISETP.LT.AND P1, PT, R6, UR4, !P1 ;  /* 0x0000000406007c0c */ /* 0x002fe4000cf21270 */
[----:B------:R-:W4:Y:S01]  /*34a50*/  LDL.LU R6, [R1+0x38] ;  /* 0x0000380001067983 */ /* 0x000f220000300800 */
[----:B------:R-:W1:Y:S01]  /*34a60*/  LDCU UR4, c[0x0][0x3b8] ;  /* 0x00007700ff0477ac */ /* 0x000e620008000800 */
[----:B0-----:R-:W-:Y:S01]  /*34a70*/  IMAD.WIDE R24, R0, 0x2, R20 ;  /* 0x0000000200187825 */ /* 0x001fe200078e0214 */
[----:B---3--:R-:W-:-:S06]  /*34a80*/  PRMT R3, R5, 0x7632, R3 ;  /* 0x0000763205037816 */ /* 0x008fcc0000000003 */
[----:B------:R0:W-:Y:S02]  /*34a90*/  @P2 STG.E.U16 desc[UR8][R24.64], R5 ;  /* 0x0000000518002986 */ /* 0x0001e4000c101508 */
[----:B0-----:R-:W-:Y:S02]  /*34aa0*/  IMAD.WIDE R4, R0, 0x2, R22 ;  /* 0x0000000200047825 */ /* 0x001fe400078e0216 */
[----:B------:R-:W3:Y:S04]  /*34ab0*/  LDL R24, [R1+0x14c4] ;  /* 0x0014c40001187983 */ /* 0x000ee80000100800 */
[----:B------:R0:W-:Y:S04]  /*34ac0*/  @P1 STG.E.U16 desc[UR8][R4.64], R3 ;  /* 0x0000000304001986 */ /* 0x0001e8000c101508 */
[----:B------:R-:W4:Y:S01]  /*34ad0*/  LDL R25, [R1+0x14c0] ;  /* 0x0014c00001197983 */ /* 0x000f220000100800 */
[----:B0-----:R-:W-:-:S05]  /*34ae0*/  VIADD R3, R26, 0x4 ;  /* 0x000000041a037836 */ /* 0x001fca0000000000 */
[----:B------:R-:W-:Y:S01]  /*34af0*/  ISETP.GE.AND P1, PT, R3, UR6, PT ;  /* 0x0000000603007c0c */ /* 0x000fe2000bf26270 */
[----:B-1----:R-:W-:Y:S01]  /*34b00*/  VIADD R0, R0, UR4 ;  /* 0x0000000400007c36 */ /* 0x002fe20008000000 */
[----:B------:R0:W-:Y:S01]  /*34b10*/  STL [R1+0x176c], R23 ;  /* 0x00176c1701007387 */ /* 0x0001e20000100800 */
[----:B------:R-:W4:Y:S01]  /*34b20*/  LDCU UR4, c[0x0][0x398] ;  /* 0x00007300ff0477ac */ /* 0x000f220008000800 */
[----:B------:R-:W-:Y:S01]  /*34b30*/  ISETP.LT.AND P2, PT, R29, UR10, !P1 ;  /* 0x0000000a1d007c0c */ /* 0x000fe2000cf41270 */
[----:B------:R-:W-:Y:S01]  /*34b40*/  IMAD.WIDE R4, R0, 0x2, R8 ;  /* 0x0000000200047825 */ /* 0x000fe200078e0208 */
[----:B------:R-:W1:Y:S01]  /*34b50*/  LDCU UR6, c[0x0][0x398] ;  /* 0x00007300ff0677ac */ /* 0x000e620008000800 */
[----:B------:R-:W1:Y:S01]  /*34b60*/  LDCU UR10, c[0x0][0x398] ;  /* 0x00007300ff0a77ac */ /* 0x000e620008000800 */
[----:B0-----:R-:W4:Y:S09]  /*34b70*/  LDL R23, [R1+0x28] ;  /* 0x0000280001177983 */ /* 0x001f320000100800 */
[----:B--2---:R0:W-:Y:S04]  /*34b80*/  @P2 STG.E.U16 desc[UR8][R4.64], R11 ;  /* 0x0000000b04002986 */ /* 0x0041e8000c101508 */
[----:B0-----:R-:W2:Y:S04]  /*34b90*/  LDL.LU R11, [R1+0x1774] ;  /* 0x00177400010b7983 */ /* 0x001ea80000300800 */
[----:B------:R-:W2:Y:S01]  /*34ba0*/  LDL.LU R5, [R1+0xe8] ;  /* 0x0000e80001057983 */ /* 0x000ea20000300800 */
[----:B---3--:R-:W-:Y:S01]  /*34bb0*/  ISETP.LT.AND P3, PT, R24, UR12, !P1 ;  /* 0x0000000c18007c0c */ /* 0x008fe2000cf61270 */
[----:B------:R-:W0:Y:S01]  /*34bc0*/  LDCU UR12, c[0x0][0x398] ;  /* 0x00007300ff0c77ac */ /* 0x000e220008000800 */
[----:B----4-:R-:W-:Y:S01]  /*34bd0*/  ISETP.LT.AND P2, PT, R25, UR4, !P1 ;  /* 0x0000000419007c0c */ /* 0x010fe2000cf41270 */
[----:B------:R-:W3:Y:S01]  /*34be0*/  LDCU UR4, c[0x0][0x398] ;  /* 0x00007300ff0477ac */ /* 0x000ee20008000800 */
[----:B--2---:R-:W-:Y:S01]  /*34bf0*/  PRMT R3, R5, 0x7632, R3 ;  /* 0x0000763205037816 */ /* 0x004fe20000000003 */
[----:B------:R-:W-:-:S08]  /*34c00*/  IMAD.WIDE R4, R0, 0x2, R10 ;  /* 0x0000000200047825 */ /* 0x000fd000078e020a */
[----:B------:R2:W-:Y:S04]  /*34c10*/  @P3 STG.E.U16 desc[UR8][R4.64], R3 ;  /* 0x0000000304003986 */ /* 0x0005e8000c101508 */
[----:B------:R4:W-:Y:S01]  /*34c20*/  STL [R1+0x1768], R11 ;  /* 0x0017680b01007387 */ /* 0x0009e20000100800 */
[----:B--2---:R-:W-:-:S03]  /*34c30*/  IMAD.WIDE R4, R0, 0x2, R12 ;  /* 0x0000000200047825 */ /* 0x004fc600078e020c */
[----:B----4-:R-:W2:Y:S04]  /*34c40*/  LDL R11, [R1+0x18] ;  /* 0x00001800010b7983 */ /* 0x010ea80000100800 */
[----:B------:R4:W-:Y:S04]  /*34c50*/  @P2 STG.E.U16 desc[UR8][R4.64], R27 ;  /* 0x0000001b04002986 */ /* 0x0009e8000c101508 */
[----:B----4-:R-:W4:Y:S04]  /*34c60*/  LDL.LU R27, [R1+0x1770] ;  /* 0x00177000011b7983 */ /* 0x010f280000300800 */
[----:B------:R-:W2:Y:S01]  /*34c70*/  LDL.LU R5, [R1+0x48] ;  /* 0x0000480001057983 */ /* 0x000ea20000300800 */
[----:B-1----:R-:W-:Y:S01]  /*34c80*/  ISETP.LT.AND P3, PT, R7, UR6, !P1 ;  /* 0x0000000607007c0c */ /* 0x002fe2000cf61270 */
[----:B------:R-:W1:Y:S01]  /*34c90*/  LDCU UR6, c[0x0][0x398] ;  /* 0x00007300ff0677ac */ /* 0x000e620008000800 */
[----:B----4-:R-:W-:Y:S01]  /*34ca0*/  ISETP.LT.AND P2, PT, R27, UR10, !P1 ;  /* 0x0000000a1b007c0c */ /* 0x010fe2000cf41270 */
[----:B------:R-:W4:Y:S01]  /*34cb0*/  LDCU UR10, c[0x0][0x398] ;  /* 0x00007300ff0a77ac */ /* 0x000f220008000800 */
[----:B--2---:R-:W-:Y:S01]  /*34cc0*/  PRMT R3, R5, 0x7632, R3 ;  /* 0x0000763205037816 */ /* 0x004fe20000000003 */
[----:B------:R-:W-:-:S08]  /*34cd0*/  IMAD.WIDE R4, R0, 0x2, R14 ;  /* 0x0000000200047825 */ /* 0x000fd000078e020e */
[----:B------:R2:W-:Y:S02]  /*34ce0*/  @P3 STG.E.U16 desc[UR8][R4.64], R3 ;  /* 0x0000000304003986 */ /* 0x0005e4000c101508 */
[----:B--2---:R-:W-:-:S05]  /*34cf0*/  IMAD.WIDE R4, R0, 0x2, R16 ;  /* 0x0000000200047825 */ /* 0x004fca00078e0210 */
[----:B------:R2:W-:Y:S01]  /*34d00*/  @P2 STG.E.U16 desc[UR8][R4.64], R6 ;  /* 0x0000000604002986 */ /* 0x0005e2000c101508 */
[----:B---3--:R-:W-:Y:S01]  /*34d10*/  ISETP.LT.AND P2, PT, R28, UR4, !P1 ;  /* 0x000000041c007c0c */ /* 0x008fe2000cf41270 */
[----:B------:R-:W3:Y:S01]  /*34d20*/  LDCU UR4, c[0x0][0x398] ;  /* 0x00007300ff0477ac */ /* 0x000ee20008000800 */
[----:B------:R-:W-:Y:S01]  /*34d30*/  PRMT R3, R6, 0x7632, R3 ;  /* 0x0000763206037816 */ /* 0x000fe20000000003 */
[----:B--2---:R-:W-:Y:S01]  /*34d40*/  IMAD.WIDE R4, R0, 0x2, R18 ;  /* 0x0000000200047825 */ /* 0x004fe200078e0212 */
[----:B------:R-:W2:Y:S09]  /*34d50*/  LDL.LU R6, [R1+0x8] ;  /* 0x0000080001067983 */ /* 0x000eb20000300800 */
[----:B------:R0:W-:Y:S04]  /*34d60*/  @P2 STG.E.U16 desc[UR8][R4.64], R3 ;  /* 0x0000000304002986 */ /* 0x0001e8000c101508 */
[----:B0-----:R-:W3:Y:S01]  /*34d70*/  LDL R5, [R1+0x14b8] ;  /* 0x0014b80001057983 */ /* 0x001ee20000100800 */
[----:B-1----:R-:W-:Y:S01]  /*34d80*/  ISETP.LT.AND P2, PT, R2, UR6, !P1 ;  /* 0x0000000602007c0c */ /* 0x002fe2000cf41270 */
[----:B------:R-:W0:Y:S01]  /*34d90*/  LDCU UR6, c[0x0][0x39c] ;  /* 0x00007380ff0677ac */ /* 0x000e220008000800 */
[----:B---3--:R-:W-:Y:S01]  /*34da0*/  ISETP.LT.AND P1, PT, R5, UR4, !P1 ;  /* 0x0000000405007c0c */ /* 0x008fe2000cf21270 */
[C---:B------:R-:W-:Y:S01]  /*34db0*/  IMAD.WIDE R4, R0.reuse, 0x2, R20 ;  /* 0x0000000200047825 */ /* 0x040fe200078e0214 */
[----:B------:R-:W1:Y:S09]  /*34dc0*/  LDCU UR4, c[0x0][0x3b8] ;  /* 0x00007700ff0477ac */ /* 0x000e720008000800 */
[----:B------:R3:W-:Y:S04]  /*34dd0*/  @P2 STG.E.U16 desc[UR8][R4.64], R23 ;  /* 0x0000001704002986 */ /* 0x0007e8000c101508 */
[----:B---3--:R-:W3:Y:S04]  /*34de0*/  LDL.LU R23, [R1+0x176c] ;  /* 0x00176c0001177983 */ /* 0x008ee80000300800 */
[----:B------:R-:W2:Y:S02]  /*34df0*/  LDL.LU R5, [R1+0x28] ;  /* 0x0000280001057983 */ /* 0x000ea40000300800 */
[----:B--2---:R-:W-:Y:S01]  /*34e00*/  PRMT R3, R5, 0x7632, R3 ;  /* 0x0000763205037816 */ /* 0x004fe20000000003 */
[----:B---3--:R-:W-:-:S05]  /*34e10*/  IMAD.WIDE R4, R0, 0x2, R22 ;  /* 0x0000000200047825 */ /* 0x008fca00078e0216 */
[----:B------:R2:W-:Y:S02]  /*34e20*/  @P1 STG.E.U16 desc[UR8][R4.64], R3 ;  /* 0x0000000304001986 */ /* 0x0005e4000c101508 */
[----:B--2---:R-:W-:-:S05]  /*34e30*/  VIADD R3, R26, 0x5 ;  /* 0x000000051a037836 */ /* 0x004fca0000000000 */
[----:B0-----:R-:W-:Y:S01]  /*34e40*/  ISETP.GE.AND P1, PT, R3, UR6, PT ;  /* 0x0000000603007c0c */ /* 0x001fe2000bf26270 */
[----:B-1----:R-:W-:Y:S01]  /*34e50*/  VIADD R0, R0, UR4 ;  /* 0x0000000400007c36 */ /* 0x002fe20008000000 */
[----:B------:R-:W0:Y:S02]  /*34e60*/  LDCU UR4, c[0x0][0x398] ;  /* 0x00007300ff0477ac */ /* 0x000e240008000800 */
[----:B----4-:R-:W-:Y:S01]  /*34e70*/  ISETP.LT.AND P2, PT, R29, UR10, !P1 ;  /* 0x0000000a1d007c0c */ /* 0x010fe2000cf41270 */
[----:B------:R-:W-:Y:S01]  /*34e80*/  IMAD.WIDE R4, R0, 0x2, R8 ;  /* 0x0000000200047825 */ /* 0x000fe200078e0208 */
[----:B------:R-:W-:Y:S01]  /*34e90*/  ISETP.LT.AND P3, PT, R24, UR12, !P1 ;  /* 0x0000000c18007c0c */ /* 0x000fe2000cf61270 */
[----:B------:R-:W1:Y:S01]  /*34ea0*/  LDCU UR6, c[0x0][0x398] ;  /* 0x00007300ff0677ac */ /* 0x000e620008000800 */
[----:B------:R-:W2:Y:S01]  /*34eb0*/  LDCU UR10, c[0x0][0x398] ;  /* 0x00007300ff0a77ac */ /* 0x000ea20008000800 */
[----:B------:R-:W3:Y:S08]  /*34ec0*/  LDCU UR12, c[0x0][0x398] ;  /* 0x00007300ff0c77ac */ /* 0x000ef00008000800 */
[----:B------:R4:W-:Y:S04]  /*34ed0*/  @P2 STG.E.U16 desc[UR8][R4.64], R11 ;  /* 0x0000000b04002986 */ /* 0x0009e8000c101508 */
[----:B----4-:R-:W4:Y:S04]  /*34ee0*/  LDL.LU R11, [R1+0x1768] ;  /* 0x00176800010b7983 */ /* 0x010f280000300800 */
[----:B------:R-:W2:Y:S01]  /*34ef0*/  LDL.LU R5, [R1+0x18] ;  /* 0x0000180001057983 */ /* 0x000ea20000300800 */
[----:B0-----:R-:W-:Y:S01]  /*34f00*/  ISETP.LT.AND P2, PT, R25, UR4, !P1 ;  /* 0x0000000419007c0c */ /* 0x001fe2000cf41270 */
[----:B------:R-:W0:Y:S01]  /*34f10*/  LDCU UR4, c[0x0][0x398] ;  /* 0x00007300ff0477ac */ /* 0x000e220008000800 */
[----:B--2---:R-:W-:Y:S01]  /*34f20*/  PRMT R3, R5, 0x7632, R3 ;  /* 0x0000763205037816 */ /* 0x004fe20000000003 */
[----:B----4-:R-:W-:-:S05]  /*34f30*/  IMAD.WIDE R4, R0, 0x2, R10 ;  /* 0x0000000200047825 */ /* 0x010fca00078e020a */
[----:B------:R2:W-:Y:S02]  /*34f40*/  @P3 STG.E.U16 desc[UR8][R4.64], R3 ;  /* 0x0000000304003986 */ /* 0x0005e4000c101508 */
[----:B--2---:R-:W-:Y:S01]  /*34f50*/  IMAD.WIDE R4, R0, 0x2, R12 ;  /* 0x0000000200047825 */ /* 0x004fe200078e020c */
[----:B------:R-:W-:-:S04]  /*34f60*/  PRMT R3, R6, 0x7632, R3 ;  /* 0x0000763206037816 */ /* 0x000fc80000000003 */
[----:B------:R2:W-:Y:S04]  /*34f70*/  @P2 STG.E.U16 desc[UR8][R4.64], R6 ;  /* 0x0000000604002986 */ /* 0x0005e8000c101508 */
[----:B--2---:R-:W2:Y:S01]  /*34f80*/  LDL.LU R6, [R1+0x1764] ;  /* 0x0017640001067983 */ /* 0x004ea20000300800 */
[----:B------:R-:W-:-:S03]  /*34f90*/  IMAD.WIDE R4, R0, 0x2, R14 ;  /* 0x0000000200047825 */ /* 0x000fc600078e020e */
[----:B------:R4:W-:Y:S04]  /*34fa0*/  STL [R1+0x1760], R15 ;  /* 0x0017600f01007387 */ /* 0x0009e80000100800 */
[----:B----4-:R-:W4:Y:S01]  /*34fb0*/  LDL.LU R15, [R1+0x118] ;  /* 0x00011800010f7983 */ /* 0x010f220000300800 */
[----:B-1----:R-:W-:Y:S01]  /*34fc0*/  ISETP.LT.AND P3, PT, R7, UR6, !P1 ;  /* 0x0000000607007c0c */ /* 0x002fe2000cf61270 */
[----:B------:R-:W1:Y:S01]  /*34fd0*/  LDCU UR6, c[0x0][0x398] ;  /* 0x00007300ff0677ac */ /* 0x000e620008000800 */
[----:B------:R-:W-:Y:S01]  /*34fe0*/  ISETP.LT.AND P2, PT, R27, UR10, !P1 ;  /* 0x0000000a1b007c0c */ /* 0x000fe2000cf41270 */
[----:B------:R-:W0:Y:S10]  /*34ff0*/  LDCU UR10, c[0x0][0x3b8] ;  /* 0x00007700ff0a77ac */ /* 0x000e340008000800 */
[----:B------:R0:W-:Y:S02]  /*35000*/  @P3 STG.E.U16 desc[UR8][R4.64], R3 ;  /* 0x0000000304003986 */ /* 0x0001e4000c101508 */
[----:B0-----:R-:W-:-:S05]  /*35010*/  IMAD.WIDE R4, R0, 0x2, R16 ;  /* 0x0000000200047825 */ /* 0x001fca00078e0210 */
[----:B----4-:R0:W-:Y:S01]  /*35020*/  @P2 STG.E.U16 desc[UR8][R4.64], R15 ;  /* 0x0000000f04002986 */ /* 0x0101e2000c101508 */
[----:B------:R-:W-:-:S03]  /*35030*/  PRMT R3, R15, 0x7632, R3 ;  /* 0x000076320f037816 */ /* 0x000fc60000000003 */
[----:B0-----:R-:W4:Y:S01]  /*35040*/  LDL R15, [R1+0x14b8] ;  /* 0x0014b800010f7983 */ /* 0x001f220000100800 */
[----:B------:R-:W-:Y:S01]  /*35050*/  ISETP.LT.AND P3, PT, R28, UR4, !P1 ;  /* 0x000000041c007c0c */ /* 0x000fe2000cf61270 */
[----:B------:R-:W-:Y:S01]  /*35060*/  IMAD.WIDE R4, R0, 0x2, R18 ;  /* 0x0000000200047825 */ /* 0x000fe200078e0212 */
[----:B------:R-:W0:Y:S11]  /*35070*/  LDCU UR4, c[0x0][0x398] ;  /* 0x00007300ff0477ac */ /* 0x000e360008000800 */
[----:B------:R1:W-:Y:S01]  /*35080*/  @P3 STG.E.U16 desc[UR8][R4.64], R3 ;  /* 0x0000000304003986 */ /* 0x0003e2000c101508 */
[----:B------:R-:W-:Y:S01]  /*35090*/  ISETP.LT.AND P3, PT, R2, UR73, !P1 ;  /* 0x0000004902007c0c */ /* 0x000fe2000cf61270 */
[----:B------:R-:W0:Y:S01]  /*350a0*/  LDCU UR73, c[0x0][0x398] ;  /* 0x00007300ff4977ac */ /* 0x000e220008000800 */
[----:B-1----:R-:W-:-:S11]  /*350b0*/  IMAD.WIDE R4, R0, 0x2, R20 ;  /* 0x0000000200047825 */ /* 0x002fd600078e0214 */
[----:B--2---:R1:W-:Y:S02]  /*350c0*/  @P3 STG.E.U16 desc[UR8][R4.64], R6 ;  /* 0x0000000604003986 */ /* 0x0043e4000c101508 */
[----:B-1----:R-:W-:Y:S01]  /*350d0*/  PRMT R6, R6, 0x7632, R6 ;  /* 0x0000763206067816 */ /* 0x002fe20000000006 */
[----:B------:R-:W-:-:S04]  /*350e0*/  IMAD.WIDE R4, R0, 0x2, R22 ;  /* 0x0000000200047825 */ /* 0x000fc800078e0216 */
[----:B------:R-:W-:Y:S01]  /*350f0*/  VIADD R0, R0, UR10 ;  /* 0x0000000a00007c36 */ /* 0x000fe20008000000 */
[----:B------:R-:W1:Y:S01]  /*35100*/  LDCU UR10, c[0x0][0x398] ;  /* 0x00007300ff0a77ac */ /* 0x000e620008000800 */
[----:B----4-:R-:W-:Y:S01]  /*35110*/  ISETP.LT.AND P1, PT, R15, UR75, !P1 ;  /* 0x0000004b0f007c0c */ /* 0x010fe2000cf21270 */
[----:B------:R-:W-:Y:S01]  /*35120*/  VIADD R3, R26, 0x6 ;  /* 0x000000061a037836 */ /* 0x000fe20000000000 */
[----:B------:R-:W2:Y:S01]  /*35130*/  LDL.LU R15, [R1+0x4c] ;  /* 0x00004c00010f7983 */ /* 0x000ea20000300800 */
[----:B------:R-:W4:Y:S10]  /*35140*/  LDCU UR75, c[0x0][0x398] ;  /* 0x00007300ff4b77ac */ /* 0x000f340008000800 */
[----:B------:R0:W-:Y:S04]  /*35150*/  @P1 STG.E.U16 desc[UR8][R4.64], R6 ;  /* 0x0000000604001986 */ /* 0x0001e8000c101508 */
[----:B0-----:R-:W2:Y:S01]  /*35160*/  LDL R6, [R1+0x14b8] ;  /* 0x0014b80001067983 */ /* 0x001ea20000100800 */
[----:B------:R-:W-:-:S03]  /*35170*/  IMAD.WIDE R4, R0, 0x2, R8 ;  /* 0x0000000200047825 */ /* 0x000fc600078e0208 */
[----:B------:R0:W-:Y:S04]  /*35180*/  STL [R1+0x175c], R9 ;  /* 0x00175c0901007387 */ /* 0x0001e80000100800 */
[----:B0-----:R-:W2:Y:S01]  /*35190*/  LDL.LU R9, [R1+0xec] ;  /* 0x0000ec0001097983 */ /* 0x001ea20000300800 */
[----:B------:R-:W-:Y:S01]  /*351a0*/  ISETP.GE.AND P2, PT, R3, UR76, PT ;  /* 0x0000004c03007c0c */ /* 0x000fe2000bf46270 */
[----:B------:R-:W0:Y:S03]  /*351b0*/  LDCU UR76, c[0x0][0x3b8] ;  /* 0x00007700ff4c77ac */ /* 0x000e260008000800 */
[----:B------:R-:W-:Y:S01]  /*351c0*/  ISETP.LT.AND P3, PT, R29, UR77, !P2 ;  /* 0x0000004d1d007c0c */ /* 0x000fe2000d761270 */
[----:B------:R-:W0:Y:S01]  /*351d0*/  LDCU UR77, c[0x0][0x39c] ;  /* 0x00007380ff4d77ac */ /* 0x000e220008000800 */
[----:B---3--:R-:W-:-:S02]  /*351e0*/  ISETP.LT.AND P1, PT, R24, UR12, !P2 ;  /* 0x0000000c18007c0c */ /* 0x008fc4000d721270 */
[----:B------:R-:W-:Y:S01]  /*351f0*/  ISETP.LT.AND P4, PT, R25, UR14, !P2 ;  /* 0x0000000e19007c0c */ /* 0x000fe2000d781270 */
[----:B------:R-:W3:Y:S01]  /*35200*/  LDCU UR12, c[0x0][0x398] ;  /* 0x00007300ff0c77ac */ /* 0x000ee20008000800 */
[----:B--2---:R-:W-:-:S07]  /*35210*/  PRMT R3, R9, 0x7632, R3 ;  /* 0x0000763209037816 */ /* 0x004fce0000000003 */
[----:B------:R2:W-:Y:S01]  /*35220*/  @P3 STG.E.U16 desc[UR8][R4.64], R9 ;  /* 0x0000000904003986 */ /* 0x0005e2000c101508 */
[----:B------:R-:W-:Y:S01]  /*35230*/  ISETP.LT.AND P5, PT, R7, UR16, !P2 ;  /* 0x0000001007007c0c */ /* 0x000fe2000d7a1270 */
[----:B------:R-:W0:Y:S01]  /*35240*/  LDCU UR14, c[0x0][0x398] ;  /* 0x00007300ff0e77ac */ /* 0x000e220008000800 */
[----:B--2---:R-:W-:Y:S01]  /*35250*/  IMAD.WIDE R4, R0, 0x2, R10 ;  /* 0x0000000200047825 */ /* 0x004fe200078e020a */
[----:B------:R-:W2:Y:S01]  /*35260*/  LDL.LU R9, [R1+0x2c] ;  /* 0x00002c0001097983 */ /* 0x000ea20000300800 */
[----:B------:R-:W-:Y:S01]  /*35270*/  ISETP.LT.AND P3, PT, R28, UR20, !P2 ;  /* 0x000000141c007c0c */ /* 0x000fe2000d761270 */
[----:B------:R-:W0:Y:S02]  /*35280*/  LDCU UR16, c[0x0][0x398] ;  /* 0x00007300ff1077ac */ /* 0x000e240008000800 */
[----:B------:R1:W-:Y:S01]  /*35290*/  @P1 STG.E.U16 desc[UR8][R4.64], R3 ;  /* 0x0000000304001986 */ /* 0x0003e2000c101508 */
[----:B------:R-:W0:Y:S01]  /*352a0*/  LDCU UR20, c[0x0][0x398] ;  /* 0x00007300ff1477ac */ /* 0x000e220008000800 */
[----:B-1----:R-:W-:Y:S01]  /*352b0*/  IMAD.WIDE R4, R0, 0x2, R12 ;  /* 0x0000000200047825 */ /* 0x002fe200078e020c */
[----:B------:R-:W-:-:S04]  /*352c0*/  PRMT R3, R15, 0x7632, R3 ;  /* 0x000076320f037816 */ /* 0x000fc80000000003 */
[----:B------:R1:W-:Y:S04]  /*352d0*/  @P4 STG.E.U16 desc[UR8][R4.64], R15 ;  /* 0x0000000f04004986 */ /* 0x0003e8000c101508 */
[----:B-1----:R-:W2:Y:S01]  /*352e0*/  LDL.LU R15, [R1+0x1760] ;  /* 0x00176000010f7983 */ /* 0x002ea20000300800 */
[----:B------:R-:W-:Y:S01]  /*352f0*/  ISETP.LT.AND P1, PT, R27, UR18, !P2 ;  /* 0x000000121b007c0c */ /* 0x000fe2000d721270 */
[----:B------:R-:W1:Y:S01]  /*35300*/  LDCU UR18, c[0x0][0x398] ;  /* 0x00007300ff1277ac */ /* 0x000e620008000800 */
[----:B------:R-:W-:Y:S02]  /*35310*/  ISETP.LT.AND P4, PT, R2, UR22, !P2 ;  /* 0x0000001602007c0c */ /* 0x000fe4000d781270 */
[----:B------:R-:W-:Y:S01]  /*35320*/  ISETP.LT.AND P2, PT, R6, UR24, !P2 ;  /* 0x0000001806007c0c */ /* 0x000fe2000d741270 */
[----:B------:R-:W-:Y:S01]  /*35330*/  VIADD R6, R26, 0x7 ;  /* 0x000000071a067836 */ /* 0x000fe20000000000 */
[----:B------:R-:W0:Y:S01]  /*35340*/  LDCU UR22, c[0x0][0x398] ;  /* 0x00007300ff1677ac */ /* 0x000e220008000800 */
[----:B------:R-:W3:Y:S01]  /*35350*/  LDL.LU R26, [R1+0x1c] ;  /* 0x00001c00011a7983 */ /* 0x000ee20000300800 */
[----:B------:R-:W0:Y:S03]  /*35360*/  LDCU UR24, c[0x0][0x398] ;  /* 0x00007300ff1877ac */ /* 0x000e260008000800 */
[----:B------:R-:W-:Y:S01]  /*35370*/  STL [R1+0x1754], R17 ;  /* 0x0017541101007387 */ /* 0x000fe20000100800 */
[----:B--2---:R-:W-:-:S05]  /*35380*/  IMAD.WIDE R4, R0, 0x2, R14 ;  /* 0x0000000200047825 */ /* 0x004fca00078e020e */
[----:B------:R2:W-:Y:S02]  /*35390*/  @P5 STG.E.U16 desc[UR8][R4.64], R3 ;  /* 0x0000000304005986 */ /* 0x0005e4000c101508 */
[----:B--2---:R-:W-:Y:S02]  /*353a0*/  IMAD.WIDE R4, R0, 0x2, R16 ;  /* 0x0000000200047825 */ /* 0x004fe400078e0210 */
[----:B------:R-:W2:Y:S01]  /*353b0*/  LDL.LU R17, [R1+0x3c] ;  /* 0x00003c0001117983 */ /* 0x000ea20000300800 */
[----:B------:R-:W-:Y:S01]  /*353c0*/  ISETP.GE.AND P5, PT, R6, UR27, PT ;  /* 0x0000001b06007c0c */ /* 0x000fe2000bfa6270 */
[----:B------:R-:W-:Y:S01]  /*353d0*/  VIADD R3, R0, UR26 ;  /* 0x0000001a00037c36 */ /* 0x000fe20008000000 */
[----:B------:R-:W0:Y:S01]  /*353e0*/  LDCU UR27, c[0x0][0x39c] ;  /* 0x00007380ff1b77ac */ /* 0x000e220008000800 */
[----:B--2---:R2:W-:Y:S01]  /*353f0*/  @P1 STG.E.U16 desc[UR8][R4.64], R17 ;  /* 0x0000001104001986 */ /* 0x0045e2000c101508 */
[----:B------:R-:W-:Y:S01]  /*35400*/  PRMT R6, R17, 0x7632, R6 ;  /* 0x0000763211067816 */ /* 0x000fe20000000006 */
[----:B------:R-:W0:Y:S01]  /*35410*/  LDCU UR26, c[0x0][0x3b8] ;  /* 0x00007700ff1a77ac */ /* 0x000e220008000800 */
[----:B------:R-:W-:-:S02]  /*35420*/  ISETP.LT.AND P1, PT, R24, UR29, !P5 ;  /* 0x0000001d18007c0c */ /* 0x000fc4000ef21270 */
[----:B------:R-:W-:Y:S01]  /*35430*/  ISETP.LT.AND P6, PT, R29, UR28, !P5 ;  /* 0x0000001c1d007c0c */ /* 0x000fe2000efc1270 */
[----:B------:R-:W0:Y:S01]  /*35440*/  LDCU UR28, c[0x0][0x398] ;  /* 0x00007300ff1c77ac */ /* 0x000e220008000800 */
[----:B------:R-:W0:Y:S01]  /*35450*/  LDCU UR29, c[0x0][0x398] ;  /* 0x00007300ff1d77ac */ /* 0x000e220008000800 */
[C---:B--2---:R-:W-:Y:S01]  /*35460*/  IMAD.WIDE R4, R0.reuse, 0x2, R18 ;  /* 0x0000000200047825 */ /* 0x044fe200078e0212 */
[----:B------:R-:W2:Y:S04]  /*35470*/  LDL.LU R17, [R1+0xc] ;  /* 0x00000c0001117983 */ /* 0x000ea80000300800 */
[----:B------:R0:W-:Y:S01]  /*35480*/  @P3 STG.E.U16 desc[UR8][R4.64], R6 ;  /* 0x0000000604003986 */ /* 0x0001e2000c101508 */
[----:B------:R-:W-:Y:S01]  /*35490*/  ISETP.LT.AND P3, PT, R25, UR30, !P5 ;  /* 0x0000001e19007c0c */ /* 0x000fe2000ef61270 */
[C---:B------:R-:W-:Y:S01]  /*354a0*/  IMAD.WIDE R24, R0.reuse, 0x2, R22 ;  /* 0x0000000200187825 */ /* 0x040fe200078e0216 */
[----:B------:R-:W1:Y:S03]  /*354b0*/  LDCU UR30, c[0x0][0x398] ;  /* 0x00007300ff1e77ac */ /* 0x000e660008000800 */
[----:B0-----:R-:W-:Y:S01]  /*354c0*/  IMAD.WIDE R4, R0, 0x2, R20 ;  /* 0x0000000200047825 */ /* 0x001fe200078e0214 */
[----:B------:R-:W2:Y:S01]  /*354d0*/  LDL R6, [R1+0x14b4] ;  /* 0x0014b40001067983 */ /* 0x000ea20000100800 */
[----:B------:R-:W-:-:S03]  /*354e0*/  PRMT R0, R9, 0x7632, R0 ;  /* 0x0000763209007816 */ /* 0x000fc60000000000 */
[----:B------:R0:W-:Y:S04]  /*354f0*/  @P4 STG.E.U16 desc[UR8][R4.64], R9 ;  /* 0x0000000904004986 */ /* 0x0001e8000c101508 */
[----:B0-----:R-:W2:Y:S01]  /*35500*/  LDL.LU R9, [R1+0x175c] ;  /* 0x00175c0001097983 */ /* 0x001ea20000300800 */
[----:B------:R-:W-:Y:S01]  /*35510*/  ISETP.LT.AND P4, PT, R7, UR31, !P5 ;  /* 0x0000001f07007c0c */ /* 0x000fe2000ef81270 */
[----:B------:R-:W0:Y:S02]  /*35520*/  LDCU UR31, c[0x0][0x398] ;  /* 0x00007300ff1f77ac */ /* 0x000e240008000800 */
[----:B------:R3:W-:Y:S04]  /*35530*/  @P2 STG.E.U16 desc[UR8][R24.64], R0 ;  /* 0x0000000018002986 */ /* 0x0007e8000c101508 */
[----:B------:R-:W4:Y:S01]  /*35540*/  LDL.LU R7, [R1+0x11c] ;  /* 0x00011c0001077983 */ /* 0x000f220000300800 */
[----:B---3--:R-:W-:Y:S01]  /*35550*/  PRMT R0, R26, 0x7632, R0 ;  /* 0x000076321a007816 */ /* 0x008fe20000000000 */
[----:B--2---:R-:W-:-:S05]  /*35560*/  IMAD.WIDE R4, R3, 0x2, R8 ;  /* 0x0000000203047825 */ /* 0x004fca00078e0208 */
[----:B------:R2:W-:Y:S04]  /*35570*/  @P6 STG.E.U16 desc[UR8][R4.64], R26 ;  /* 0x0000001a04006986 */ /* 0x0005e8000c101508 */
[----:B--2---:R-:W2:Y:S04]  /*35580*/  LDL.LU R26, [R1+0x1758] ;  /* 0x00175800011a7983 */ /* 0x004ea80000300800 */
[----:B------:R-:W3:Y:S01]  /*35590*/  LDL R5, [R1+0x14b8] ;  /* 0x0014b80001057983 */ /* 0x000ee20000100800 */
[----:B------:R-:W-:Y:S01]  /*355a0*/  IMAD.WIDE R24, R3, 0x2, R10 ;  /* 0x0000000203187825 */ /* 0x000fe200078e020a */
[----:B------:R-:W-:Y:S01]  /*355b0*/  ISETP.LT.AND P2, PT, R27, UR32, !P5 ;  /* 0x000000201b007c0c */ /* 0x000fe2000ef41270 */
[----:B------:R-:W0:Y:S01]  /*355c0*/  LDCU UR32, c[0x0][0x398] ;  /* 0x00007300ff2077ac */ /* 0x000e220008000800 */
[----:B------:R-:W-:-:S02]  /*355d0*/  ISETP.LT.AND P6, PT, R28, UR33, !P5 ;  /* 0x000000211c007c0c */ /* 0x000fc4000efc1270 */
[----:B------:R-:W-:Y:S01]  /*355e0*/  @P1 STG.E.U16 desc[UR8][R24.64], R0 ;  /* 0x0000000018001986 */ /* 0x000fe2000c101508 */
[----:B------:R-:W-:Y:S01]  /*355f0*/  ISETP.LT.AND P1, PT, R2, UR34, !P5 ;  /* 0x0000002202007c0c */ /* 0x000fe2000ef21270 */
[----:B------:R-:W-:Y:S01]  /*35600*/  VIADD R6, R6, 0x8 ;  /* 0x0000000806067836 */ /* 0x000fe20000000000 */
[----:B------:R-:W0:Y:S01]  /*35610*/  LDCU UR33, c[0x0][0x398] ;  /* 0x00007300ff2177ac */ /* 0x000e220008000800 */
[----:B------:R-:W0:Y:S01]  /*35620*/  LDCU UR34, c[0x0][0x398] ;  /* 0x00007300ff2277ac */ /* 0x000e220008000800 */
[----:B---3--:R-:W-:Y:S01]  /*35630*/  ISETP.LT.AND P5, PT, R5, UR35, !P5 ;  /* 0x0000002305007c0c */ /* 0x008fe2000efa1270 */
[----:B------:R-:W-:Y:S01]  /*35640*/  IMAD.WIDE R4, R3, 0x2, R12 ;  /* 0x0000000203047825 */ /* 0x000fe200078e020c */
[----:B--2---:R-:W-:Y:S01]  /*35650*/  PRMT R26, R17, 0x7632, R26 ;  /* 0x00007632111a7816 */ /* 0x004fe2000000001a */
[----:B------:R-:W2:Y:S03]  /*35660*/  LDCU UR35, c[0x0][0x398] ;  /* 0x00007300ff2377ac */ /* 0x000ea60008000800 */
[----:B------:R3:W-:Y:S04]  /*35670*/  @P3 STG.E.U16 desc[UR8][R4.64], R17 ;  /* 0x0000001104003986 */ /* 0x0007e8000c101508 */
[----:B---3--:R-:W3:Y:S01]  /*35680*/  LDL.LU R17, [R1+0x1754] ;  /* 0x0017540001117983 */ /* 0x008ee20000300800 */
[----:B------:R-:W-:Y:S01]  /*35690*/  IMAD.WIDE R24, R3, 0x2, R14 ;  /* 0x0000000203187825 */ /* 0x000fe200078e020e */
[----:B------:R-:W-:Y:S01]  /*356a0*/  ISETP.GE.AND P3, PT, R6, UR37, PT ;  /* 0x0000002506007c0c */ /* 0x000fe2000bf66270 */
[----:B------:R-:W0:Y:S03]  /*356b0*/  LDCU UR37, c[0x0][0x39c] ;  /* 0x00007380ff2577ac */ /* 0x000e260008000800 */
[----:B------:R1:W-:Y:S01]  /*356c0*/  @P4 STG.E.U16 desc[UR8][R24.64], R26 ;  /* 0x0000001a18004986 */ /* 0x0003e2000c101508 */
[----:B------:R-:W-:Y:S01]  /*356d0*/  ISETP.LT.AND P4, PT, R29, UR38, !P3 ;  /* 0x000000261d007c0c */ /* 0x000fe2000df81270 */
[----:B------:R-:W-:Y:S01]  /*356e0*/  VIADD R0, R3, UR36 ;  /* 0x0000002403007c36 */ /* 0x000fe20008000000 */
[----:B----4-:R-:W-:Y:S01]  /*356f0*/  PRMT R6, R7, 0x7632, R6 ;  /* 0x0000763207067816 */ /* 0x010fe20000000006 */
[----:B------:R-:W4:Y:S01]  /*35700*/  LDCU UR38, c[0x0][0x398] ;  /* 0x00007300ff2677ac */ /* 0x000f220008000800 */
[----:B------:R-:W0:Y:S01]  /*35710*/  LDCU UR36, c[0x0][0x3b8] ;  /* 0x00007700ff2477ac */ /* 0x000e220008000800 */
[----:B-1----:R-:W2:Y:S04]  /*35720*/  LDL R26, [R1+0x14b8] ;  /* 0x0014b800011a7983 */ /* 0x002ea80000100800 */
[----:B------:R1:W-:Y:S04]  /*35730*/  STL [R1+0x174c], R29 ;  /* 0x00174c1d01007387 */ /* 0x0003e80000100800 */
[----:B-1----:R-:W2:Y:S01]  /*35740*/  LDL R29, [R1+0x14c0] ;  /* 0x0014c000011d7983 */ /* 0x002ea20000100800 */
[----:B---3--:R-:W-:-:S05]  /*35750*/  IMAD.WIDE R4, R3, 0x2, R16 ;  /* 0x0000000203047825 */ /* 0x008fca00078e0210 */
[----:B------:R1:W-:Y:S04]  /*35760*/  @P2 STG.E.U16 desc[UR8][R4.64], R7 ;  /* 0x0000000704002986 */ /* 0x0003e8000c101508 */
[----:B-1----:R-:W3:Y:S04]  /*35770*/  LDL.LU R7, [R1+0x1750] ;  /* 0x0017500001077983 */ /* 0x002ee80000300800 */
[----:B------:R-:W3:Y:S01]  /*35780*/  LDL R5, [R1+0x14c4] ;  /* 0x0014c40001057983 */ /* 0x000ee20000100800 */
[----:B------:R-:W-:-:S05]  /*35790*/  IMAD.WIDE R24, R3, 0x2, R18 ;  /* 0x0000000203187825 */ /* 0x000fca00078e0212 */
[----:B------:R1:W-:Y:S01]  /*357a0*/  @P6 STG.E.U16 desc[UR8][R24.64], R6 ;  /* 0x0000000618006986 */ /* 0x0003e2000c101508 */
[----:B--2---:R-:W-:Y:S01]  /*357b0*/  ISETP.LT.AND P6, PT, R29, UR40, !P3 ;  /* 0x000000281d007c0c */ /* 0x004fe2000dfc1270 */
[----:B------:R-:W2:Y:S01]  /*357c0*/  LDCU UR40, c[0x0][0x398] ;  /* 0x00007300ff2877ac */ /* 0x000ea20008000800 */
[----:B-1----:R-:W-:Y:S01]  /*357d0*/  IMAD.WIDE R24, R3, 0x2, R22 ;  /* 0x0000000203187825 */ /* 0x002fe200078e0216 */
[----:B------:R-:W2:Y:S04]  /*357e0*/  LDL R6, [R1+0x14cc] ;  /* 0x0014cc0001067983 */ /* 0x000ea80000100800 */
[----:B------:R-:W2:Y:S04]  /*357f0*/  LDL.LU R29, [R1+0xc0] ;  /* 0x0000c000011d7983 */ /* 0x000ea80000300800 */
[----:B------:R1:W-:Y:S01]  /*35800*/  STL [R1+0x1748], R21 ;  /* 0x0017481501007387 */ /* 0x0003e20000100800 */
[----:B---3--:R-:W-:Y:S01]  /*35810*/  ISETP.LT.AND P2, PT, R5, UR39, !P3 ;  /* 0x0000002705007c0c */ /* 0x008fe2000df41270 */
[----:B------:R-:W-:Y:S01]  /*35820*/  IMAD.WIDE R4, R3, 0x2, R20 ;  /* 0x0000000203047825 */ /* 0x000fe200078e0214 */
[----:B------:R-:W-:Y:S01]  /*35830*/  PRMT R3, R7, 0x7632, R3 ;  /* 0x0000763207037816 */ /* 0x000fe20000000003 */
[----:B-1----:R-:W3:Y:S01]  /*35840*/  LDL.LU R21, [R1+0xb0] ;  /* 0x0000b00001157983 */ /* 0x002ee20000300800 */
[----:B------:R-:W1:Y:S03]  /*35850*/  LDCU UR39, c[0x0][0x398] ;  /* 0x00007300ff2777ac */ /* 0x000e660008000800 */
[----:B------:R-:W-:Y:S04]  /*35860*/  @P1 STG.E.U16 desc[UR8][R4.64], R7 ;  /* 0x0000000704001986 */ /* 0x000fe8000c101508 */
[----:B------:R0:W-:Y:S01]  /*35870*/  @P5 STG.E.U16 desc[UR8][R24.64], R3 ;  /* 0x0000000318005986 */ /* 0x0001e2000c101508 */
[----:B------:R-:W-:Y:S01]  /*35880*/  ISETP.LT.AND P5, PT, R27, UR42, !P3 ;  /* 0x0000002a1b007c0c */ /* 0x000fe2000dfa1270 */
[----:B------:R-:W1:Y:S02]  /*35890*/  LDCU UR42, c[0x0][0x398] ;  /* 0x00007300ff2a77ac */ /* 0x000e640008000800 */
[----:B0-----:R-:W3:Y:S04]  /*358a0*/  LDL R24, [R1+0x14b4] ;  /* 0x0014b40001187983 */ /* 0x001ee80000100800 */
[----:B------:R0:W-:Y:S04]  /*358b0*/  STL [R1+0x1744], R27 ;  /* 0x0017441b01007387 */ /* 0x0001e80000100800 */
[----:B0-----:R-:W3:Y:S01]  /*358c0*/  LDL.LU R27, [R1+0xd0] ;  /* 0x0000d000011b7983 */ /* 0x001ee20000300800 */
[----:B------:R-:W-:Y:S01]  /*358d0*/  IMAD.WIDE R4, R0, 0x2, R8 ;  /* 0x0000000200047825 */ /* 0x000fe200078e0208 */
[----:B--2---:R-:W-:Y:S01]  /*358e0*/  ISETP.LT.AND P1, PT, R6, UR41, !P3 ;  /* 0x0000002906007c0c */ /* 0x004fe2000df21270 */
[----:B------:R-:W0:Y:S02]  /*358f0*/  LDCU UR41, c[0x0][0x398] ;  /* 0x00007300ff2977ac */ /* 0x000e240008000800 */
[----:B------:R-:W-:Y:S01]  /*35900*/  IMAD.WIDE R6, R0, 0x2, R10 ;  /* 0x0000000200067825 */ /* 0x000fe200078e020a */
[----:B------:R-:W-:-:S02]  /*35910*/  PRMT R25, R29, 0x7632, R25 ;  /* 0x000076321d197816 */ /* 0x000fc40000000019 */
[----:B---3--:R-:W-:Y:S01]  /*35920*/  PRMT R3, R27, 0x7632, R3 ;  /* 0x000076321b037816 */ /* 0x008fe20000000003 */
[----:B------:R2:W-:Y:S04]  /*35930*/  @P4 STG.E.U16 desc[UR8][R4.64], R27 ;  /* 0x0000001b04004986 */ /* 0x0005e8000c101508 */
[----:B------:R-:W-:Y:S01]  /*35940*/  @P2 STG.E.U16 desc[UR8][R6.64], R3 ;  /* 0x0000000306002986 */ /* 0x000fe2000c101508 */
[----:B--2---:R-:W-:-:S03]  /*35950*/  IMAD.WIDE R4, R0, 0x2, R12 ;  /* 0x0000000200047825 */ /* 0x004fc600078e020c */
[----:B------:R-:W2:Y:S04]  /*35960*/  LDL.LU R27, [R1+0xa0] ;  /* 0x0000a000011b7983 */ /* 0x000ea80000300800 */
[----:B------:R3:W-:Y:S04]  /*35970*/  @P6 STG.E.U16 desc[UR8][R4.64], R29 ;  /* 0x0000001d04006986 */ /* 0x0007e8000c101508 */
[----:B---3--:R-:W3:Y:S01]  /*35980*/  LDL.LU R29, [R1+0x174c] ;  /* 0x00174c00011d7983 */ /* 0x008ee20000300800 */
[----:B------:R-:W-:Y:S02]  /*35990*/  VIADD R24, R24, 0x9 ;  /* 0x0000000918187836 */ /* 0x000fe40000000000 */
[----:B------:R-:W-:-:S03]  /*359a0*/  IMAD.WIDE R6, R0, 0x2, R14 ;  /* 0x0000000200067825 */ /* 0x000fc600078e020e */
[----:B------:R-:W-:Y:S01]  /*359b0*/  ISETP.GE.AND P6, PT, R24, UR47, PT ;  /* 0x0000002f18007c0c */ /* 0x000fe2000bfc6270 */
[----:B------:R-:W-:Y:S01]  /*359c0*/  IMAD.WIDE R4, R0, 0x2, R16 ;  /* 0x0000000200047825 */ /* 0x000fe200078e0210 */
[----:B------:R0:W-:Y:S01]  /*359d0*/  @P1 STG.E.U16 desc[UR8][R6.64], R25 ;  /* 0x0000001906001986 */ /* 0x0001e2000c101508 */
[----:B------:R-:W-:Y:S01]  /*359e0*/  PRMT R24, R21, 0x7632, R24 ;  /* 0x0000763215187816 */ /* 0x000fe20000000018 */
[----:B------:R-:W0:Y:S02]  /*359f0*/  LDCU UR47, c[0x0][0x39c] ;  /* 0x00007380ff2f77ac */ /* 0x000e240008000800 */
[----:B------:R-:W-:Y:S01]  /*35a00*/  @P5 STG.E.U16 desc[UR8][R4.64], R21 ;  /* 0x0000001504005986 */ /* 0x000fe2000c101508 */
[----:B---3--:R-:W-:-:S03]  /*35a10*/  ISETP.LT.AND P1, PT, R29, UR48, !P6 ;  /* 0x000000301d007c0c */ /* 0x008fc6000f721270 */
[----:B------:R3:W-:Y:S01]  /*35a20*/  STL [R1+0x1740], R29 ;  /* 0x0017401d01007387 */ /* 0x0007e20000100800 */
[----:B------:R-:W-:Y:S02]  /*35a30*/  ISETP.LT.AND P4, PT, R28, UR43, !P3 ;  /* 0x0000002b1c007c0c */ /* 0x000fe4000df81270 */
[----:B------:R-:W-:Y:S01]  /*35a40*/  ISETP.LT.AND P2, PT, R2, UR44, !P3 ;  /* 0x0000002c02007c0c */ /* 0x000fe2000df41270 */
[C---:B0-----:R-:W-:Y:S01]  /*35a50*/  IMAD.WIDE R6, R0.reuse, 0x2, R18 ;  /* 0x0000000200067825 */ /* 0x041fe200078e0212 */
[----:B------:R-:W0:Y:S03]  /*35a60*/  LDCU UR48, c[0x0][0x398] ;  /* 0x00007300ff3077ac */ /* 0x000e260008000800 */
[----:B------:R-:W-:Y:S01]  /*35a70*/  VIADD R3, R0, UR46 ;  /* 0x0000002e00037c36 */ /* 0x000fe20008000000 */
[----:B---3--:R-:W3:Y:S01]  /*35a80*/  LDL R29, [R1+0x14c0] ;  /* 0x0014c000011d7983 */ /* 0x008ee20000100800 */
[----:B------:R-:W-:Y:S01]  /*35a90*/  ISETP.LT.AND P3, PT, R26, UR45, !P3 ;  /* 0x0000002d1a007c0c */ /* 0x000fe2000df61270 */
[----:B------:R-:W0:Y:S02]  /*35aa0*/  LDCU UR43, c[0x0][0x398] ;  /* 0x00007300ff2b77ac */ /* 0x000e240008000800 */
[----:B------:R-:W2:Y:S01]  /*35ab0*/  LDL.LU R21, [R1+0x1748] ;  /* 0x0017480001157983 */ /* 0x000ea20000300800 */
[----:B------:R-:W0:Y:S03]  /*35ac0*/  LDCU UR44, c[0x0][0x398] ;  /* 0x00007300ff2c77ac */ /* 0x000e260008000800 */
[----:B------:R-:W2:Y:S01]  /*35ad0*/  LDL R5, [R1+0x14c4] ;  /* 0x0014c40001057983 */ /* 0x000ea20000100800 */
[----:B------:R-:W0:Y:S03]  /*35ae0*/  LDCU UR46, c[0x0][0x3b8] ;  /* 0x00007700ff2e77ac */ /* 0x000e260008000800 */
[----:B------:R1:W-:Y:S01]  /*35af0*/  @P4 STG.E.U16 desc[UR8][R6.64], R24 ;  /* 0x0000001806004986 */ /* 0x0003e2000c101508 */
[----:B------:R-:W0:Y:S03]  /*35b00*/  LDCU UR45, c[0x0][0x398] ;  /* 0x00007300ff2d77ac */ /* 0x000e260008000800 */
[----:B-1----:R-:W4:Y:S01]  /*35b10*/  LDL R24, [R1+0x14b4] ;  /* 0x0014b40001187983 */ /* 0x002f220000100800 */
[C---:B------:R-:W-:Y:S01]  /*35b20*/  IMAD.WIDE R6, R0.reuse, 0x2, R22 ;  /* 0x0000000200067825 */ /* 0x040fe200078e0216 */
[----:B---3--:R-:W-:Y:S01]  /*35b30*/  ISETP.LT.AND P4, PT, R29, UR50, !P6 ;  /* 0x000000321d007c0c */ /* 0x008fe2000f781270 */
[----:B------:R-:W1:Y:S01]  /*35b40*/  LDCU UR50, c[0x0][0x398] ;  /* 0x00007300ff3277ac */ /* 0x000e620008000800 */
[----:B------:R-:W3:Y:S01]  /*35b50*/  LDL.LU R29, [R1+0x80] ;  /* 0x00008000011d7983 */ /* 0x000ee20000300800 */
[----:B--2---:R-:W-:Y:S01]  /*35b60*/  ISETP.LT.AND P5, PT, R5, UR49, !P6 ;  /* 0x0000003105007c0c */ /* 0x004fe2000f7a1270 */
[----:B------:R-:W-:-:S02]  /*35b70*/  IMAD.WIDE R4, R0, 0x2, R20 ;  /* 0x0000000200047825 */ /* 0x000fc400078e0214 */
[----:B------:R2:W-:Y:S01]  /*35b80*/  STL [R1+0x173c], R21 ;  /* 0x00173c1501007387 */ /* 0x0005e20000100800 */
[----:B------:R-:W-:Y:S01]  /*35b90*/  PRMT R0, R27, 0x7632, R0 ;  /* 0x000076321b007816 */ /* 0x000fe20000000000 */
[----:B------:R-:W0:Y:S02]  /*35ba0*/  LDCU UR49, c[0x0][0x398] ;  /* 0x00007300ff3177ac */ /* 0x000e240008000800 */
[----:B------:R1:W-:Y:S04]  /*35bb0*/  @P2 STG.E.U16 desc[UR8][R4.64], R27 ;  /* 0x0000001b04002986 */ /* 0x0003e8000c101508 */
[----:B--2---:R-:W2:Y:S04]  /*35bc0*/  LDL R21, [R1+0x14cc] ;  /* 0x0014cc0001157983 */ /* 0x004ea80000100800 */
[----:B-1----:R-:W4:Y:S04]  /*35bd0*/  LDL.LU R27, [R1+0x1744] ;  /* 0x00174400011b7983 */ /* 0x002f280000300800 */
[----:B------:R1:W-:Y:S01]  /*35be0*/  @P3 STG.E.U16 desc[UR8][R6.64], R0 ;  /* 0x0000000006003986 */ /* 0x0003e2000c101508 */
[----:B--2---:R-:W-:Y:S01]  /*35bf0*/  ISETP.LT.AND P2, PT, R21, UR51, !P6 ;  /* 0x0000003315007c0c */ /* 0x004fe2000f741270 */
[----:B------:R-:W-:-:S02]  /*35c00*/  IMAD.WIDE R4, R3, 0x2, R8 ;  /* 0x0000000203047825 */ /* 0x000fc400078e0208 */
[----:B------:R-:W2:Y:S01]  /*35c10*/  LDL.LU R21, [R1+0x70] ;  /* 0x0000700001157983 */ /* 0x000ea20000300800 */
[----:B---3--:R-:W-:Y:S01]  /*35c20*/  PRMT R25, R29, 0x7632, R25 ;  /* 0x000076321d197816 */ /* 0x008fe20000000019 */
[----:B------:R-:W3:Y:S01]  /*35c30*/  LDCU UR51, c[0x0][0x398] ;  /* 0x00007300ff3377ac */ /* 0x000ee20008000800 */
[----:B----4-:R-:W-:Y:S01]  /*35c40*/  ISETP.LT.AND P3, PT, R27, UR52, !P6 ;  /* 0x000000341b007c0c */ /* 0x010fe2000f761270 */
[----:B------:R4:W-:Y:S01]  /*35c50*/  STL [R1+0x1738], R27 ;  /* 0x0017381b01007387 */ /* 0x0009e20000100800 */
[----:B-1----:R-:W-:Y:S01]  /*35c60*/  IMAD.WIDE R6, R3, 0x2, R10 ;  /* 0x0000000203067825 */ /* 0x002fe200078e020a */
[----:B------:R-:W1:Y:S02]  /*35c70*/  LDCU UR52, c[0x0][0x398] ;  /* 0x00007300ff3477ac */ /* 0x000e640008000800 */
[----:B----4-:R-:W4:Y:S01]  /*35c80*/  LDL.LU R27, [R1+0x90] ;  /* 0x00009000011b7983 */ /* 0x010f220000300800 */
[----:B------:R-:W-:Y:S01]  /*35c90*/  VIADD R24, R24, 0xa ;  /* 0x0000000a18187836 */ /* 0x000fe20000000000 */
[----:B----4-:R-:W-:-:S02]  /*35ca0*/  PRMT R0, R27, 0x7632, R0 ;  /* 0x000076321b007816 */ /* 0x010fc40000000000 */
[----:B------:R4:W-:Y:S04]  /*35cb0*/  @P1 STG.E.U16 desc[UR8][R4.64], R27 ;  /* 0x0000001b04001986 */ /* 0x0009e8000c101508 */
[----:B------:R-:W-:Y:S01]  /*35cc0*/  @P5 STG.E.U16 desc[UR8][R6.64], R0 ;  /* 0x0000000006005986 */ /* 0x000fe2000c101508 */
[----:B----4-:R-:W-:-:S03]  /*35cd0*/  IMAD.WIDE R4, R3, 0x2, R12 ;  /* 0x0000000203047825 */ /* 0x010fc600078e020c */
[----:B------:R-:W4:Y:S04]  /*35ce0*/  LDL.LU R27, [R1+0x60] ;  /* 0x00006000011b7983 */ /* 0x000f280000300800 */
[----:B------:R0:W-:Y:S04]  /*35cf0*/  @P4 STG.E.U16 desc[UR8][R4.64], R29 ;  /* 0x0000001d04004986 */ /* 0x0001e8000c101508 */
[----:B0-----:R-:W3:Y:S01]  /*35d00*/  LDL.LU R29, [R1+0x1740] ;  /* 0x00174000011d7983 */ /* 0x001ee20000300800 */
[C---:B------:R-:W-:Y:S01]  /*35d10*/  IMAD.WIDE R6, R3.reuse, 0x2, R14 ;  /* 0x0000000203067825 */ /* 0x040fe200078e020e */
[----:B------:R-:W-:Y:S01]  /*35d20*/  ISETP.GE.AND P4, PT, R24, UR57, PT ;  /* 0x0000003918007c0c */ /* 0x000fe2000bf86270 */
[----:B------:R-:W0:Y:S02]  /*35d30*/  LDCU UR57, c[0x0][0x39c] ;  /* 0x00007380ff3977ac */ /* 0x000e240008000800 */
[----:B------:R-:W-:Y:S01]  /*35d40*/  IMAD.WIDE R4, R3, 0x2, R16 ;  /* 0x0000000203047825 */ /* 0x000fe200078e0210 */
[----:B------:R0:W-:Y:S01]  /*35d50*/  @P2 STG.E.U16 desc[UR8][R6.64], R25 ;  /* 0x0000001906002986 */ /* 0x0001e2000c101508 */
[----:B--2---:R-:W-:-:S03]  /*35d60*/  PRMT R24, R21, 0x7632, R24 ;  /* 0x0000763215187816 */ /* 0x004fc60000000018 */
[----:B------:R-:W-:Y:S01]  /*35d70*/  @P3 STG.E.U16 desc[UR8][R4.64], R21 ;  /* 0x0000001504003986 */ /* 0x000fe2000c101508 */
[----:B---3--:R-:W-:-:S03]  /*35d80*/  ISETP.LT.AND P2, PT, R29, UR58, !P4 ;  /* 0x0000003a1d007c0c */ /* 0x008fc6000e741270 */
[----:B------:R2:W-:Y:S01]  /*35d90*/  STL [R1+0x1734], R29 ;  /* 0x0017341d01007387 */ /* 0x0005e20000100800 */
[----:B------:R-:W-:Y:S02]  /*35da0*/  ISETP.LT.AND P1, PT, R28, UR53, !P6 ;  /* 0x000000351c007c0c */ /* 0x000fe4000f721270 */
[----:B------:R-:W-:Y:S01]  /*35db0*/  ISETP.LT.AND P5, PT, R2, UR54, !P6 ;  /* 0x0000003602007c0c */ /* 0x000fe2000f7a1270 */
[C---:B0-----:R-:W-:Y:S01]  /*35dc0*/  IMAD.WIDE R6, R3.reuse, 0x2, R18 ;  /* 0x0000000203067825 */ /* 0x041fe200078e0212 */
[----:B------:R-:W0:Y:S03]  /*35dd0*/  LDCU UR58, c[0x0][0x398] ;  /* 0x00007300ff3a77ac */ /* 0x000e260008000800 */
[C---:B------:R-:W-:Y:S01]  /*35de0*/  VIADD R0, R3.reuse, UR56 ;  /* 0x0000003803007c36 */ /* 0x040fe20008000000 */
[----:B--2---:R-:W2:Y:S01]  /*35df0*/  LDL R29, [R1+0x14c0] ;  /* 0x0014c000011d7983 */ /* 0x004ea20000100800 */
[----:B------:R-:W-:Y:S01]  /*35e00*/  ISETP.LT.AND P6, PT, R26, UR55, !P6 ;  /* 0x000000371a007c0c */ /* 0x000fe2000f7c1270 */
[----:B------:R-:W3:Y:S02]  /*35e10*/  LDCU UR53, c[0x0][0x398] ;  /* 0x00007300ff3577ac */ /* 0x000ee40008000800 */
[----:B------:R-:W3:Y:S01]  /*35e20*/  LDL.LU R21, [R1+0x173c] ;  /* 0x00173c0001157983 */ /* 0x000ee20000300800 */
[----:B------:R-:W0:Y:S03]  /*35e30*/  LDCU UR54, c[0x0][0x398] ;  /* 0x00007300ff3677ac */ /* 0x000e260008000800 */
[----:B------:R-:W3:Y:S01]  /*35e40*/  LDL R5, [R1+0x14c4] ;  /* 0x0014c40001057983 */ /* 0x000ee20000100800 */
[----:B------:R-:W0:Y:S03]  /*35e50*/  LDCU UR56, c[0x0][0x3b8] ;  /* 0x00007700ff3877ac */ /* 0x000e260008000800 */
[----:B------:R1:W-:Y:S01]  /*35e60*/  @P1 STG.E.U16 desc[UR8][R6.64], R24 ;  /* 0x0000001806001986 */ /* 0x0003e2000c101508 */
[----:B------:R-:W0:Y:S03]  /*35e70*/  LDCU UR55, c[0x0][0x398] ;  /* 0x00007300ff3777ac */ /* 0x000e260008000800 */
[----:B-1----:R-:W4:Y:S01]  /*35e80*/  LDL R24, [R1+0x14b4] ;  /* 0x0014b40001187983 */ /* 0x002f220000100800 */
[----:B------:R-:W-:Y:S01]  /*35e90*/  IMAD.WIDE R6, R3, 0x2, R22 ;  /* 0x0000000203067825 */ /* 0x000fe200078e0216 */
[----:B--2---:R-:W-:Y:S01]  /*35ea0*/  ISETP.LT.AND P1, PT, R29, UR60, !P4 ;  /* 0x0000003c1d007c0c */ /* 0x004fe2000e721270 */
[----:B------:R-:W1:Y:S01]  /*35eb0*/  LDCU UR60, c[0x0][0x398] ;  /* 0x00007300ff3c77ac */ /* 0x000e620008000800 */
[----:B------:R-:W2:Y:S01]  /*35ec0*/  LDL.LU R29, [R1+0xc4] ;  /* 0x0000c400011d7983 */ /* 0x000ea20000300800 */
[----:B---3--:R-:W-:Y:S01]  /*35ed0*/  ISETP.LT.AND P3, PT, R5, UR59, !P4 ;  /* 0x0000003b05007c0c */ /* 0x008fe2000e761270 */
[----:B------:R-:W-:-:S02]  /*35ee0*/  IMAD.WIDE R4, R3, 0x2, R20 ;  /* 0x0000000203047825 */ /* 0x000fc400078e0214 */
[----:B------:R3:W-:Y:S01]  /*35ef0*/  STL [R1+0x1730], R21 ;  /* 0x0017301501007387 */ /* 0x0007e20000100800 */
[----:B----4-:R-:W-:Y:S01]  /*35f00*/  PRMT R3, R27, 0x7632, R3 ;  /* 0x000076321b037816 */ /* 0x010fe20000000003 */
[----:B------:R-:W4:Y:S02]  /*35f10*/  LDCU UR59, c[0x0][0x398] ;  /* 0x00007300ff3b77ac */ /* 0x000f240008000800 */
[----:B------:R0:W-:Y:S04]  /*35f20*/  @P5 STG.E.U16 desc[UR8][R4.64], R27 ;  /* 0x0000001b04005986 */ /* 0x0001e8000c101508 */
[----:B---3--:R-:W3:Y:S04]  /*35f30*/  LDL R21, [R1+0x14cc] ;  /* 0x0014cc0001157983 */ /* 0x008ee80000100800 */
[----:B0-----:R-:W4:Y:S04]  /*35f40*/  LDL.LU R27, [R1+0x1738] ;  /* 0x00173800011b7983 */ /* 0x001f280000300800 */
[----:B------:R0:W-:Y:S01]  /*35f50*/  @P6 STG.E.U16 desc[UR8][R6.64], R3 ;  /* 0x0000000306006986 */ /* 0x0001e2000c101508 */
[----:B---3--:R-:W-:Y:S01]  /*35f60*/  ISETP.LT.AND P5, PT, R21, UR61, !P4 ;  /* 0x0000003d15007c0c */ /* 0x008fe2000e7a1270 */
[----:B------:R-:W-:-:S02]  /*35f70*/  IMAD.WIDE R4, R0, 0x2, R8 ;  /* 0x0000000200047825 */ /* 0x000fc400078e0208 */
[----:B------:R-:W3:Y:S01]  /*35f80*/  LDL.LU R21, [R1+0xb4] ;  /* 0x0000b40001157983 */ /* 0x000ee20000300800 */
[----:B--2---:R-:W-:Y:S01]  /*35f90*/  PRMT R25, R29, 0x7632, R25 ;  /* 0x000076321d197816 */ /* 0x004fe20000000019 */
[----:B------:R-:W2:Y:S01]  /*35fa0*/  LDCU UR61, c[0x0][0x398] ;  /* 0x00007300ff3d77ac */ /* 0x000ea20008000800 */
[----:B----4-:R-:W-:Y:S01]  /*35fb0*/  ISETP.LT.AND P6, PT, R27, UR62, !P4 ;  /* 0x0000003e1b007c0c */ /* 0x010fe2000e7c1270 */
[----:B------:R4:W-:Y:S01]  /*35fc0*/  STL [R1+0x172c], R27 ;  /* 0x00172c1b01007387 */ /* 0x0009e20000100800 */
[----:B0-----:R-:W-:Y:S01]  /*35fd0*/  IMAD.WIDE R6, R0, 0x2, R10 ;  /* 0x0000000200067825 */ /* 0x001fe200078e020a */
[----:B------:R-:W0:Y:S02]  /*35fe0*/  LDCU UR62, c[0x0][0x398] ;  /* 0x00007300ff3e77ac */ /* 0x000e240008000800 */
        /* <DEDUP_REMOVED lines=8> */
[----:B0-----:R-:W2:Y:S01]  /*36070*/  LDL.LU R29, [R1+0x1734] ;  /* 0x00173400011d7983 */ /* 0x001ea20000300800 */
[----:B------:R-:W-:Y:S01]  /*36080*/  IMAD.WIDE R6, R0, 0x2, R14 ;  /* 0x0000000200067825 */ /* 0x000fe200078e020e */
[----:B------:R-:W-:Y:S01]  /*36090*/  ISETP.GE.AND P1, PT, R24, UR67, PT ;  /* 0x0000004318007c0c */ /* 0x000fe2000bf26270 */
[----:B------:R-:W0:Y:S02]  /*360a0*/  LDCU UR67, c[0x0][0x39c] ;  /* 0x00007380ff4377ac */ /* 0x000e240008000800 */
[----:B------:R-:W-:Y:S01]  /*360b0*/  IMAD.WIDE R4, R0, 0x2, R16 ;  /* 0x0000000200047825 */ /* 0x000fe200078e0210 */
[----:B------:R0:W-:Y:S01]  /*360c0*/  @P5 STG.E.U16 desc[UR8][R6.64], R25 ;  /* 0x0000001906005986 */ /* 0x0001e2000c101508 */
[----:B---3--:R-:W-:-:S03]  /*360d0*/  PRMT R24, R21, 0x7632, R24 ;  /* 0x0000763215187816 */ /* 0x008fc60000000018 */
[----:B------:R-:W-:Y:S01]  /*360e0*/  @P6 STG.E.U16 desc[UR8][R4.64], R21 ;  /* 0x0000001504006986 */ /* 0x000fe2000c101508 */
[----:B--2---:R-:W-:-:S03]  /*360f0*/  ISETP.LT.AND P5, PT, R29, UR68, !P1 ;  /* 0x000000441d007c0c */ /* 0x004fc6000cfa1270 */
[----:B------:R2:W-:Y:S01]  /*36100*/  STL [R1+0x1728], R29 ;  /* 0x0017281d01007387 */ /* 0x0005e20000100800 */
[----:B------:R-:W-:Y:S02]  /*36110*/  ISETP.LT.AND P2, PT, R28, UR63, !P4 ;  /* 0x0000003f1c007c0c */ /* 0x000fe4000e741270 */
[----:B------:R-:W-:Y:S01]  /*36120*/  ISETP.LT.AND P3, PT, R2, UR64, !P4 ;  /* 0x0000004002007c0c */ /* 0x000fe2000e761270 */
[C---:B0-----:R-:W-:Y:S01]  /*36130*/  IMAD.WIDE R6, R0.reuse, 0x2, R18 ;  /* 0x0000000200067825 */ /* 0x041fe200078e0212 */
[----:B------:R-:W0:Y:S03]  /*36140*/  LDCU UR68, c[0x0][0x398] ;  /* 0x00007300ff4477ac */ /* 0x000e260008000800 */
[----:B------:R-:W-:Y:S01]  /*36150*/  VIADD R3, R0, UR66 ;  /* 0x0000004200037c36 */ /* 0x000fe20008000000 */
        /* <DEDUP_REMOVED lines=10> */
[C---:B------:R-:W-:Y:S01]  /*36200*/  IMAD.WIDE R6, R0.reuse, 0x2, R22 ;  /* 0x0000000200067825 */ /* 0x040fe200078e0216 */
        /* <DEDUP_REMOVED lines=30> */
[C---:B------:R-:W-:Y:S01]  /*363f0*/  IMAD.WIDE R6, R3.reuse, 0x2, R14 ;  /* 0x0000000203067825 */ /* 0x040fe200078e020e */
        /* <DEDUP_REMOVED lines=1333> */
[----:B------:R-:W3:Y:S01]  /*3b750*/  LDCU UR10, c[0x0][0x398] ;  /* 0x00007300ff0a77ac */ /* 0x000ee20008000800 */
[----:B--2---:R-:W2:Y:S01]  /*3b760*/  LDL R29, [R1+0x14c0] ;  /* 0x0014c000011d7983 */ /* 0x004ea20000100800 */
[----:B------:R-:W-:Y:S01]  /*3b770*/  ISETP.LT.AND P1, PT, R26, UR75, !P1 ;  /* 0x0000004b1a007c0c */ /* 0x000fe2000cf21270 */
[----:B------:R-:W0:Y:S02]  /*3b780*/  LDCU UR74, c[0x0][0x398] ;  /* 0x00007300ff4a77ac */ /* 0x000e240008000800 */
[----:B------:R-:W3:Y:S01]  /*3b790*/  LDL.LU R21, [R1+0x1604] ;  /* 0x0016040001157983 */ /* 0x000ee20000300800 */
[----:B------:R-:W0:Y:S03]  /*3b7a0*/  LDCU UR75, c[0x0][0x398] ;  /* 0x00007300ff4b77ac */ /* 0x000e260008000800 */
[----:B------:R-:W3:Y:S01]  /*3b7b0*/  LDL R5, [R1+0x14c4] ;  /* 0x0014c40001057983 */ /* 0x000ee20000100800 */
[----:B------:R-:W0:Y:S03]  /*3b7c0*/  LDCU UR76, c[0x0][0x3b8] ;  /* 0x00007700ff4c77ac */ /* 0x000e260008000800 */
[----:B------:R1:W-:Y:S04]  /*3b7d0*/  @P5 STG.E.U16 desc[UR8][R6.64], R24 ;  /* 0x0000001806005986 */ /* 0x0003e8000c101508 */
        /* <DEDUP_REMOVED lines=203> */
[----:B------:R-:W-:Y:S04]  /*3c490*/  @P3 STG.E.U16 desc[UR8][R4.64], R21 ;  /* 0x0000001504003986 */ /* 0x000fe8000c101508 */
[----:B-1----:R-:W3:Y:S01]  /*3c4a0*/  LDL R25, [R1+0x14b4] ;  /* 0x0014b40001197983 */ /* 0x002ee20000100800 */
[----:B--2---:R-:W-:-:S03]  /*3c4b0*/  ISETP.LT.AND P2, PT, R29, UR58, !P4 ;  /* 0x0000003a1d007c0c */ /* 0x004fc6000e741270 */
[----:B------:R1:W-:Y:S01]  /*3c4c0*/  STL [R1+0x15c8], R29 ;  /* 0x0015c81d01007387 */ /* 0x0003e20000100800 */
[----:B------:R-:W-:Y:S02]  /*3c4d0*/  ISETP.LT.AND P1, PT, R28, UR53, !P6 ;  /* 0x000000351c007c0c */ /* 0x000fe4000f721270 */
[----:B------:R-:W-:Y:S01]  /*3c4e0*/  ISETP.LT.AND P5, PT, R2, UR54, !P6 ;  /* 0x0000003602007c0c */ /* 0x000fe2000f7a1270 */
[C---:B------:R-:W-:Y:S01]  /*3c4f0*/  IMAD.WIDE R6, R3.reuse, 0x2, R18 ;  /* 0x0000000203067825 */ /* 0x040fe200078e0212 */
[----:B------:R-:W2:Y:S03]  /*3c500*/  LDCU UR53, c[0x0][0x398] ;  /* 0x00007300ff3577ac */ /* 0x000ea60008000800 */
[C---:B------:R-:W-:Y:S01]  /*3c510*/  VIADD R0, R3.reuse, UR56 ;  /* 0x0000003803007c36 */ /* 0x040fe20008000000 */
[----:B------:R-:W0:Y:S01]  /*3c520*/  LDCU UR58, c[0x0][0x398] ;  /* 0x00007300ff3a77ac */ /* 0x000e220008000800 */
[----:B-1----:R-:W2:Y:S01]  /*3c530*/  LDL R29, [R1+0x14c0] ;  /* 0x0014c000011d7983 */ /* 0x002ea20000100800 */
[----:B------:R-:W-:Y:S01]  /*3c540*/  ISETP.LT.AND P6, PT, R26, UR55, !P6 ;  /* 0x000000371a007c0c */ /* 0x000fe2000f7c1270 */
[----:B------:R-:W1:Y:S02]  /*3c550*/  LDCU UR54, c[0x0][0x398] ;  /* 0x00007300ff3677ac */ /* 0x000e640008000800 */
[----:B------:R-:W3:Y:S01]  /*3c560*/  LDL.LU R21, [R1+0x15d4] ;  /* 0x0015d40001157983 */ /* 0x000ee20000300800 */
[----:B------:R-:W0:Y:S03]  /*3c570*/  LDCU UR55, c[0x0][0x398] ;  /* 0x00007300ff3777ac */ /* 0x000e260008000800 */
[----:B------:R-:W3:Y:S01]  /*3c580*/  LDL R5, [R1+0x14c4] ;  /* 0x0014c40001057983 */ /* 0x000ee20000100800 */
[----:B------:R-:W0:Y:S03]  /*3c590*/  LDCU UR56, c[0x0][0x3b8] ;  /* 0x00007700ff3877ac */ /* 0x000e260008000800 */
[----:B------:R1:W-:Y:S04]  /*3c5a0*/  @P1 STG.E.U16 desc[UR8][R6.64], R24 ;  /* 0x0000001806001986 */ /* 0x0003e8000c101508 */
[----:B-1----:R-:W4:Y:S01]  /*3c5b0*/  LDL.LU R24, [R1+0x270] ;  /* 0x0002700001187983 */ /* 0x002f220000300800 */
[----:B------:R-:W-:Y:S01]  /*3c5c0*/  IMAD.WIDE R6, R3, 0x2, R22 ;  /* 0x0000000203067825 */ /* 0x000fe200078e0216 */
[----:B--2---:R-:W-:Y:S01]  /*3c5d0*/  ISETP.LT.AND P1, PT, R29, UR60, !P4 ;  /* 0x0000003c1d007c0c */ /* 0x004fe2000e721270 */
[----:B------:R-:W1:Y:S01]  /*3c5e0*/  LDCU UR60, c[0x0][0x398] ;  /* 0x00007300ff3c77ac */ /* 0x000e620008000800 */
[----:B------:R-:W2:Y:S01]  /*3c5f0*/  LDL R29, [R1+0x290] ;  /* 0x00029000011d7983 */ /* 0x000ea20000100800 */
[----:B---3--:R-:W-:Y:S01]  /*3c600*/  ISETP.LT.AND P3, PT, R5, UR59, !P4 ;  /* 0x0000003b05007c0c */ /* 0x008fe2000e761270 */
[----:B------:R-:W-:Y:S01]  /*3c610*/  IMAD.WIDE R4, R3, 0x2, R20 ;  /* 0x0000000203047825 */ /* 0x000fe200078e0214 */
[----:B----4-:R-:W-:Y:S01]  /*3c620*/  PRMT R3, R27, 0x7632, R3 ;  /* 0x000076321b037816 */ /* 0x010fe20000000003 */
[----:B------:R-:W3:Y:S03]  /*3c630*/  LDCU UR59, c[0x0][0x398] ;  /* 0x00007300ff3b77ac */ /* 0x000ee60008000800 */
[----:B------:R4:W-:Y:S04]  /*3c640*/  @P5 STG.E.U16 desc[UR8][R4.64], R27 ;  /* 0x0000001b04005986 */ /* 0x0009e8000c101508 */
[----:B----4-:R-:W4:Y:S04]  /*3c650*/  LDL.LU R27, [R1+0x15d0] ;  /* 0x0015d000011b7983 */ /* 0x010f280000300800 */
[----:B------:R-:W2:Y:S04]  /*3c660*/  LDL R5, [R1+0x14cc] ;  /* 0x0014cc0001057983 */ /* 0x000ea80000100800 */
[----:B------:R0:W-:Y:S02]  /*3c670*/  @P6 STG.E.U16 desc[UR8][R6.64], R3 ;  /* 0x0000000306006986 */ /* 0x0001e4000c101508 */
[----:B0-----:R-:W-:Y:S01]  /*3c680*/  IMAD.WIDE R6, R0, 0x2, R8 ;  /* 0x0000000200067825 */ /* 0x001fe200078e0208 */
[----:B------:R-:W-:-:S04]  /*3c690*/  PRMT R3, R24, 0x7632, R3 ;  /* 0x0000763218037816 */ /* 0x000fc80000000003 */
[----:B------:R0:W-:Y:S01]  /*3c6a0*/  @P2 STG.E.U16 desc[UR8][R6.64], R24 ;  /* 0x0000001806002986 */ /* 0x0001e2000c101508 */
[----:B----4-:R-:W-:Y:S02]  /*3c6b0*/  ISETP.LT.AND P6, PT, R27, UR62, !P4 ;  /* 0x0000003e1b007c0c */ /* 0x010fe4000e7c1270 */
[----:B--2---:R-:W-:Y:S01]  /*3c6c0*/  ISETP.LT.AND P5, PT, R5, UR61, !P4 ;  /* 0x0000003d05007c0c */ /* 0x004fe2000e7a1270 */
[----:B------:R-:W2:Y:S01]  /*3c6d0*/  LDL.LU R27, [R1+0x15cc] ;  /* 0x0015cc00011b7983 */ /* 0x000ea20000300800 */
[----:B------:R-:W-:-:S04]  /*3c6e0*/  IMAD.WIDE R4, R0, 0x2, R10 ;  /* 0x0000000200047825 */ /* 0x000fc800078e020a */
[----:B0-----:R-:W-:Y:S01]  /*3c6f0*/  IMAD.WIDE R6, R0, 0x2, R12 ;  /* 0x0000000200067825 */ /* 0x001fe200078e020c */
[----:B------:R0:W-:Y:S01]  /*3c700*/  STL [R1+0x15c4], R11 ;  /* 0x0015c40b01007387 */ /* 0x0001e20000100800 */
[----:B------:R-:W-:Y:S01]  /*3c710*/  ISETP.LT.AND P2, PT, R28, UR63, !P4 ;  /* 0x0000003f1c007c0c */ /* 0x000fe2000e741270 */
[----:B------:R-:W4:Y:S02]  /*3c720*/  LDCU UR61, c[0x0][0x398] ;  /* 0x00007300ff3d77ac */ /* 0x000f240008000800 */
[----:B------:R1:W-:Y:S01]  /*3c730*/  @P3 STG.E.U16 desc[UR8][R4.64], R3 ;  /* 0x0000000304003986 */ /* 0x0003e2000c101508 */
[----:B------:R-:W2:Y:S03]  /*3c740*/  LDCU UR62, c[0x0][0x398] ;  /* 0x00007300ff3e77ac */ /* 0x000ea60008000800 */
[----:B0-----:R-:W3:Y:S01]  /*3c750*/  LDL.LU R11, [R1+0x2a0] ;  /* 0x0002a000010b7983 */ /* 0x001ee20000300800 */
[----:B------:R-:W0:Y:S01]  /*3c760*/  LDCU UR63, c[0x0][0x398] ;  /* 0x00007300ff3f77ac */ /* 0x000e220008000800 */
[----:B-1----:R-:W-:-:S02]  /*3c770*/  PRMT R5, R29, 0x7632, R5 ;  /* 0x000076321d057816 */ /* 0x002fc40000000005 */
[----:B------:R-:W3:Y:S01]  /*3c780*/  LDL.LU R29, [R1+0x15c8] ;  /* 0x0015c800011d7983 */ /* 0x000ee20000300800 */
[----:B------:R-:W-:-:S03]  /*3c790*/  VIADD R3, R25, 0x29 ;  /* 0x0000002919037836 */ /* 0x000fc60000000000 */
[----:B--2---:R1:W-:Y:S02]  /*3c7a0*/  @P1 STG.E.U16 desc[UR8][R6.64], R27 ;  /* 0x0000001b06001986 */ /* 0x0043e4000c101508 */
[----:B------:R-:W-:Y:S02]  /*3c7b0*/  ISETP.GE.AND P1, PT, R3, UR67, PT ;  /* 0x0000004303007c0c */ /* 0x000fe4000bf26270 */
[----:B------:R-:W-:Y:S01]  /*3c7c0*/  ISETP.LT.AND P3, PT, R2, UR64, !P4 ;  /* 0x0000004002007c0c */ /* 0x000fe2000e761270 */
[C---:B------:R-:W-:Y:S01]  /*3c7d0*/  IMAD.WIDE R24, R0.reuse, 0x2, R16 ;  /* 0x0000000200187825 */ /* 0x040fe200078e0210 */
[----:B------:R-:W-:Y:S01]  /*3c7e0*/  PRMT R3, R27, 0x7632, R3 ;  /* 0x000076321b037816 */ /* 0x000fe20000000003 */
[----:B------:R-:W2:Y:S02]  /*3c7f0*/  LDCU UR67, c[0x0][0x39c] ;  /* 0x00007380ff4377ac */ /* 0x000ea40008000800 */
[C---:B-1----:R-:W-:Y:S01]  /*3c800*/  IMAD.WIDE R6, R0.reuse, 0x2, R14 ;  /* 0x0000000200067825 */ /* 0x042fe200078e020e */
[----:B------:R-:W1:Y:S04]  /*3c810*/  LDCU UR64, c[0x0][0x398] ;  /* 0x00007300ff4077ac */ /* 0x000e680008000800 */
[----:B------:R0:W-:Y:S01]  /*3c820*/  @P5 STG.E.U16 desc[UR8][R6.64], R3 ;  /* 0x0000000306005986 */ /* 0x0001e2000c101508 */
[----:B---3--:R-:W-:Y:S01]  /*3c830*/  ISETP.LT.AND P5, PT, R29, UR68, !P1 ;  /* 0x000000441d007c0c */ /* 0x008fe2000cfa1270 */
[----:B------:R-:W-:Y:S01]  /*3c840*/  VIADD R4, R0, UR66 ;  /* 0x0000004200047c36 */ /* 0x000fe20008000000 */
[----:B------:R-:W-:Y:S01]  /*3c850*/  ISETP.LT.AND P4, PT, R26, UR65, !P4 ;  /* 0x000000411a007c0c */ /* 0x000fe2000e781270 */
[----:B0-----:R-:W3:Y:S01]  /*3c860*/  LDL.LU R7, [R1+0x290] ;  /* 0x0002900001077983 */ /* 0x001ee20000300800 */
[C---:B------:R-:W-:Y:S01]  /*3c870*/  IMAD.WIDE R26, R0.reuse, 0x2, R18 ;  /* 0x00000002001a7825 */ /* 0x040fe200078e0212 */
[----:B------:R-:W0:Y:S02]  /*3c880*/  LDCU UR65, c[0x0][0x398] ;  /* 0x00007300ff4177ac */ /* 0x000e240008000800 */
[----:B------:R-:W2:Y:S01]  /*3c890*/  LDL R3, [R1+0x14b4] ;  /* 0x0014b40001037983 */ /* 0x000ea20000100800 */
[----:B------:R-:W0:Y:S03]  /*3c8a0*/  LDCU UR66, c[0x0][0x3b8] ;  /* 0x00007700ff4277ac */ /* 0x000e260008000800 */
[----:B------:R1:W-:Y:S01]  /*3c8b0*/  STL [R1+0x15bc], R29 ;  /* 0x0015bc1d01007387 */ /* 0x0003e20000100800 */
[----:B------:R-:W0:Y:S03]  /*3c8c0*/  LDCU UR68, c[0x0][0x398] ;  /* 0x00007300ff4477ac */ /* 0x000e260008000800 */
[----:B-1----:R-:W2:Y:S04]  /*3c8d0*/  LDL R29, [R1+0x14c4] ;  /* 0x0014c400011d7983 */ /* 0x002ea80000100800 */
[----:B---3--:R1:W-:Y:S04]  /*3c8e0*/  @P6 STG.E.U16 desc[UR8][R24.64], R7 ;  /* 0x0000000718006986 */ /* 0x0083e8000c101508 */
[----:B------:R3:W-:Y:S01]  /*3c8f0*/  @P2 STG.E.U16 desc[UR8][R26.64], R5 ;  /* 0x000000051a002986 */ /* 0x0007e2000c101508 */
[----:B-1----:R-:W-:-:S04]  /*3c900*/  IMAD.WIDE R6, R0, 0x2, R20 ;  /* 0x0000000200067825 */ /* 0x002fc800078e0214 */
[----:B------:R-:W-:Y:S01]  /*3c910*/  IMAD.WIDE R24, R0, 0x2, R22 ;  /* 0x0000000200187825 */ /* 0x000fe200078e0216 */
[----:B---3--:R-:W3:Y:S01]  /*3c920*/  LDL R5, [R1+0x14cc] ;  /* 0x0014cc0001057983 */ /* 0x008ee20000100800 */
[----:B--2---:R-:W-:Y:S01]  /*3c930*/  ISETP.LT.AND P2, PT, R29, UR69, !P1 ;  /* 0x000000451d007c0c */ /* 0x004fe2000cf41270 */
[----:B------:R-:W1:Y:S01]  /*3c940*/  LDCU UR69, c[0x0][0x398] ;  /* 0x00007300ff4577ac */ /* 0x000e620008000800 */
[----:B------:R-:W-:Y:S01]  /*3c950*/  PRMT R0, R11, 0x7632, R0 ;  /* 0x000076320b007816 */ /* 0x000fe20000000000 */
[----:B------:R-:W2:Y:S04]  /*3c960*/  LDL R29, [R1+0x14b8] ;  /* 0x0014b800011d7983 */ /* 0x000ea80000100800 */
[----:B------:R0:W-:Y:S04]  /*3c970*/  @P3 STG.E.U16 desc[UR8][R6.64], R11 ;  /* 0x0000000b06003986 */ /* 0x0001e8000c101508 */
[----:B0-----:R-:W2:Y:S04]  /*3c980*/  LDL.LU R11, [R1+0x15c4] ;  /* 0x0015c400010b7983 */ /* 0x001ea80000300800 */
[----:B------:R-:W2:Y:S04]  /*3c990*/  LDL R6, [R1+0x14c0] ;  /* 0x0014c00001067983 */ /* 0x000ea80000100800 */
[----:B------:R-:W2:Y:S01]  /*3c9a0*/  LDL.LU R7, [R1+0x2b0] ;  /* 0x0002b00001077983 */ /* 0x000ea20000300800 */
[----:B------:R-:W-:-:S03]  /*3c9b0*/  IMAD.WIDE R26, R4, 0x2, R8 ;  /* 0x00000002041a7825 */ /* 0x000fc600078e0208 */
[----:B------:R0:W-:Y:S04]  /*3c9c0*/  @P4 STG.E.U16 desc[UR8][R24.64], R0 ;  /* 0x0000000018004986 */ /* 0x0001e8000c101508 */
[----:B0-----:R-:W4:Y:S04]  /*3c9d0*/  LDL R25, [R1+0x14d0] ;  /* 0x0014d00001197983 */ /* 0x001f280000100800 */
[----:B--2---:R0:W-:Y:S01]  /*3c9e0*/  @P5 STG.E.U16 desc[UR8][R26.64], R7 ;  /* 0x000000071a005986 */ /* 0x0041e2000c101508 */
[----:B------:R-:W-:Y:S01]  /*3c9f0*/  ISETP.LT.AND P4, PT, R6, UR70, !P1 ;  /* 0x0000004606007c0c */ /* 0x000fe2000cf81270 */
[----:B------:R-:W-:Y:S01]  /*3ca00*/  VIADD R3, R3, 0x2a ;  /* 0x0000002a03037836 */ /* 0x000fe20000000000 */
[----:B------:R-:W-:Y:S01]  /*3ca10*/  PRMT R0, R7, 0x7632, R0 ;  /* 0x0000763207007816 */ /* 0x000fe20000000000 */
[----:B------:R-:W2:Y:S01]  /*3ca20*/  LDCU UR70, c[0x0][0x398] ;  /* 0x00007300ff4677ac */ /* 0x000ea20008000800 */
[----:B0-----:R-:W2:Y:S01]  /*3ca30*/  LDL.LU R27, [R1+0x2c0] ;  /* 0x0002c000011b7983 */ /* 0x001ea20000300800 */
[----:B------:R-:W-:Y:S01]  /*3ca40*/  IMAD.WIDE R6, R4, 0x2, R10 ;  /* 0x0000000204067825 */ /* 0x000fe200078e020a */
[----:B---3--:R-:W-:Y:S01]  /*3ca50*/  ISETP.LT.AND P5, PT, R5, UR71, !P1 ;  /* 0x0000004705007c0c */ /* 0x008fe2000cfa1270 */
[----:B------:R-:W0:Y:S01]  /*3ca60*/  LDCU UR71, c[0x0][0x398] ;  /* 0x00007300ff4777ac */ /* 0x000e220008000800 */
[----:B------:R-:W3:Y:S04]  /*3ca70*/  LDL.LU R5, [R1+0x2d0] ;  /* 0x0002d00001057983 */ /* 0x000ee80000300800 */
[----:B------:R1:W-:Y:S01]  /*3ca80*/  @P2 STG.E.U16 desc[UR8][R6.64], R0 ;  /* 0x0000000006002986 */ /* 0x0003e2000c101508 */
[----:B------:R-:W-:Y:S01]  /*3ca90*/  ISETP.LT.AND P2, PT, R28, UR73, !P1 ;  /* 0x000000491c007c0c */ /* 0x000fe2000cf41270 */
[----:B------:R-:W0:Y:S02]  /*3caa0*/  LDCU UR73, c[0x0][0x398] ;  /* 0x00007300ff4977ac */ /* 0x000e240008000800 */
[----:B------:R-:W3:Y:S01]  /*3cab0*/  LDL.LU R28, [R1+0x15c0] ;  /* 0x0015c000011c7983 */ /* 0x000ee20000300800 */
[----:B----4-:R-:W-:Y:S01]  /*3cac0*/  ISETP.LT.AND P6, PT, R25, UR72, !P1 ;  /* 0x0000004819007c0c */ /* 0x010fe2000cfc1270 */
[C---:B------:R-:W-:Y:S01]  /*3cad0*/  IMAD.WIDE R24, R4.reuse, 0x2, R12 ;  /* 0x0000000204187825 */ /* 0x040fe200078e020c */
[----:B------:R-:W-:Y:S01]  /*3cae0*/  ISETP.GE.AND P3, PT, R3, UR77, PT ;  /* 0x0000004d03007c0c */ /* 0x000fe2000bf66270 */
[----:B------:R4:W-:Y:S01]  /*3caf0*/  STL [R1+0x15b4], R2 ;  /* 0x0015b40201007387 */ /* 0x0009e20000100800 */
[----:B------:R-:W0:Y:S01]  /*3cb00*/  LDCU UR72, c[0x0][0x398] ;  /* 0x00007300ff4877ac */ /* 0x000e220008000800 */
[----:B-1----:R-:W-:Y:S01]  /*3cb10*/  IMAD.WIDE R6, R4, 0x2, R14 ;  /* 0x0000000204067825 */ /* 0x002fe200078e020e */
[----:B------:R-:W1:Y:S01]  /*3cb20*/  LDCU UR77, c[0x0][0x398] ;  /* 0x00007300ff4d77ac */ /* 0x000e620008000800 */
[----:B--2---:R2:W-:Y:S01]  /*3cb30*/  @P4 STG.E.U16 desc[UR8][R24.64], R27 ;  /* 0x0000001b18004986 */ /* 0x0045e2000c101508 */
[----:B------:R-:W-:-:S02]  /*3cb40*/  PRMT R0, R27, 0x7632, R0 ;  /* 0x000076321b007816 */ /* 0x000fc40000000000 */
[----:B------:R-:W-:Y:S01]  /*3cb50*/  ISETP.LT.AND P4, PT, R2, UR74, !P1 ;  /* 0x0000004a02007c0c */ /* 0x000fe2000cf81270 */
[----:B------:R-:W0:Y:S01]  /*3cb60*/  LDCU UR74, c[0x0][0x398] ;  /* 0x00007300ff4a77ac */ /* 0x000e220008000800 */
[----:B----4-:R-:W4:Y:S01]  /*3cb70*/  LDL.LU R2, [R1+0x274] ;  /* 0x0002740001027983 */ /* 0x010f220000300800 */
[----:B------:R-:W-:Y:S01]  /*3cb80*/  ISETP.LT.AND P1, PT, R29, UR75, !P1 ;  /* 0x0000004b1d007c0c */ /* 0x000fe2000cf21270 */
[----:B------:R-:W0:Y:S02]  /*3cb90*/  LDCU UR75, c[0x0][0x3b8] ;  /* 0x00007700ff4b77ac */ /* 0x000e240008000800 */
[----:B------:R-:W4:Y:S04]  /*3cba0*/  LDL.LU R29, [R1+0x15bc] ;  /* 0x0015bc00011d7983 */ /* 0x000f280000300800 */
[----:B------:R0:W-:Y:S01]  /*3cbb0*/  @P5 STG.E.U16 desc[UR8][R6.64], R0 ;  /* 0x0000000006005986 */ /* 0x0001e2000c101508 */
[----:B--2---:R-:W-:Y:S01]  /*3cbc0*/  IMAD.WIDE R24, R4, 0x2, R16 ;  /* 0x0000000204187825 */ /* 0x004fe200078e0210 */
[----:B---3--:R-:W-:-:S02]  /*3cbd0*/  PRMT R3, R28, 0x7632, R3 ;  /* 0x000076321c037816 */ /* 0x008fc40000000003 */
[----:B0-----:R-:W2:Y:S04]  /*3cbe0*/  LDL R0, [R1+0x14c0] ;  /* 0x0014c00001007983 */ /* 0x001ea80000100800 */
[----:B------:R0:W-:Y:S04]  /*3cbf0*/  @P6 STG.E.U16 desc[UR8][R24.64], R28 ;  /* 0x0000001c18006986 */ /* 0x0001e8000c101508 */
[----:B0-----:R-:W3:Y:S01]  /*3cc00*/  LDL.LU R28, [R1+0x15b8] ;  /* 0x0015b800011c7983 */ /* 0x001ee20000300800 */
[----:B------:R-:W-:-:S03]  /*3cc10*/  IMAD.WIDE R26, R4, 0x2, R18 ;  /* 0x00000002041a7825 */ /* 0x000fc600078e0212 */
[----:B------:R-:W3:Y:S01]  /*3cc20*/  LDL R25, [R1+0x14c4] ;  /* 0x0014c40001197983 */ /* 0x000ee20000100800 */
[----:B------:R-:W-:-:S03]  /*3cc30*/  IMAD.WIDE R6, R4, 0x2, R20 ;  /* 0x0000000204067825 */ /* 0x000fc600078e0214 */
[----:B------:R0:W-:Y:S04]  /*3cc40*/  @P2 STG.E.U16 desc[UR8][R26.64], R3 ;  /* 0x000000031a002986 */ /* 0x0001e8000c101508 */
[----:B------:R-:W-:Y:S01]  /*3cc50*/  @P4 STG.E.U16 desc[UR8][R6.64], R5 ;  /* 0x0000000506004986 */ /* 0x000fe2000c101508 */
[----:B0-----:R-:W-:Y:S02]  /*3cc60*/  PRMT R3, R5, 0x7632, R3 ;  /* 0x0000763205037816 */ /* 0x001fe40000000003 */
[----:B----4-:R-:W-:Y:S01]  /*3cc70*/  ISETP.LT.AND P2, PT, R29, UR10, !P3 ;  /* 0x0000000a1d007c0c */ /* 0x010fe2000df41270 */
[----:B------:R0:W-:Y:S01]  /*3cc80*/  STL [R1+0x15b0], R29 ;  /* 0x0015b01d01007387 */ /* 0x0001e20000100800 */
[----:B------:R-:W4:Y:S03]  /*3cc90*/  LDCU UR10, c[0x0][0x398] ;  /* 0x00007300ff0a77ac */ /* 0x000f260008000800 */
[----:B0-----:R-:W4:Y:S01]  /*3cca0*/  LDL.LU R29, [R1+0x294] ;  /* 0x00029400011d7983 */ /* 0x001f220000300800 */
[----:B--2---:R-:W-:Y:S01]  /*3ccb0*/  ISETP.LT.AND P6, PT, R0, UR14, !P3 ;  /* 0x0000000e00007c0c */ /* 0x004fe2000dfc1270 */
[C---:B------:R-:W-:Y:S01]  /*3ccc0*/  VIADD R0, R4.reuse, UR76 ;  /* 0x0000004c04007c36 */ /* 0x040fe20008000000 */
[----:B------:R-:W0:Y:S01]  /*3ccd0*/  LDCU UR14, c[0x0][0x39c] ;  /* 0x00007380ff0e77ac */ /* 0x000e220008000800 */
[----:B------:R-:W-:-:S04]  /*3cce0*/  IMAD.WIDE R4, R4, 0x2, R22 ;  /* 0x0000000204047825 */ /* 0x000fc800078e0216 */
[----:B------:R-:W-:Y:S01]  /*3ccf0*/  IMAD.WIDE R6, R0, 0x2, R8 ;  /* 0x0000000200067825 */ /* 0x000fe200078e0208 */
[----:B------:R2:W-:Y:S04]  /*3cd00*/  @P1 STG.E.U16 desc[UR8][R4.64], R3 ;  /* 0x0000000304001986 */ /* 0x0005e8000c101508 */
[----:B------:R0:W-:Y:S01]  /*3cd10*/  @P2 STG.E.U16 desc[UR8][R6.64], R2 ;  /* 0x0000000206002986 */ /* 0x0001e2000c101508 */
[----:B---3--:R-:W-:-:S03]  /*3cd20*/  PRMT R28, R2, 0x7632, R28 ;  /* 0x00007632021c7816 */ /* 0x008fc6000000001c */
[----:B--2---:R-:W2:Y:S04]  /*3cd30*/  LDL R3, [R1+0x14b4] ;  /* 0x0014b40001037983 */ /* 0x004ea80000100800 */
[----:B------:R-:W3:Y:S04]  /*3cd40*/  LDL R4, [R1+0x14c8] ;  /* 0x0014c80001047983 */ /* 0x000ee80000100800 */
[----:B------:R-:W3:Y:S04]  /*3cd50*/  LDL.LU R5, [R1+0x284] ;  /* 0x0002840001057983 */ /* 0x000ee80000300800 */
[----:B0-----:R-:W3:Y:S04]  /*3cd60*/  LDL.LU R2, [R1+0x15b4] ;  /* 0x0015b40001027983 */ /* 0x001ee80000300800 */
[----:B------:R-:W3:Y:S04]  /*3cd70*/  LDL R6, [R1+0x14cc] ;  /* 0x0014cc0001067983 */ /* 0x000ee80000100800 */
[----:B------:R-:W3:Y:S01]  /*3cd80*/  LDL R7, [R1+0x14d0] ;  /* 0x0014d00001077983 */ /* 0x000ee20000100800 */
[----:B------:R-:W-:Y:S01]  /*3cd90*/  ISETP.LT.AND P5, PT, R25, UR12, !P3 ;  /* 0x0000000c19007c0c */ /* 0x000fe2000dfa1270 */
[C---:B------:R-:W-:Y:S01]  /*3cda0*/  IMAD.WIDE R24, R0.reuse, 0x2, R10 ;  /* 0x0000000200187825 */ /* 0x040fe200078e020a */
[----:B------:R-:W0:Y:S03]  /*3cdb0*/  LDCU UR12, c[0x0][0x398] ;  /* 0x00007300ff0c77ac */ /* 0x000e260008000800 */
[----:B------:R-:W-:-:S08]  /*3cdc0*/  IMAD.WIDE R26, R0, 0x2, R12 ;  /* 0x00000002001a7825 */ /* 0x000fd000078e020c */
[----:B------:R4:W-:Y:S02]  /*3cdd0*/  @P5 STG.E.U16 desc[UR8][R24.64], R28 ;  /* 0x0000001c18005986 */ /* 0x0009e4000c101508 */
[----:B----4-:R-:W-:Y:S01]  /*3cde0*/  PRMT R28, R29, 0x7632, R28 ;  /* 0x000076321d1c7816 */ /* 0x010fe2000000001c */
[----:B--2---:R-:W-:Y:S01]  /*3cdf0*/  VIADD R3, R3, 0x2b ;  /* 0x0000002b03037836 */ /* 0x004fe20000000000 */
[----:B---3--:R-:W-:Y:S02]  /*3ce00*/  ISETP.LT.AND P5, PT, R4, UR20, !P3 ;  /* 0x0000001404007c0c */ /* 0x008fe4000dfa1270 */
[----:B------:R-:W-:Y:S02]  /*3ce10*/  ISETP.LT.AND P1, PT, R6, UR16, !P3 ;  /* 0x0000001006007c0c */ /* 0x000fe4000df21270 */
[----:B------:R-:W-:Y:S01]  /*3ce20*/  ISETP.LT.AND P4, PT, R7, UR18, !P3 ;  /* 0x0000001207007c0c */ /* 0x000fe2000df81270 */
[----:B------:R2:W-:Y:S01]  /*3ce30*/  @P6 STG.E.U16 desc[UR8][R26.64], R5 ;  /* 0x000000051a006986 */ /* 0x0005e2000c101508 */
[----:B------:R-:W-:Y:S01]  /*3ce40*/  ISETP.GE.AND P2, PT, R3, UR27, PT ;  /* 0x0000001b03007c0c */ /* 0x000fe2000bf46270 */
[----:B------:R-:W-:Y:S01]  /*3ce50*/  IMAD.WIDE R6, R0, 0x2, R16 ;  /* 0x0000000200067825 */ /* 0x000fe200078e0210 */
[----:B------:R-:W-:Y:S01]  /*3ce60*/  PRMT R3, R5, 0x7632, R3 ;  /* 0x0000763205037816 */ /* 0x000fe20000000003 */
[----:B------:R3:W-:Y:S01]  /*3ce70*/  STL [R1+0x15ac], R2 ;  /* 0x0015ac0201007387 */ /* 0x0007e20000100800 */
[----:B------:R-:W-:Y:S01]  /*3ce80*/  ISETP.LT.AND P6, PT, R2, UR22, !P3 ;  /* 0x0000001602007c0c */ /* 0x000fe2000dfc1270 */
[C---:B------:R-:W-:Y:S01]  /*3ce90*/  IMAD.WIDE R24, R0.reuse, 0x2, R18 ;  /* 0x0000000200187825 */ /* 0x040fe200078e0212 */
[----:B------:R-:W4:Y:S01]  /*3cea0*/  LDCU UR20, c[0x0][0x398] ;  /* 0x00007300ff1477ac */ /* 0x000f220008000800 */
[----:B------:R-:W0:Y:S02]  /*3ceb0*/  LDCU UR16, c[0x0][0x398] ;  /* 0x00007300ff1077ac */ /* 0x000e240008000800 */
[C---:B--2---:R-:W-:Y:S01]  /*3cec0*/  IMAD.WIDE R4, R0.reuse, 0x2, R14 ;  /* 0x0000000200047825 */ /* 0x044fe200078e020e */
[----:B---3--:R-:W2:Y:S01]  /*3ced0*/  LDL.LU R2, [R1+0x2b4] ;  /* 0x0002b40001027983 */ /* 0x008ea20000300800 */
[----:B------:R-:W3:Y:S03]  /*3cee0*/  LDCU UR18, c[0x0][0x398] ;  /* 0x00007300ff1277ac */ /* 0x000ee60008000800 */
[----:B------:R0:W-:Y:S01]  /*3cef0*/  @P1 STG.E.U16 desc[UR8][R4.64], R3 ;  /* 0x0000000304001986 */ /* 0x0001e2000c101508 */
[----:B------:R-:W-:Y:S01]  /*3cf00*/  IMAD.WIDE R26, R0, 0x2, R20 ;  /* 0x00000002001a7825 */ /* 0x000fe200078e0214 */
[----:B------:R-:W1:Y:S02]  /*3cf10*/  LDCU UR22, c[0x0][0x398] ;  /* 0x00007300ff1677ac */ /* 0x000e640008000800 */
[----:B------:R1:W-:Y:S01]  /*3cf20*/  @P4 STG.E.U16 desc[UR8][R6.64], R29 ;  /* 0x0000001d06004986 */ /* 0x0003e2000c101508 */
[----:B------:R-:W1:Y:S03]  /*3cf30*/  LDCU UR27, c[0x0][0x3b8] ;  /* 0x00007700ff1b77ac */ /* 0x000e660008000800 */
[----:B0-----:R-:W2:Y:S04]  /*3cf40*/  LDL R4, [R1+0x14b4] ;  /* 0x0014b40001047983 */ /* 0x001ea80000100800 */
[----:B------:R-:W3:Y:S04]  /*3cf50*/  LDL R3, [R1+0x14c0] ;  /* 0x0014c00001037983 */ /* 0x000ee80000100800 */
[----:B------:R-:W3:Y:S04]  /*3cf60*/  LDL.LU R5, [R1+0x2a4] ;  /* 0x0002a40001057983 */ /* 0x000ee80000300800 */
[----:B-1----:R-:W4:Y:S04]  /*3cf70*/  LDL.LU R29, [R1+0x15b0] ;  /* 0x0015b000011d7983 */ /* 0x002f280000300800 */
[----:B------:R-:W4:Y:S04]  /*3cf80*/  LDL R6, [R1+0x14b8] ;  /* 0x0014b80001067983 */ /* 0x000f280000100800 */
[----:B------:R-:W4:Y:S04]  /*3cf90*/  LDL R7, [R1+0x14c4] ;  /* 0x0014c40001077983 */ /* 0x000f280000100800 */
[----:B------:R0:W-:Y:S04]  /*3cfa0*/  @P5 STG.E.U16 desc[UR8][R24.64], R28 ;  /* 0x0000001c18005986 */ /* 0x0001e8000c101508 */
[----:B------:R-:W-:Y:S01]  /*3cfb0*/  STL [R1+0x15a8], R12 ;  /* 0x0015a80c01007387 */ /* 0x000fe20000100800 */
[----:B--2---:R-:W-:-:S05]  /*3cfc0*/  VIADD R4, R4, 0x2c ;  /* 0x0000002c04047836 */ /* 0x004fca0000000000 */
[----:B------:R-:W-:Y:S01]  /*3cfd0*/  ISETP.GE.AND P1, PT, R4, UR37, PT ;  /* 0x0000002504007c0c */ /* 0x000fe2000bf26270 */
[----:B------:R-:W1:Y:S01]  /*3cfe0*/  LDCU UR37, c[0x0][0x398] ;  /* 0x00007300ff2577ac */ /* 0x000e620008000800 */
[----:B---3--:R2:W-:Y:S01]  /*3cff0*/  @P6 STG.E.U16 desc[UR8][R26.64], R5 ;  /* 0x000000051a006986 */ /* 0x0085e2000c101508 */
[----:B------:R-:W-:Y:S02]  /*3d000*/  ISETP.LT.AND P6, PT, R3, UR30, !P2 ;  /* 0x0000001e03007c0c */ /* 0x000fe4000d7c1270 */
[----:B----4-:R-:W-:Y:S02]  /*3d010*/  ISETP.LT.AND P4, PT, R29, UR28, !P2 ;  /* 0x0000001c1d007c0c */ /* 0x010fe4000d781270 */
[----:B------:R-:W-:Y:S01]  /*3d020*/  ISETP.LT.AND P3, PT, R6, UR24, !P3 ;  /* 0x0000001806007c0c */ /* 0x000fe2000df61270 */
[C---:B------:R-:W-:Y:S01]  /*3d030*/  VIADD R3, R0.reuse, UR26 ;  /* 0x0000001a00037c36 */ /* 0x040fe20008000000 */
[----:B0-----:R-:W-:Y:S01]  /*3d040*/  PRMT R28, R5, 0x7632, R28 ;  /* 0x00007632051c7816 */ /* 0x001fe2000000001c */
[----:B------:R-:W0:Y:S01]  /*3d050*/  LDCU UR24, c[0x0][0x398] ;  /* 0x00007300ff1877ac */ /* 0x000e220008000800 */
[----:B--2---:R-:W-:Y:S01]  /*3d060*/  IMAD.WIDE R4, R0, 0x2, R22 ;  /* 0x0000000200047825 */ /* 0x004fe200078e0216 */
[----:B------:R-:W-:Y:S01]  /*3d070*/  ISETP.LT.AND P5, PT, R7, UR29, !P2 ;  /* 0x0000001d07007c0c */ /* 0x000fe2000d7a1270 */
[----:B------:R-:W2:Y:S02]  /*3d080*/  LDCU UR26, c[0x0][0x398] ;  /* 0x00007300ff1a77ac */ /* 0x000ea40008000800 */
[C---:B------:R-:W-:Y:S01]  /*3d090*/  IMAD.WIDE R6, R3.reuse, 0x2, R8 ;  /* 0x0000000203067825 */ /* 0x040fe200078e0208 */
[----:B------:R-:W3:Y:S03]  /*3d0a0*/  LDCU UR30, c[0x0][0x398] ;  /* 0x00007300ff1e77ac */ /* 0x000ee60008000800 */
[----:B------:R-:W-:-:S02]  /*3d0b0*/  IMAD.WIDE R26, R3, 0x2, R12 ;  /* 0x00000002031a7825 */ /* 0x000fc400078e020c */
[----:B------:R-:W4:Y:S01]  /*3d0c0*/  LDL R12, [R1+0x14cc] ;  /* 0x0014cc00010c7983 */ /* 0x000f220000100800 */
[----:B------:R-:W-:Y:S01]  /*3d0d0*/  PRMT R0, R2, 0x7632, R0 ;  /* 0x0000763202007816 */ /* 0x000fe20000000000 */
[----:B------:R-:W-:Y:S01]  /*3d0e0*/  IMAD.WIDE R24, R3, 0x2, R10 ;  /* 0x0000000203187825 */ /* 0x000fe200078e020a */
[----:B------:R-:W0:Y:S01]  /*3d0f0*/  LDCU UR29, c[0x0][0x39c] ;  /* 0x00007380ff1d77ac */ /* 0x000e220008000800 */
[----:B------:R1:W-:Y:S01]  /*3d100*/  STL [R1+0x15a4], R13 ;  /* 0x0015a40d01007387 */ /* 0x0003e20000100800 */
[----:B------:R-:W0:Y:S03]  /*3d110*/  LDCU UR28, c[0x0][0x398] ;  /* 0x00007300ff1c77ac */ /* 0x000e260008000800 */
[----:B------:R2:W-:Y:S04]  /*3d120*/  @P3 STG.E.U16 desc[UR8][R4.64], R28 ;  /* 0x0000001c04003986 */ /* 0x0005e8000c101508 */
[----:B------:R0:W-:Y:S04]  /*3d130*/  @P4 STG.E.U16 desc[UR8][R6.64], R2 ;  /* 0x0000000206004986 */ /* 0x0001e8000c101508 */
[----:B-1----:R-:W3:Y:S04]  /*3d140*/  LDL R13, [R1+0x14d0] ;  /* 0x0014d000010d7983 */ /* 0x002ee80000100800 */
[----:B--2---:R-:W2:Y:S04]  /*3d150*/  LDL.LU R4, [R1+0x2c4] ;  /* 0x0002c40001047983 */ /* 0x004ea80000300800 */
[----:B------:R-:W2:Y:S04]  /*3d160*/  LDL R5, [R1+0x14b8] ;  /* 0x0014b80001057983 */ /* 0x000ea80000100800 */
[----:B0-----:R-:W2:Y:S04]  /*3d170*/  LDL.LU R2, [R1+0x15ac] ;  /* 0x0015ac0001027983 */ /* 0x001ea80000300800 */
[----:B------:R-:W2:Y:S04]  /*3d180*/  LDL R7, [R1+0x14c8] ;  /* 0x0014c80001077983 */ /* 0x000ea80000100800 */
[----:B------:R2:W-:Y:S01]  /*3d190*/  @P5 STG.E.U16 desc[UR8][R24.64], R0 ;  /* 0x0000000018005986 */ /* 0x0005e2000c101508 */
[----:B----4-:R-:W-:-:S02]  /*3d1a0*/  ISETP.LT.AND P3, PT, R12, UR31, !P2 ;  /* 0x0000001f0c007c0c */ /* 0x010fc4000d761270 */
[----:B---3--:R-:W-:Y:S02]  /*3d1b0*/  ISETP.LT.AND P4, PT, R13, UR32, !P2 ;  /* 0x000000200d007c0c */ /* 0x008fe4000d781270 */
[----:B--2---:R-:W-:Y:S01]  /*3d1c0*/  PRMT R0, R4, 0x7632, R0 ;  /* 0x0000763204007816 */ /* 0x004fe20000000000 */
[----:B------:R0:W-:Y:S04]  /*3d1d0*/  @P6 STG.E.U16 desc[UR8][R26.64], R4 ;  /* 0x000000041a006986 */ /* 0x0001e8000c101508 */
[----:B------:R1:W-:Y:S01]  /*3d1e0*/  STL [R1+0x159c], R2 ;  /* 0x00159c0201007387 */ /* 0x0003e20000100800 */
[----:B------:R-:W-:Y:S01]  /*3d1f0*/  ISETP.LT.AND P6, PT, R2, UR34, !P2 ;  /* 0x0000002202007c0c */ /* 0x000fe2000d7c1270 */
[----:B------:R-:W-:Y:S01]  /*3d200*/  IMAD.WIDE R24, R3, 0x2, R18 ;  /* 0x0000000203187825 */ /* 0x000fe200078e0212 */
[----:B------:R-:W2:Y:S01]  /*3d210*/  LDCU UR31, c[0x0][0x398] ;  /* 0x00007300ff1f77ac */ /* 0x000ea20008000800 */
[----:B------:R-:W-:-:S02]  /*3d220*/  ISETP.LT.AND P5, PT, R7, UR33, !P2 ;  /* 0x0000002107007c0c */ /* 0x000fc4000d7a1270 */
[----:B------:R-:W-:Y:S01]  /*3d230*/  ISETP.LT.AND P2, PT, R5, UR35, !P2 ;  /* 0x0000002305007c0c */ /* 0x000fe2000d741270 */
[C---:B0-----:R-:W-:Y:S01]  /*3d240*/  IMAD.WIDE R4, R3.reuse, 0x2, R14 ;  /* 0x0000000203047825 */ /* 0x041fe200078e020e */
[----:B------:R-:W0:Y:S01]  /*3d250*/  LDCU UR32, c[0x0][0x398] ;  /* 0x00007300ff2077ac */ /* 0x000e220008000800 */
[----:B-1----:R-:W3:Y:S02]  /*3d260*/  LDL.LU R2, [R1+0x2e4] ;  /* 0x0002e40001027983 */ /* 0x002ee40000300800 */
[C---:B------:R-:W-:Y:S01]  /*3d270*/  IMAD.WIDE R6, R3.reuse, 0x2, R16 ;  /* 0x0000000203067825 */ /* 0x040fe200078e0210 */
[----:B------:R-:W1:Y:S01]  /*3d280*/  LDCU UR33, c[0x0][0x398] ;  /* 0x00007300ff2177ac */ /* 0x000e620008000800 */
[----:B------:R-:W-:Y:S02]  /*3d290*/  STL [R1+0x15a0], R19 ;  /* 0x0015a01301007387 */ /* 0x000fe40000100800 */
[----:B------:R-:W-:Y:S01]  /*3d2a0*/  IMAD.WIDE R26, R3, 0x2, R20 ;  /* 0x00000002031a7825 */ /* 0x000fe200078e0214 */
[----:B------:R-:W4:Y:S01]  /*3d2b0*/  LDCU UR34, c[0x0][0x398] ;  /* 0x00007300ff2277ac */ /* 0x000f220008000800 */
[----:B------:R0:W-:Y:S01]  /*3d2c0*/  @P3 STG.E.U16 desc[UR8][R4.64], R0 ;  /* 0x0000000004003986 */ /* 0x0001e2000c101508 */
[----:B------:R-:W1:Y:S03]  /*3d2d0*/  LDCU UR35, c[0x0][0x3b8] ;  /* 0x00007700ff2377ac */ /* 0x000e660008000800 */
[----:B0-----:R-:W2:Y:S04]  /*3d2e0*/  LDL.LU R5, [R1+0x2d4] ;  /* 0x0002d40001057983 */ /* 0x001ea80000300800 */
[----:B------:R-:W2:Y:S01]  /*3d2f0*/  LDL R19, [R1+0x14c8] ;  /* 0x0014c80001137983 */ /* 0x000ea20000100800 */
[----:B---3--:R-:W-:-:S03]  /*3d300*/  PRMT R28, R2, 0x7632, R28 ;  /* 0x00007632021c7816 */ /* 0x008fc6000000001c */
[----:B------:R0:W-:Y:S04]  /*3d310*/  @P4 STG.E.U16 desc[UR8][R6.64], R2 ;  /* 0x0000000206004986 */ /* 0x0001e8000c101508 */
[----:B------:R3:W-:Y:S04]  /*3d320*/  @P5 STG.E.U16 desc[UR8][R24.64], R28 ;  /* 0x0000001c18005986 */ /* 0x0007e8000c101508 */
[----:B0-----:R-:W4:Y:S04]  /*3d330*/  LDL R6, [R1+0x14b4] ;  /* 0x0014b40001067983 */ /* 0x001f280000100800 */
[----:B------:R-:W4:Y:S04]  /*3d340*/  LDL R7, [R1+0x14c0] ;  /* 0x0014c00001077983 */ /* 0x000f280000100800 */
[----:B------:R-:W4:Y:S04]  /*3d350*/  LDL.LU R2, [R1+0x288] ;  /* 0x0002880001027983 */ /* 0x000f280000300800 */
[----:B---3--:R-:W3:Y:S04]  /*3d360*/  LDL.LU R25, [R1+0x278] ;  /* 0x0002780001197983 */ /* 0x008ee80000300800 */
[----:B--2---:R0:W-:Y:S01]  /*3d370*/  @P6 STG.E.U16 desc[UR8][R26.64], R5 ;  /* 0x000000051a006986 */ /* 0x0041e2000c101508 */
[----:B------:R-:W-:Y:S01]  /*3d380*/  ISETP.LT.AND P6, PT, R12, UR41, !P1 ;  /* 0x000000290c007c0c */ /* 0x000fe2000cfc1270 */
[----:B------:R-:W2:Y:S01]  /*3d390*/  LDCU UR41, c[0x0][0x398] ;  /* 0x00007300ff2977ac */ /* 0x000ea20008000800 */
[----:B------:R-:W-:-:S02]  /*3d3a0*/  ISETP.LT.AND P5, PT, R13, UR42, !P1 ;  /* 0x0000002a0d007c0c */ /* 0x000fc4000cfa1270 */
[----:B------:R-:W-:Y:S01]  /*3d3b0*/  PRMT R0, R5, 0x7632, R0 ;  /* 0x0000763205007816 */ /* 0x000fe20000000000 */
[----:B------:R-:W1:Y:S01]  /*3d3c0*/  LDCU UR42, c[0x0][0x398] ;  /* 0x00007300ff2a77ac */ /* 0x000e620008000800 */
[----:B0-----:R-:W2:Y:S04]  /*3d3d0*/  LDL R27, [R1+0x14c4] ;  /* 0x0014c400011b7983 */ /* 0x001ea80000100800 */
[----:B------:R-:W2:Y:S04]  /*3d3e0*/  LDL R26, [R1+0x14b8] ;  /* 0x0014b800011a7983 */ /* 0x000ea80000100800 */
[----:B------:R-:W2:Y:S04]  /*3d3f0*/  LDL.LU R12, [R1+0x15a8] ;  /* 0x0015a800010c7983 */ /* 0x000ea80000300800 */
[----:B------:R-:W2:Y:S01]  /*3d400*/  LDL.LU R13, [R1+0x15a4] ;  /* 0x0015a400010d7983 */ /* 0x000ea20000300800 */
[----:B------:R-:W-:Y:S01]  /*3d410*/  IMAD.WIDE R4, R3, 0x2, R22 ;  /* 0x0000000203047825 */ /* 0x000fe200078e0216 */
[----:B------:R-:W-:Y:S01]  /*3d420*/  ISETP.LT.AND P4, PT, R29, UR38, !P1 ;  /* 0x000000261d007c0c */ /* 0x000fe2000cf81270 */
[----:B------:R-:W0:Y:S02]  /*3d430*/  LDCU UR38, c[0x0][0x398] ;  /* 0x00007300ff2677ac */ /* 0x000e240008000800 */
[----:B------:R-:W-:Y:S01]  /*3d440*/  VIADD R3, R3, UR36 ;  /* 0x0000002403037c36 */ /* 0x000fe20008000000 */
[----:B------:R1:W-:Y:S01]  /*3d450*/  @P2 STG.E.U16 desc[UR8][R4.64], R0 ;  /* 0x0000000004002986 */ /* 0x0003e2000c101508 */
[----:B------:R-:W0:Y:S02]  /*3d460*/  LDCU UR36, c[0x0][0x398] ;  /* 0x00007300ff2477ac */ /* 0x000e240008000800 */
[----:B-1----:R-:W-:Y:S01]  /*3d470*/  IMAD.WIDE R4, R3, 0x2, R8 ;  /* 0x0000000203047825 */ /* 0x002fe200078e0208 */
[----:B----4-:R-:W-:-:S03]  /*3d480*/  ISETP.LT.AND P2, PT, R7, UR40, !P1 ;  /* 0x0000002807007c0c */ /* 0x010fc6000cf41270 */
[----:B------:R-:W-:Y:S01]  /*3d490*/  VIADD R0, R6, 0x2d ;  /* 0x0000002d06007836 */ /* 0x000fe20000000000 */
[----:B------:R-:W1:Y:S01]  /*3d4a0*/  LDCU UR40, c[0x0][0x39c] ;  /* 0x00007380ff2877ac */ /* 0x000e620008000800 */
[----:B------:R-:W-:Y:S01]  /*3d4b0*/  IMAD.WIDE R6, R3, 0x2, R10 ;  /* 0x0000000203067825 */ /* 0x000fe200078e020a */
[----:B---3--:R-:W-:Y:S01]  /*3d4c0*/  PRMT R24, R25, 0x7632, R24 ;  /* 0x0000763219187816 */ /* 0x008fe20000000018 */
[----:B------:R3:W-:Y:S01]  /*3d4d0*/  @P4 STG.E.U16 desc[UR8][R4.64], R25 ;  /* 0x0000001904004986 */ /* 0x0007e2000c101508 */
[----:B------:R-:W-:Y:S01]  /*3d4e0*/  ISETP.GE.AND P4, PT, R0, UR47, PT ;  /* 0x0000002f00007c0c */ /* 0x000fe2000bf86270 */
[----:B------:R-:W4:Y:S01]  /*3d4f0*/  LDCU UR47, c[0x0][0x3b8] ;  /* 0x00007700ff2f77ac */ /* 0x000f220008000800 */
[----:B--2---:R-:W-:Y:S01]  /*3d500*/  ISETP.LT.AND P3, PT, R27, UR39, !P1 ;  /* 0x000000271b007c0c */ /* 0x004fe2000cf61270 */
[----:B------:R-:W2:Y:S01]  /*3d510*/  LDCU UR39, c[0x0][0x398] ;  /* 0x00007300ff2777ac */ /* 0x000ea20008000800 */
[----:B------:R-:W-:Y:S01]  /*3d520*/  PRMT R0, R2, 0x7632, R0 ;  /* 0x0000763202007816 */ /* 0x000fe20000000000 */
[----:B------:R0:W-:Y:S01]  /*3d530*/  STL [R1+0x1598], R12 ;  /* 0x0015980c01007387 */ /* 0x0001e20000100800 */
[----:B---3--:R-:W-:-:S09]  /*3d540*/  IMAD.WIDE R4, R3, 0x2, R12 ;  /* 0x0000000203047825 */ /* 0x008fd200078e020c */
[----:B------:R-:W-:Y:S01]  /*3d550*/  @P3 STG.E.U16 desc[UR8][R6.64], R24 ;  /* 0x0000001806003986 */ /* 0x000fe2000c101508 */
[----:B------:R-:W-:Y:S01]  /*3d560*/  ISETP.LT.AND P3, PT, R19, UR43, !P1 ;  /* 0x0000002b13007c0c */ /* 0x000fe2000cf61270 */
[----:B------:R-:W3:Y:S02]  /*3d570*/  LDCU UR43, c[0x0][0x398] ;  /* 0x00007300ff2b77ac */ /* 0x000ee40008000800 */
[----:B0-----:R-:W2:Y:S04]  /*3d580*/  LDL.LU R12, [R1+0x2a8] ;  /* 0x0002a800010c7983 */ /* 0x001ea80000300800 */
[----:B------:R0:W-:Y:S04]  /*3d590*/  STL [R1+0x1594], R13 ;  /* 0x0015940d01007387 */ /* 0x0001e80000100800 */
[----:B------:R1:W-:Y:S04]  /*3d5a0*/  @P2 STG.E.U16 desc[UR8][R4.64], R2 ;  /* 0x0000000204002986 */ /* 0x0003e8000c101508 */
[----:B0-----:R-:W2:Y:S04]  /*3d5b0*/  LDL.LU R13, [R1+0x2b8] ;  /* 0x0002b800010d7983 */ /* 0x001ea80000300800 */
[----:B------:R-:W2:Y:S04]  /*3d5c0*/  LDL.LU R19, [R1+0x15a0] ;  /* 0x0015a00001137983 */ /* 0x000ea80000300800 */
[----:B-1----:R-:W2:Y:S04]  /*3d5d0*/  LDL.LU R2, [R1+0x159c] ;  /* 0x00159c0001027983 */ /* 0x002ea80000300800 */
[----:B------:R-:W3:Y:S01]  /*3d5e0*/  LDL.LU R5, [R1+0x298] ;  /* 0x0002980001057983 */ /* 0x000ee20000300800 */
[----:B------:R-:W-:-:S04]  /*3d5f0*/  IMAD.WIDE R6, R3, 0x2, R14 ;  /* 0x0000000203067825 */ /* 0x000fc800078e020e */
[C---:B------:R-:W-:Y:S01]  /*3d600*/  IMAD.WIDE R24, R3.reuse, 0x2, R16 ;  /* 0x0000000203187825 */ /* 0x040fe200078e0210 */
[----:B------:R0:W-:Y:S03]  /*3d610*/  @P6 STG.E.U16 desc[UR8][R6.64], R0 ;  /* 0x0000000006006986 */ /* 0x0001e6000c101508 */
[----:B0-----:R-:W-:Y:S01]  /*3d620*/  VIADD R0, R3, UR46 ;  /* 0x0000002e03007c36 */ /* 0x001fe20008000000 */
[----:B--2---:R-:W-:Y:S01]  /*3d630*/  ISETP.LT.AND P2, PT, R2, UR44, !P1 ;  /* 0x0000002c02007c0c */ /* 0x004fe2000cf41270 */
[----:B------:R0:W-:Y:S01]  /*3d640*/  STL [R1+0x158c], R2 ;  /* 0x00158c0201007387 */ /* 0x0001e20000100800 */
[----:B------:R-:W-:Y:S01]  /*3d650*/  ISETP.LT.AND P1, PT, R26, UR45, !P1 ;  /* 0x0000002d1a007c0c */ /* 0x000fe2000cf21270 */
[----:B------:R-:W1:Y:S01]  /*3d660*/  LDCU UR44, c[0x0][0x398] ;  /* 0x00007300ff2c77ac */ /* 0x000e620008000800 */
[----:B---3--:R-:W-:Y:S01]  /*3d670*/  PRMT R6, R5, 0x7632, R6 ;  /* 0x0000763205067816 */ /* 0x008fe20000000006 */
[----:B------:R2:W-:Y:S01]  /*3d680*/  @P5 STG.E.U16 desc[UR8][R24.64], R5 ;  /* 0x0000000518005986 */ /* 0x0005e2000c101508 */
[----:B------:R-:W-:Y:S01]  /*3d690*/  ISETP.LT.AND P5, PT, R29, UR48, !P4 ;  /* 0x000000301d007c0c */ /* 0x000fe2000e7a1270 */
[----:B------:R-:W3:Y:S02]  /*3d6a0*/  LDCU UR46, c[0x0][0x398] ;  /* 0x00007300ff2e77ac */ /* 0x000ee40008000800 */
[----:B0-----:R-:W3:Y:S01]  /*3d6b0*/  LDL.LU R2, [R1+0x2c8] ;  /* 0x0002c80001027983 */ /* 0x001ee20000300800 */
[----:B------:R-:W-:Y:S01]  /*3d6c0*/  PRMT R28, R13, 0x7632, R28 ;  /* 0x000076320d1c7816 */ /* 0x000fe2000000001c */
[----:B------:R-:W0:Y:S01]  /*3d6d0*/  LDCU UR45, c[0x0][0x398] ;  /* 0x00007300ff2d77ac */ /* 0x000e220008000800 */
[----:B--2---:R-:W-:Y:S01]  /*3d6e0*/  IMAD.WIDE R4, R3, 0x2, R18 ;  /* 0x0000000203047825 */ /* 0x004fe200078e0212 */
[----:B------:R-:W-:Y:S01]  /*3d6f0*/  ISETP.LT.AND P6, PT, R27, UR49, !P4 ;  /* 0x000000311b007c0c */ /* 0x000fe2000e7c1270 */
[----:B------:R2:W-:Y:S01]  /*3d700*/  STL [R1+0x1590], R29 ;  /* 0x0015901d01007387 */ /* 0x0005e20000100800 */
[----:B------:R-:W0:Y:S03]  /*3d710*/  LDCU UR49, c[0x0][0x39c] ;  /* 0x00007380ff3177ac */ /* 0x000e260008000800 */
[----:B------:R1:W-:Y:S01]  /*3d720*/  @P3 STG.E.U16 desc[UR8][R4.64], R6 ;  /* 0x0000000604003986 */ /* 0x0003e2000c101508 */
[----:B------:R-:W-:Y:S01]  /*3d730*/  IMAD.WIDE R24, R0, 0x2, R8 ;  /* 0x0000000200187825 */ /* 0x000fe200078e0208 */
[----:B------:R-:W0:Y:S02]  /*3d740*/  LDCU UR48, c[0x0][0x398] ;  /* 0x00007300ff3077ac */ /* 0x000e240008000800 */
[----:B--2---:R-:W2:Y:S01]  /*3d750*/  LDL R29, [R1+0x2e8] ;  /* 0x0002e800011d7983 */ /* 0x004ea20000100800 */
[----:B-1----:R-:W-:-:S04]  /*3d760*/  IMAD.WIDE R4, R3, 0x2, R20 ;  /* 0x0000000203047825 */ /* 0x002fc800078e0214 */
[----:B------:R-:W-:Y:S01]  /*3d770*/  IMAD.WIDE R6, R3, 0x2, R22 ;  /* 0x0000000203067825 */ /* 0x000fe200078e0216 */
[----:B------:R-:W-:Y:S01]  /*3d780*/  PRMT R3, R12, 0x7632, R3 ;  /* 0x000076320c037816 */ /* 0x000fe20000000003 */
[----:B------:R1:W-:Y:S04]  /*3d790*/  @P2 STG.E.U16 desc[UR8][R4.64], R12 ;  /* 0x0000000c04002986 */ /* 0x0003e8000c101508 */
[----:B------:R0:W-:Y:S04]  /*3d7a0*/  @P1 STG.E.U16 desc[UR8][R6.64], R3 ;  /* 0x0000000306001986 */ /* 0x0001e8000c101508 */
[----:B-1----:R-:W3:Y:S04]  /*3d7b0*/  LDL.LU R12, [R1+0x1598] ;  /* 0x00159800010c7983 */ /* 0x002ee80000300800 */
[----:B0-----:R-:W3:Y:S04]  /*3d7c0*/  LDL R3, [R1+0x14c0] ;  /* 0x0014c00001037983 */ /* 0x001ee80000100800 */
[----:B------:R-:W4:Y:S04]  /*3d7d0*/  LDL R7, [R1+0x14cc] ;  /* 0x0014cc0001077983 */ /* 0x000f280000100800 */
[----:B------:R-:W4:Y:S04]  /*3d7e0*/  LDL R4, [R1+0x14d0] ;  /* 0x0014d00001047983 */ /* 0x000f280000100800 */
[----:B------:R-:W4:Y:S04]  /*3d7f0*/  LDL R5, [R1+0x14c8] ;  /* 0x0014c80001057983 */ /* 0x000f280000100800 */
[----:B------:R-:W4:Y:S04]  /*3d800*/  LDL R6, [R1+0x14b4] ;  /* 0x0014b40001067983 */ /* 0x000f280000100800 */
[----:B------:R0:W-:Y:S04]  /*3d810*/  @P5 STG.E.U16 desc[UR8][R24.64], R13 ;  /* 0x0000000d18005986 */ /* 0x0001e8000c101508 */
[----:B0-----:R-:W4:Y:S01]  /*3d820*/  LDL.LU R13, [R1+0x1594] ;  /* 0x00159400010d7983 */ /* 0x001f220000300800 */
[----:B------:R-:W-:-:S05]  /*3d830*/  IMAD.WIDE R26, R0, 0x2, R10 ;  /* 0x00000002001a7825 */ /* 0x000fca00078e020a */
[----:B------:R2:W-:Y:S02]  /*3d840*/  @P6 STG.E.U16 desc[UR8][R26.64], R28 ;  /* 0x0000001c1a006986 */ /* 0x0005e4000c101508 */
[----:B--2---:R-:W-:Y:S02]  /*3d850*/  PRMT R28, R29, 0x7632, R28 ;  /* 0x000076321d1c7816 */ /* 0x004fe4000000001c */
[----:B---3--:R-:W-:Y:S02]  /*3d860*/  ISETP.LT.AND P2, PT, R3, UR50, !P4 ;  /* 0x0000003203007c0c */ /* 0x008fe4000e741270 */
[----:B----4-:R-:W-:Y:S01]  /*3d870*/  ISETP.LT.AND P3, PT, R7, UR51, !P4 ;  /* 0x0000003307007c0c */ /* 0x010fe2000e761270 */
[----:B------:R0:W-:Y:S01]  /*3d880*/  STL [R1+0x1588], R12 ;  /* 0x0015880c01007387 */ /* 0x0001e20000100800 */
[----:B------:R-:W-:Y:S01]  /*3d890*/  ISETP.LT.AND P5, PT, R4, UR52, !P4 ;  /* 0x0000003404007c0c */ /* 0x000fe2000e7a1270 */
[----:B------:R-:W-:Y:S01]  /*3d8a0*/  IMAD.WIDE R24, R0, 0x2, R16 ;  /* 0x0000000200187825 */ /* 0x000fe200078e0210 */
[----:B------:R-:W1:Y:S01]  /*3d8b0*/  LDCU UR51, c[0x0][0x398] ;  /* 0x00007300ff3377ac */ /* 0x000e620008000800 */
[----:B------:R-:W-:-:S02]  /*3d8c0*/  ISETP.LT.AND P6, PT, R5, UR53, !P4 ;  /* 0x0000003505007c0c */ /* 0x000fc4000e7c1270 */
[----:B------:R-:W-:Y:S01]  /*3d8d0*/  IMAD.WIDE R26, R0, 0x2, R18 ;  /* 0x00000002001a7825 */ /* 0x000fe200078e0212 */
[----:B------:R-:W2:Y:S03]  /*3d8e0*/  LDCU UR50, c[0x0][0x398] ;  /* 0x00007300ff3277ac */ /* 0x000ea60008000800 */
[----:B------:R-:W-:Y:S01]  /*3d8f0*/  VIADD R3, R6, 0x2e ;  /* 0x0000002e06037836 */ /* 0x000fe20000000000 */
[----:B------:R-:W3:Y:S01]  /*3d900*/  LDCU UR52, c[0x0][0x398] ;  /* 0x00007300ff3477ac */ /* 0x000ee20008000800 */
[----:B------:R-:W-:-:S03]  /*3d910*/  IMAD.WIDE R6, R0, 0x2, R14 ;  /* 0x0000000200067825 */ /* 0x000fc600078e020e */
[----:B------:R-:W-:Y:S01]  /*3d920*/  ISETP.GE.AND P1, PT, R3, UR57, PT ;  /* 0x0000003903007c0c */ /* 0x000fe2000bf26270 */
[----:B------:R-:W4:Y:S01]  /*3d930*/  LDCU UR53, c[0x0][0x398] ;  /* 0x00007300ff3577ac */ /* 0x000f220008000800 */
[----:B------:R-:W-:Y:S01]  /*3d940*/  PRMT R3, R2, 0x7632, R3 ;  /* 0x0000763202037816 */ /* 0x000fe20000000003 */
[C---:B------:R-:W-:Y:S02]  /*3d950*/  IMAD.WIDE R4, R0.reuse, 0x2, R12 ;  /* 0x0000000200047825 */ /* 0x040fe400078e020c */
[----:B0-----:R-:W2:Y:S04]  /*3d960*/  LDL R12, [R1+0x27c] ;  /* 0x00027c00010c7983 */ /* 0x001ea80000100800 */
[----:B------:R0:W-:Y:S04]  /*3d970*/  STL [R1+0x1584], R13 ;  /* 0x0015840d01007387 */ /* 0x0001e80000100800 */
[----:B------:R1:W-:Y:S04]  /*3d980*/  @P2 STG.E.U16 desc[UR8][R4.64], R2 ;  /* 0x0000000204002986 */ /* 0x0003e8000c101508 */
[----:B0-----:R-:W2:Y:S04]  /*3d990*/  LDL.LU R13, [R1+0x2d8] ;  /* 0x0002d800010d7983 */ /* 0x001ea80000300800 */
[----:B------:R-:W2:Y:S04]  /*3d9a0*/  LDL.LU R29, [R1+0x1590] ;  /* 0x00159000011d7983 */ /* 0x000ea80000300800 */
[----:B-1----:R-:W2:Y:S04]  /*3d9b0*/  LDL.LU R2, [R1+0x158c] ;  /* 0x00158c0001027983 */ /* 0x002ea80000300800 */
[----:B------:R-:W3:Y:S04]  /*3d9c0*/  LDL R4, [R1+0x14c4] ;  /* 0x0014c40001047983 */ /* 0x000ee80000100800 */
[----:B------:R-:W3:Y:S04]  /*3d9d0*/  LDL R5, [R1+0x14c0] ;  /* 0x0014c00001057983 */ /* 0x000ee80000100800 */
[----:B------:R0:W-:Y:S04]  /*3d9e0*/  @P3 STG.E.U16 desc[UR8][R6.64], R3 ;  /* 0x0000000306003986 */ /* 0x0001e8000c101508 */
[----:B0-----:R-:W4:Y:S04]  /*3d9f0*/  LDL.LU R6, [R1+0x2e8] ;  /* 0x0002e80001067983 */ /* 0x001f280000300800 */
[----:B------:R-:W4:Y:S01]  /*3da00*/  LDL R7, [R1+0x14b8] ;  /* 0x0014b80001077983 */ /* 0x000f220000100800 */
[----:B------:R-:W-:Y:S01]  /*3da10*/  VIADD R3, R0, UR56 ;  /* 0x0000003800037c36 */ /* 0x000fe20008000000 */
[----:B--2---:R-:W-:-:S02]  /*3da20*/  ISETP.LT.AND P3, PT, R2, UR54, !P4 ;  /* 0x0000003602007c0c */ /* 0x004fc4000e761270 */
[----:B------:R0:W-:Y:S01]  /*3da30*/  STL [R1+0x1580], R29 ;  /* 0x0015801d01007387 */ /* 0x0001e20000100800 */
[----:B---3--:R-:W-:-:S03]  /*3da40*/  ISETP.LT.AND P2, PT, R5, UR60, !P1 ;  /* 0x0000003c05007c0c */ /* 0x008fc6000cf41270 */
[----:B----4-:R1:W-:Y:S04]  /*3da50*/  @P5 STG.E.U16 desc[UR8][R24.64], R6 ;  /* 0x0000000618005986 */ /* 0x0103e8000c101508 */
[----:B------:R2:W-:Y:S01]  /*3da60*/  @P6 STG.E.U16 desc[UR8][R26.64], R28 ;  /* 0x0000001c1a006986 */ /* 0x0005e2000c101508 */
[----:B------:R-:W-:Y:S01]  /*3da70*/  ISETP.LT.AND P6, PT, R4, UR59, !P1 ;  /* 0x0000003b04007c0c */ /* 0x000fe2000cfc1270 */
[C---:B------:R-:W-:Y:S01]  /*3da80*/  IMAD.WIDE R4, R0.reuse, 0x2, R20 ;  /* 0x0000000200047825 */ /* 0x040fe200078e0214 */
[----:B------:R-:W-:Y:S02]  /*3da90*/  ISETP.LT.AND P4, PT, R7, UR55, !P4 ;  /* 0x0000003707007c0c */ /* 0x000fe4000e781270 */
[----:B------:R-:W-:Y:S02]  /*3daa0*/  ISETP.LT.AND P5, PT, R29, UR58, !P1 ;  /* 0x0000003a1d007c0c */ /* 0x000fe4000cfa1270 */
[----:B0-----:R-:W3:Y:S01]  /*3dab0*/  LDL R29, [R1+0x29c] ;  /* 0x00029c00011d7983 */ /* 0x001ee20000100800 */
[----:B-1----:R-:W-:Y:S01]  /*3dac0*/  IMAD.WIDE R6, R0, 0x2, R22 ;  /* 0x0000000200067825 */ /* 0x002fe200078e0216 */
[----:B------:R-:W-:-:S02]  /*3dad0*/  PRMT R0, R13, 0x7632, R0 ;  /* 0x000076320d007816 */ /* 0x000fc40000000000 */
[----:B------:R0:W-:Y:S01]  /*3dae0*/  @P3 STG.E.U16 desc[UR8][R4.64], R13 ;  /* 0x0000000d04003986 */ /* 0x0001e2000c101508 */
[----:B--2---:R-:W-:-:S03]  /*3daf0*/  PRMT R28, R12, 0x7632, R28 ;  /* 0x000076320c1c7816 */ /* 0x004fc6000000001c */
[----:B------:R-:W2:Y:S04]  /*3db00*/  LDL.LU R12, [R1+0x1588] ;  /* 0x00158800010c7983 */ /* 0x000ea80000300800 */
[----:B0-----:R-:W2:Y:S04]  /*3db10*/  LDL.LU R13, [R1+0x1584] ;  /* 0x00158400010d7983 */ /* 0x001ea80000300800 */
[----:B------:R-:W4:Y:S01]  /*3db20*/  LDL.LU R5, [R1+0x27c] ;  /* 0x00027c0001057983 */ /* 0x000f220000300800 */
[----:B------:R-:W-:-:S03]  /*3db30*/  IMAD.WIDE R24, R3, 0x2, R8 ;  /* 0x0000000203187825 */ /* 0x000fc600078e0208 */
[----:B------:R0:W-:Y:S04]  /*3db40*/  @P4 STG.E.U16 desc[UR8][R6.64], R0 ;  /* 0x0000000006004986 */ /* 0x0001e8000c101508 */
[----:B0-----:R-:W2:Y:S04]  /*3db50*/  LDL.LU R6, [R1+0x28c] ;  /* 0x00028c0001067983 */ /* 0x001ea80000300800 */
[----:B------:R-:W3:Y:S04]  /*3db60*/  LDL R7, [R1+0x14b4] ;  /* 0x0014b40001077983 */ /* 0x000ee80000100800 */
[----:B----4-:R0:W-:Y:S04]  /*3db70*/  @P5 STG.E.U16 desc[UR8][R24.64], R5 ;  /* 0x0000000518005986 */ /* 0x0101e8000c101508 */
[----:B0-----:R-:W4:Y:S01]  /*3db80*/  LDL R24, [R1+0x14cc] ;  /* 0x0014cc0001187983 */ /* 0x001f220000100800 */
[----:B------:R-:W-:-:S03]  /*3db90*/  IMAD.WIDE R26, R3, 0x2, R10 ;  /* 0x00000002031a7825 */ /* 0x000fc600078e020a */
[----:B------:R-:W4:Y:S01]  /*3dba0*/  LDL R25, [R1+0x14c8] ;  /* 0x0014c80001197983 */ /* 0x000f220000100800 */
[----:B--2---:R-:W-:-:S03]  /*3dbb0*/  IMAD.WIDE R4, R3, 0x2, R12 ;  /* 0x0000000203047825 */ /* 0x004fc600078e020c */
[----:B------:R-:W-:Y:S04]  /*3dbc0*/  @P6 STG.E.U16 desc[UR8][R26.64], R28 ;  /* 0x0000001c1a006986 */ /* 0x000fe8000c101508 */
[----:B------:R0:W-:Y:S01]  /*3dbd0*/  STL [R1+0x1574], R28 ;  /* 0x0015741c01007387 */ /* 0x0001e20000100800 */
[----:B------:R-:W-:-:S03]  /*3dbe0*/  PRMT R0, R6, 0x7632, R0 ;  /* 0x0000763206007816 */ /* 0x000fc60000000000 */
[----:B------:R1:W-:Y:S04]  /*3dbf0*/  @P2 STG.E.U16 desc[UR8][R4.64], R6 ;  /* 0x0000000604002986 */ /* 0x0003e8000c101508 */
[----:B0-----:R-:W2:Y:S01]  /*3dc00*/  LDL R28, [R1+0x14d0] ;  /* 0x0014d000011c7983 */ /* 0x001ea20000100800 */
[----:B---3--:R-:W-:Y:S01]  /*3dc10*/  VIADD R26, R7, 0x2f ;  /* 0x0000002f071a7836 */ /* 0x008fe20000000000 */
[----:B------:R-:W-:Y:S02]  /*3dc20*/  PRMT R27, R29, 0x7632, R27 ;  /* 0x000076321d1b7816 */ /* 0x000fe4000000001b */
[----:B------:R0:W-:Y:S01]  /*3dc30*/  STL [R1+0x157c], R13 ;  /* 0x00157c0d01007387 */ /* 0x0001e20000100800 */
[----:B-1----:R-:W-:Y:S01]  /*3dc40*/  IMAD.WIDE R4, R3, 0x2, R14 ;  /* 0x0000000203047825 */ /* 0x002fe200078e020e */
[----:B------:R-:W-:-:S02]  /*3dc50*/  ISETP.GE.AND P2, PT, R26, UR67, PT ;  /* 0x000000431a007c0c */ /* 0x000fc4000bf46270 */
[----:B0-----:R-:W3:Y:S04]  /*3dc60*/  LDL R13, [R1+0x2bc] ;  /* 0x0002bc00010d7983 */ /* 0x001ee80000100800 */
[----:B------:R-:W3:Y:S04]  /*3dc70*/  LDL.LU R29, [R1+0x1580] ;  /* 0x00158000011d7983 */ /* 0x000ee80000300800 */
[----:B------:R-:W3:Y:S01]  /*3dc80*/  LDL R26, [R1+0x14c0] ;  /* 0x0014c000011a7983 */ /* 0x000ee20000100800 */
[----:B----4-:R-:W-:-:S13]  /*3dc90*/  ISETP.LT.AND P3, PT, R24, UR61, !P1 ;  /* 0x0000003d18007c0c */ /* 0x010fda000cf61270 */
[----:B------:R0:W-:Y:S04]  /*3dca0*/  @P3 STG.E.U16 desc[UR8][R4.64], R0 ;  /* 0x0000000004003986 */ /* 0x0001e8000c101508 */
[----:B0-----:R-:W4:Y:S01]  /*3dcb0*/  LDL.LU R5, [R1+0x29c] ;  /* 0x00029c0001057983 */ /* 0x001f220000300800 */
[----:B--2---:R-:W-:Y:S02]  /*3dcc0*/  ISETP.LT.AND P5, PT, R28, UR62, !P1 ;  /* 0x0000003e1c007c0c */ /* 0x004fe4000cfa1270 */
[----:B------:R-:W-:Y:S01]  /*3dcd0*/  ISETP.LT.AND P6, PT, R25, UR63, !P1 ;  /* 0x0000003f19007c0c */ /* 0x000fe2000cfc1270 */
[----:B------:R-:W-:-:S04]  /*3dce0*/  IMAD.WIDE R6, R3, 0x2, R16 ;  /* 0x0000000203067825 */ /* 0x000fc800078e0210 */
[----:B------:R-:W-:-:S06]  /*3dcf0*/  IMAD.WIDE R24, R3, 0x2, R18 ;  /* 0x0000000203187825 */ /* 0x000fcc00078e0212 */
[----:B----4-:R0:W-:Y:S04]  /*3dd00*/  @P5 STG.E.U16 desc[UR8][R6.64], R5 ;  /* 0x0000000506005986 */ /* 0x0101e8000c101508 */
[----:B------:R1:W-:Y:S04]  /*3dd10*/  @P6 STG.E.U16 desc[UR8][R24.64], R27 ;  /* 0x0000001b18006986 */ /* 0x0003e8000c101508 */
[----:B0-----:R-:W2:Y:S04]  /*3dd20*/  LDL R6, [R1+0x14c4] ;  /* 0x0014c40001067983 */ /* 0x001ea80000100800 */
[----:B-1----:R-:W4:Y:S04]  /*3dd30*/  LDL R24, [R1+0x14b8] ;  /* 0x0014b80001187983 */ /* 0x002f280000100800 */
[----:B------:R-:W2:Y:S04]  /*3dd40*/  LDL R7, [R1+0x14b4] ;  /* 0x0014b40001077983 */ /* 0x000ea80000100800 */
[----:B------:R-:W2:Y:S01]  /*3dd50*/  LDL.LU R25, [R1+0x2ac] ;  /* 0x0002ac0001197983 */ /* 0x000ea20000300800 */
[----:B------:R-:W-:Y:S01]  /*3dd60*/  ISETP.LT.AND P4, PT, R2, UR64, !P1 ;  /* 0x0000004002007c0c */ /* 0x000fe2000cf81270 */
[----:B------:R-:W-:Y:S01]  /*3dd70*/  IMAD.WIDE R4, R3, 0x2, R20 ;  /* 0x0000000203047825 */ /* 0x000fe200078e0214 */
[----:B---3--:R-:W-:Y:S01]  /*3dd80*/  ISETP.LT.AND P5, PT, R29, UR68, !P2 ;  /* 0x000000441d007c0c */ /* 0x008fe2000d7a1270 */
[----:B------:R0:W-:Y:S04]  /*3dd90*/  STL [R1+0x1578], R29 ;  /* 0x0015781d01007387 */ /* 0x0001e80000100800 */
[----:B0-----:R-:W3:Y:S01]  /*3dda0*/  LDL.LU R29, [R1+0x2ec] ;  /* 0x0002ec00011d7983 */ /* 0x001ee20000300800 */
[----:B----4-:R-:W-:-:S02]  /*3ddb0*/  ISETP.LT.AND P3, PT, R24, UR65, !P1 ;  /* 0x0000004118007c0c */ /* 0x010fc4000cf61270 */
[----:B--2---:R-:W-:-:S03]  /*3ddc0*/  ISETP.LT.AND P6, PT, R6, UR69, !P2 ;  /* 0x0000004506007c0c */ /* 0x004fc6000d7c1270 */
[----:B------:R0:W-:Y:S01]  /*3ddd0*/  @P4 STG.E.U16 desc[UR8][R4.64], R25 ;  /* 0x0000001904004986 */ /* 0x0001e2000c101508 */
[----:B------:R-:W-:Y:S01]  /*3dde0*/  PRMT R0, R25, 0x7632, R0 ;  /* 0x0000763219007816 */ /* 0x000fe20000000000 */
[----:B0-----:R-:W-:Y:S02]  /*3ddf0*/  VIADD R5, R7, 0x30 ;  /* 0x0000003007057836 */ /* 0x001fe40000000000 */
[----:B------:R-:W-:-:S04]  /*3de00*/  IMAD.WIDE R6, R3, 0x2, R22 ;  /* 0x0000000203067825 */ /* 0x000fc800078e0216 */
[----:B------:R-:W-:Y:S01]  /*3de10*/  VIADD R4, R3, UR66 ;  /* 0x0000004203047c36 */ /* 0x000fe20008000000 */
[----:B------:R-:W-:Y:S01]  /*3de20*/  PRMT R3, R13, 0x7632, R3 ;  /* 0x000076320d037816 */ /* 0x000fe20000000003 */
[----:B------:R0:W-:Y:S01]  /*3de30*/  @P3 STG.E.U16 desc[UR8][R6.64], R0 ;  /* 0x0000000006003986 */ /* 0x0001e2000c101508 */
[----:B------:R-:W-:Y:S01]  /*3de40*/  ISETP.GE.AND P1, PT, R5, UR14, PT ;  /* 0x0000000e05007c0c */ /* 0x000fe2000bf26270 */
[----:B------:R-:W-:Y:S01]  /*3de50*/  IMAD.WIDE R24, R4, 0x2, R8 ;  /* 0x0000000204187825 */ /* 0x000fe200078e0208 */
[----:B------:R-:W-:Y:S01]  /*3de60*/  ISETP.LT.AND P4, PT, R26, UR70, !P2 ;  /* 0x000000461a007c0c */ /* 0x000fe2000d781270 */
[----:B------:R-:W2:Y:S01]  /*3de70*/  LDL.LU R13, [R1+0x157c] ;  /* 0x00157c00010d7983 */ /* 0x000ea20000300800 */
[----:B------:R-:W1:Y:S03]  /*3de80*/  LDCU UR14, c[0x0][0x398] ;  /* 0x00007300ff0e77ac */ /* 0x000e660008000800 */
[----:B------:R-:W4:Y:S04]  /*3de90*/  LDL R5, [R1+0x14cc] ;  /* 0x0014cc0001057983 */ /* 0x000f280000100800 */
[----:B0-----:R-:W2:Y:S01]  /*3dea0*/  LDL.LU R7, [R1+0x2bc] ;  /* 0x0002bc0001077983 */ /* 0x001ea20000300800 */
[----:B------:R-:W-:-:S03]  /*3deb0*/  IMAD.WIDE R26, R4, 0x2, R10 ;  /* 0x00000002041a7825 */ /* 0x000fc600078e020a */
[----:B--2---:R0:W-:Y:S04]  /*3dec0*/  @P5 STG.E.U16 desc[UR8][R24.64], R7 ;  /* 0x0000000718005986 */ /* 0x0041e8000c101508 */
[----:B0-----:R-:W2:Y:S04]  /*3ded0*/  LDL R24, [R1+0x14c8] ;  /* 0x0014c80001187983 */ /* 0x001ea80000100800 */
[----:B------:R-:W2:Y:S01]  /*3dee0*/  LDL.LU R25, [R1+0x2cc] ;  /* 0x0002cc0001197983 */ /* 0x000ea20000300800 */
[----:B------:R-:W-:-:S03]  /*3def0*/  ISETP.LT.AND P5, PT, R28, UR72, !P2 ;  /* 0x000000481c007c0c */ /* 0x000fc6000d7a1270 */
[----:B------:R0:W-:Y:S01]  /*3df00*/  @P6 STG.E.U16 desc[UR8][R26.64], R3 ;  /* 0x000000031a006986 */ /* 0x0001e2000c101508 */
[----:B----4-:R-:W-:Y:S01]  /*3df10*/  ISETP.LT.AND P6, PT, R5, UR71, !P2 ;  /* 0x0000004705007c0c */ /* 0x010fe2000d7c1270 */
[C---:B------:R-:W-:Y:S01]  /*3df20*/  IMAD.WIDE R6, R4.reuse, 0x2, R12 ;  /* 0x0000000204067825 */ /* 0x040fe200078e020c */
[----:B---3--:R-:W-:Y:S01]  /*3df30*/  PRMT R0, R29, 0x7632, R0 ;  /* 0x000076321d007816 */ /* 0x008fe20000000000 */
[----:B------:R-:W3:Y:S04]  /*3df40*/  LDL R5, [R1+0x14c0] ;  /* 0x0014c00001057983 */ /* 0x000ee80000100800 */
[----:B------:R-:W4:Y:S01]  /*3df50*/  LDL R28, [R1+0x2f0] ;  /* 0x0002f000011c7983 */ /* 0x000f220000100800 */
[----:B0-----:R-:W-:Y:S01]  /*3df60*/  IMAD.WIDE R26, R4, 0x2, R18 ;  /* 0x00000002041a7825 */ /* 0x001fe200078e0212 */
[----:B--2---:R-:W-:-:S02]  /*3df70*/  ISETP.LT.AND P3, PT, R24, UR73, !P2 ;  /* 0x0000004918007c0c */ /* 0x004fc4000d761270 */
[----:B------:R0:W-:Y:S01]  /*3df80*/  @P4 STG.E.U16 desc[UR8][R6.64], R25 ;  /* 0x0000001906004986 */ /* 0x0001e2000c101508 */
[----:B------:R-:W-:Y:S01]  /*3df90*/  PRMT R3, R25, 0x7632, R3 ;  /* 0x0000763219037816 */ /* 0x000fe20000000003 */
[----:B0-----:R-:W-:-:S04]  /*3dfa0*/  IMAD.WIDE R6, R4, 0x2, R14 ;  /* 0x0000000204067825 */ /* 0x001fc800078e020e */
[----:B------:R-:W-:Y:S01]  /*3dfb0*/  IMAD.WIDE R24, R4, 0x2, R16 ;  /* 0x0000000204187825 */ /* 0x000fe200078e0210 */
[----:B------:R-:W-:Y:S04]  /*3dfc0*/  @P6 STG.E.U16 desc[UR8][R6.64], R3 ;  /* 0x0000000306006986 */ /* 0x000fe8000c101508 */
[----:B------:R0:W-:Y:S04]  /*3dfd0*/  @P5 STG.E.U16 desc[UR8][R24.64], R29 ;  /* 0x0000001d18005986 */ /* 0x0001e8000c101508 */
[----:B------:R2:W-:Y:S04]  /*3dfe0*/  @P3 STG.E.U16 desc[UR8][R26.64], R0 ;  /* 0x000000001a003986 */ /* 0x0005e8000c101508 */
[----:B0-----:R-:W3:Y:S04]  /*3dff0*/  LDL.LU R29, [R1+0x1578] ;  /* 0x00157800011d7983 */ /* 0x001ee80000300800 */
[----:B------:R-:W3:Y:S04]  /*3e000*/  LDL R24, [R1+0x14c4] ;  /* 0x0014c40001187983 */ /* 0x000ee80000100800 */
[----:B------:R-:W3:Y:S04]  /*3e010*/  LDL R25, [R1+0x14b4] ;  /* 0x0014b40001197983 */ /* 0x000ee80000100800 */
[----:B--2---:R-:W2:Y:S04]  /*3e020*/  LDL.LU R0, [R1+0x2dc] ;  /* 0x0002dc0001007983 */ /* 0x004ea80000300800 */
[----:B------:R-:W2:Y:S01]  /*3e030*/  LDL R26, [R1+0x14b8] ;  /* 0x0014b800011a7983 */ /* 0x000ea20000100800 */
[----:B------:R-:W-:Y:S01]  /*3e040*/  ISETP.LT.AND P4, PT, R2, UR74, !P2 ;  /* 0x0000004a02007c0c */ /* 0x000fe2000d781270 */
[----:B------:R-:W-:Y:S01]  /*3e050*/  IMAD.WIDE R6, R4, 0x2, R20 ;  /* 0x0000000204067825 */ /* 0x000fe200078e0214 */
[----:B----4-:R-:W-:-:S02]  /*3e060*/  PRMT R27, R28, 0x7632, R27 ;  /* 0x000076321c1b7816 */ /* 0x010fc4000000001b */
[----:B---3--:R-:W-:Y:S01]  /*3e070*/  ISETP.LT.AND P5, PT, R29, UR12, !P1 ;  /* 0x0000000c1d007c0c */ /* 0x008fe2000cfa1270 */
[----:B------:R0:W-:Y:S01]  /*3e080*/  STL [R1+0x1570], R29 ;  /* 0x0015701d01007387 */ /* 0x0001e20000100800 */
[----:B------:R-:W3:Y:S03]  /*3e090*/  LDCU UR12, c[0x0][0x3b8] ;  /* 0x00007700ff0c77ac */ /* 0x000ee60008000800 */
[----:B0-----:R-:W4:Y:S01]  /*3e0a0*/  LDL.LU R29, [R1+0x320] ;  /* 0x00032000011d7983 */ /* 0x001f220000300800 */
[----:B--2---:R-:W-:-:S03]  /*3e0b0*/  ISETP.LT.AND P3, PT, R26, UR77, !P2 ;  /* 0x0000004d1a007c0c */ /* 0x004fc6000d761270 */
[----:B------:R0:W-:Y:S01]  /*3e0c0*/  @P4 STG.E.U16 desc[UR8][R6.64], R0 ;  /* 0x0000000006004986 */ /* 0x0001e2000c101508 */
[----:B------:R-:W-:Y:S01]  /*3e0d0*/  PRMT R3, R0, 0x7632, R3 ;  /* 0x0000763200037816 */ /* 0x000fe20000000003 */
[----:B------:R-:W-:Y:S01]  /*3e0e0*/  VIADD R26, R25, 0x31 ;  /* 0x00000031191a7836 */ /* 0x000fe20000000000 */
[----:B------:R-:W-:Y:S01]  /*3e0f0*/  ISETP.LT.AND P4, PT, R5, UR20, !P1 ;  /* 0x0000001405007c0c */ /* 0x000fe2000cf81270 */
[----:B------:R-:W4:Y:S01]  /*3e100*/  LDL.LU R28, [R1+0x1574] ;  /* 0x00157400011c7983 */ /* 0x000f220000300800 */
[----:B------:R-:W-:Y:S01]  /*3e110*/  ISETP.LT.AND P6, PT, R24, UR10, !P1 ;  /* 0x0000000a18007c0c */ /* 0x000fe2000cfc1270 */
[----:B------:R-:W2:Y:S01]  /*3e120*/  LDCU UR20, c[0x0][0x398] ;  /* 0x00007300ff1477ac */ /* 0x000ea20008000800 */
[----:B------:R-:W-:Y:S02]  /*3e130*/  ISETP.GE.AND P2, PT, R26, UR29, PT ;  /* 0x0000001d1a007c0c */ /* 0x000fe4000bf46270 */
[----:B------:R-:W2:Y:S01]  /*3e140*/  LDL.LU R26, [R1+0x300] ;  /* 0x00030000011a7983 */ /* 0x000ea20000300800 */
[----:B------:R-:W1:Y:S01]  /*3e150*/  LDCU UR29, c[0x0][0x398] ;  /* 0x00007300ff1d77ac */ /* 0x000e620008000800 */
[----:B0-----:R-:W-:-:S02]  /*3e160*/  VIADD R0, R4, UR75 ;  /* 0x0000004b04007c36 */ /* 0x001fc40008000000 */
[----:B------:R-:W-:Y:S01]  /*3e170*/  IMAD.WIDE R4, R4, 0x2, R22 ;  /* 0x0000000204047825 */ /* 0x000fe200078e0216 */
[----:B------:R-:W0:Y:S04]  /*3e180*/  LDCU UR10, c[0x0][0x3b8] ;  /* 0x00007700ff0a77ac */ /* 0x000e280008000800 */
[----:B------:R1:W-:Y:S04]  /*3e190*/  @P3 STG.E.U16 desc[UR8][R4.64], R3 ;  /* 0x0000000304003986 */ /* 0x0003e8000c101508 */
[----:B-1----:R-:W2:Y:S01]  /*3e1a0*/  LDL.LU R5, [R1+0x2f0] ;  /* 0x0002f00001057983 */ /* 0x002ea20000300800 */
[----:B------:R-:W-:-:S04]  /*3e1b0*/  IMAD.WIDE R6, R0, 0x2, R8 ;  /* 0x0000000200067825 */ /* 0x000fc800078e0208 */
[C---:B------:R-:W-:Y:S01]  /*3e1c0*/  IMAD.WIDE R24, R0.reuse, 0x2, R10 ;  /* 0x0000000200187825 */ /* 0x040fe200078e020a */
[----:B--2---:R1:W-:Y:S04]  /*3e1d0*/  @P5 STG.E.U16 desc[UR8][R6.64], R5 ;  /* 0x0000000506005986 */ /* 0x0043e8000c101508 */
[----:B------:R2:W-:Y:S04]  /*3e1e0*/  @P6 STG.E.U16 desc[UR8][R24.64], R27 ;  /* 0x0000001b18006986 */ /* 0x0005e8000c101508 */
[----:B-1----:R-:W3:Y:S04]  /*3e1f0*/  LDL R6, [R1+0x14d0] ;  /* 0x0014d00001067983 */ /* 0x002ee80000100800 */
[----:B--2---:R-:W2:Y:S04]  /*3e200*/  LDL R25, [R1+0x14cc] ;  /* 0x0014cc0001197983 */ /* 0x004ea80000100800 */
[----:B------:R-:W2:Y:S01]  /*3e210*/  LDL R7, [R1+0x14c8] ;  /* 0x0014c80001077983 */ /* 0x000ea20000100800 */
[----:B------:R-:W-:Y:S01]  /*3e220*/  IMAD.WIDE R4, R0, 0x2, R12 ;  /* 0x0000000200047825 */ /* 0x000fe200078e020c */
[----:B------:R-:W-:-:S04]  /*3e230*/  PRMT R3, R26, 0x7632, R3 ;  /* 0x000076321a037816 */ /* 0x000fc80000000003 */
[----:B------:R1:W-:Y:S01]  /*3e240*/  @P4 STG.E.U16 desc[UR8][R4.64], R26 ;  /* 0x0000001a04004986 */ /* 0x0003e2000c101508 */
[----:B----4-:R-:W-:-:S03]  /*3e250*/  PRMT R28, R29, 0x7632, R28 ;  /* 0x000076321d1c7816 */ /* 0x010fc6000000001c */
[----:B------:R4:W-:Y:S01]  /*3e260*/  STL [R1+0x156c], R13 ;  /* 0x00156c0d01007387 */ /* 0x0009e20000100800 */
[----:B-1----:R-:W-:-:S03]  /*3e270*/  IMAD.WIDE R4, R0, 0x2, R14 ;  /* 0x0000000200047825 */ /* 0x002fc600078e020e */
[----:B----4-:R-:W4:Y:S01]  /*3e280*/  LDL R13, [R1+0x330] ;  /* 0x00033000010d7983 */ /* 0x010f220000100800 */
[----:B---3--:R-:W-:Y:S02]  /*3e290*/  ISETP.LT.AND P5, PT, R6, UR18, !P1 ;  /* 0x0000001206007c0c */ /* 0x008fe4000cfa1270 */
[----:B--2---:R-:W-:Y:S02]  /*3e2a0*/  ISETP.LT.AND P6, PT, R25, UR16, !P1 ;  /* 0x0000001019007c0c */ /* 0x004fe4000cfc1270 */
[----:B------:R-:W-:Y:S01]  /*3e2b0*/  ISETP.LT.AND P3, PT, R7, UR24, !P1 ;  /* 0x0000001807007c0c */ /* 0x000fe2000cf61270 */
[----:B------:R-:W-:Y:S01]  /*3e2c0*/  IMAD.WIDE R6, R0, 0x2, R16 ;  /* 0x0000000200067825 */ /* 0x000fe200078e0210 */
[----:B------:R-:W-:Y:S01]  /*3e2d0*/  ISETP.LT.AND P4, PT, R2, UR22, !P1 ;  /* 0x0000001602007c0c */ /* 0x000fe2000cf81270 */
[----:B------:R-:W1:Y:S02]  /*3e2e0*/  LDCU UR16, c[0x0][0x39c] ;  /* 0x00007380ff1077ac */ /* 0x000e640008000800 */
[C---:B------:R-:W-:Y:S01]  /*3e2f0*/  IMAD.WIDE R24, R0.reuse, 0x2, R18 ;  /* 0x0000000200187825 */ /* 0x040fe200078e0212 */
[----:B------:R-:W2:Y:S05]  /*3e300*/  LDCU UR24, c[0x0][0x398] ;  /* 0x00007300ff1877ac */ /* 0x000eaa0008000800 */
[----:B------:R3:W-:Y:S01]  /*3e310*/  @P6 STG.E.U16 desc[UR8][R4.64], R3 ;  /* 0x0000000304006986 */ /* 0x0007e2000c101508 */
[C---:B------:R-:W-:Y:S01]  /*3e320*/  IMAD.WIDE R26, R0.reuse, 0x2, R20 ;  /* 0x00000002001a7825 */ /* 0x040fe200078e0214 */
[----:B------:R-:W0:Y:S02]  /*3e330*/  LDCU UR22, c[0x0][0x398] ;  /* 0x00007300ff1677ac */ /* 0x000e240008000800 */
[----:B------:R0:W-:Y:S01]  /*3e340*/  @P5 STG.E.U16 desc[UR8][R6.64], R29 ;  /* 0x0000001d06005986 */ /* 0x0001e2000c101508 */
[----:B------:R-:W0:Y:S03]  /*3e350*/  LDCU UR18, c[0x0][0x398] ;  /* 0x00007300ff1277ac */ /* 0x000e260008000800 */
[----:B---3--:R-:W3:Y:S04]  /*3e360*/  LDL R3, [R1+0x14c4] ;  /* 0x0014c40001037983 */ /* 0x008ee80000100800 */
[----:B------:R-:W2:Y:S04]  /*3e370*/  LDL R4, [R1+0x14b4] ;  /* 0x0014b40001047983 */ /* 0x000ea80000100800 */
[----:B------:R-:W2:Y:S04]  /*3e380*/  LDL R5, [R1+0x14c0] ;  /* 0x0014c00001057983 */ /* 0x000ea80000100800 */
[----:B0-----:R-:W2:Y:S04]  /*3e390*/  LDL.LU R29, [R1+0x1570] ;  /* 0x00157000011d7983 */ /* 0x001ea80000300800 */
[----:B------:R-:W2:Y:S04]  /*3e3a0*/  LDL.LU R6, [R1+0x310] ;  /* 0x0003100001067983 */ /* 0x000ea80000300800 */
[----:B------:R-:W2:Y:S04]  /*3e3b0*/  LDL R7, [R1+0x14b8] ;  /* 0x0014b80001077983 */ /* 0x000ea80000100800 */
[----:B------:R0:W-:Y:S01]  /*3e3c0*/  @P3 STG.E.U16 desc[UR8][R24.64], R28 ;  /* 0x0000001c18003986 */ /* 0x0001e2000c101508 */
[----:B---3--:R-:W-:Y:S01]  /*3e3d0*/  ISETP.LT.AND P6, PT, R3, UR30, !P2 ;  /* 0x0000001e03007c0c */ /* 0x008fe2000d7c1270 */
[----:B------:R-:W-:Y:S01]  /*3e3e0*/  VIADD R3, R0, UR27 ;  /* 0x0000001b00037c36 */ /* 0x000fe20008000000 */
[----:B------:R-:W3:Y:S01]  /*3e3f0*/  LDCU UR27, c[0x0][0x398] ;  /* 0x00007300ff1b77ac */ /* 0x000ee20008000800 */
[----:B--2---:R-:W-:Y:S01]  /*3e400*/  ISETP.LT.AND P3, PT, R7, UR26, !P1 ;  /* 0x0000001a07007c0c */ /* 0x004fe2000cf61270 */
[----:B------:R2:W-:Y:S01]  /*3e410*/  @P4 STG.E.U16 desc[UR8][R26.64], R6 ;  /* 0x000000061a004986 */ /* 0x0005e2000c101508 */
[----:B------:R-:W-:-:S02]  /*3e420*/  ISETP.LT.AND P4, PT, R5, UR31, !P2 ;  /* 0x0000001f05007c0c */ /* 0x000fc4000d781270 */
[----:B------:R-:W-:Y:S01]  /*3e430*/  ISETP.LT.AND P5, PT, R29, UR28, !P2 ;  /* 0x0000001c1d007c0c */ /* 0x000fe2000d7a1270 */
[----:B------:R1:W-:Y:S01]  /*3e440*/  STL [R1+0x1568], R29 ;  /* 0x0015681d01007387 */ /* 0x0003e20000100800 */
[----:B0-----:R-:W-:Y:S01]  /*3e450*/  IMAD.WIDE R24, R3, 0x2, R10 ;  /* 0x0000000203187825 */ /* 0x001fe200078e020a */
[----:B------:R-:W0:Y:S01]  /*3e460*/  LDCU UR26, c[0x0][0x398] ;  /* 0x00007300ff1a77ac */ /* 0x000e220008000800 */
[----:B------:R-:W0:Y:S02]  /*3e470*/  LDCU UR28, c[0x0][0x398] ;  /* 0x00007300ff1c77ac */ /* 0x000e240008000800 */
[----:B--2---:R-:W-:Y:S01]  /*3e480*/  VIADD R27, R4, 0x32 ;  /* 0x00000032041b7836 */ /* 0x004fe20000000000 */
[----:B------:R-:W-:Y:S01]  /*3e490*/  PRMT R26, R6, 0x7632, R26 ;  /* 0x00007632061a7816 */ /* 0x000fe2000000001a */
[----:B------:R-:W-:Y:S01]  /*3e4a0*/  IMAD.WIDE R4, R0, 0x2, R22 ;  /* 0x0000000200047825 */ /* 0x000fe200078e0216 */
[----:B-1----:R-:W2:Y:S01]  /*3e4b0*/  LDL.LU R29, [R1+0x360] ;  /* 0x00036000011d7983 */ /* 0x002ea20000300800 */
[----:B----4-:R-:W-:Y:S01]  /*3e4c0*/  PRMT R0, R13, 0x7632, R0 ;  /* 0x000076320d007816 */ /* 0x010fe20000000000 */
[----:B------:R-:W1:Y:S01]  /*3e4d0*/  LDCU UR30, c[0x0][0x398] ;  /* 0x00007300ff1e77ac */ /* 0x000e620008000800 */
[----:B------:R-:W-:Y:S01]  /*3e4e0*/  ISETP.GE.AND P1, PT, R27, UR40, PT ;  /* 0x000000281b007c0c */ /* 0x000fe2000bf26270 */
[----:B------:R-:W4:Y:S01]  /*3e4f0*/  LDL.LU R13, [R1+0x156c] ;  /* 0x00156c00010d7983 */ /* 0x000f220000300800 */
[C---:B------:R-:W-:Y:S01]  /*3e500*/  IMAD.WIDE R6, R3.reuse, 0x2, R8 ;  /* 0x0000000203067825 */ /* 0x040fe200078e0208 */
[----:B------:R-:W0:Y:S02]  /*3e510*/  LDCU UR31, c[0x0][0x398] ;  /* 0x00007300ff1f77ac */ /* 0x000e240008000800 */
[----:B------:R-:W2:Y:S01]  /*3e520*/  LDL.LU R27, [R1+0x340] ;  /* 0x00034000011b7983 */ /* 0x000ea20000300800 */
[----:B------:R-:W0:Y:S03]  /*3e530*/  LDCU UR40, c[0x0][0x398] ;  /* 0x00007300ff2877ac */ /* 0x000e260008000800 */
[----:B------:R1:W-:Y:S04]  /*3e540*/  @P3 STG.E.U16 desc[UR8][R4.64], R26 ;  /* 0x0000001a04003986 */ /* 0x0003e8000c101508 */
[----:B-1----:R-:W2:Y:S04]  /*3e550*/  LDL.LU R5, [R1+0x330] ;  /* 0x0003300001057983 */ /* 0x002ea80000300800 */
[----:B------:R-:W3:Y:S04]  /*3e560*/  LDL R26, [R1+0x14c8] ;  /* 0x0014c800011a7983 */ /* 0x000ee80000100800 */
[----:B--2---:R1:W-:Y:S04]  /*3e570*/  @P5 STG.E.U16 desc[UR8][R6.64], R5 ;  /* 0x0000000506005986 */ /* 0x0043e8000c101508 */
[----:B-1----:R-:W2:Y:S04]  /*3e580*/  LDL R6, [R1+0x14cc] ;  /* 0x0014cc0001067983 */ /* 0x002ea80000100800 */
[----:B------:R-:W3:Y:S01]  /*3e590*/  LDL R7, [R1+0x14d0] ;  /* 0x0014d00001077983 */ /* 0x000ee20000100800 */
[----:B----4-:R-:W-:-:S03]  /*3e5a0*/  IMAD.WIDE R4, R3, 0x2, R12 ;  /* 0x0000000203047825 */ /* 0x010fc600078e020c */
[----:B------:R1:W-:Y:S04]  /*3e5b0*/  @P6 STG.E.U16 desc[UR8][R24.64], R0 ;  /* 0x0000000018006986 */ /* 0x0003e8000c101508 */
[----:B------:R4:W-:Y:S01]  /*3e5c0*/  @P4 STG.E.U16 desc[UR8][R4.64], R27 ;  /* 0x0000001b04004986 */ /* 0x0009e2000c101508 */
[----:B------:R-:W-:Y:S02]  /*3e5d0*/  PRMT R28, R29, 0x7632, R28 ;  /* 0x000076321d1c7816 */ /* 0x000fe4000000001c */
[----:B-1----:R-:W-:Y:S01]  /*3e5e0*/  PRMT R0, R27, 0x7632, R0 ;  /* 0x000076321b007816 */ /* 0x002fe20000000000 */
[----:B----4-:R-:W-:Y:S01]  /*3e5f0*/  IMAD.WIDE R4, R3, 0x2, R14 ;  /* 0x0000000203047825 */ /* 0x010fe200078e020e */
[----:B------:R1:W-:Y:S04]  /*3e600*/  STL [R1+0x1564], R13 ;  /* 0x0015640d01007387 */ /* 0x0003e80000100800 */
[----:B-1----:R-:W4:Y:S01]  /*3e610*/  LDL R13, [R1+0x2f4] ;  /* 0x0002f400010d7983 */ /* 0x002f220000100800 */
[----:B--2---:R-:W-:-:S02]  /*3e620*/  ISETP.LT.AND P6, PT, R6, UR32, !P2 ;  /* 0x0000002006007c0c */ /* 0x004fc4000d7c1270 */
[----:B---3--:R-:W-:Y:S01]  /*3e630*/  ISETP.LT.AND P5, PT, R7, UR33, !P2 ;  /* 0x0000002107007c0c */ /* 0x008fe2000d7a1270 */
[C---:B------:R-:W-:Y:S01]  /*3e640*/  IMAD.WIDE R6, R3.reuse, 0x2, R16 ;  /* 0x0000000203067825 */ /* 0x040fe200078e0210 */
[----:B------:R-:W-:Y:S01]  /*3e650*/  ISETP.LT.AND P3, PT, R26, UR34, !P2 ;  /* 0x000000221a007c0c */ /* 0x000fe2000d761270 */
[----:B------:R-:W1:Y:S01]  /*3e660*/  LDCU UR34, c[0x0][0x398] ;  /* 0x00007300ff2277ac */ /* 0x000e620008000800 */
[----:B------:R-:W-:Y:S01]  /*3e670*/  ISETP.LT.AND P4, PT, R2, UR37, !P2 ;  /* 0x0000002502007c0c */ /* 0x000fe2000d781270 */
        /* <DEDUP_REMOVED lines=33> */
[----:B------:R-:W0:Y:S03]  /*3e890*/  LDCU UR41, c[0x0][0x398] ;  /* 0x00007300ff2977ac */ /* 0x000e260008000800 */
[----:B------:R-:W2:Y:S04]  /*3e8a0*/  LDL.LU R27, [R1+0x304] ;  /* 0x00030400011b7983 */ /* 0x000ea80000300800 */
[----:B------:R0:W-:Y:S04]  /*3e8b0*/  @P3 STG.E.U16 desc[UR8][R4.64], R26 ;  /* 0x0000001a04003986 */ /* 0x0001e8000c101508 */
[----:B0-----:R-:W2:Y:S01]  /*3e8c0*/  LDL.LU R5, [R1+0x2f4] ;  /* 0x0002f40001057983 */ /* 0x001ea20000300800 */
[----:B------:R-:W-:-:S03]  /*3e8d0*/  IMAD.WIDE R6, R0, 0x2, R8 ;  /* 0x0000000200067825 */ /* 0x000fc600078e0208 */
[----:B------:R-:W3:Y:S04]  /*3e8e0*/  LDL R26, [R1+0x14c8] ;  /* 0x0014c800011a7983 */ /* 0x000ee80000100800 */
[----:B--2---:R0:W-:Y:S04]  /*3e8f0*/  @P5 STG.E.U16 desc[UR8][R6.64], R5 ;  /* 0x0000000506005986 */ /* 0x0041e8000c101508 */
[----:B0-----:R-:W2:Y:S04]  /*3e900*/  LDL R6, [R1+0x14cc] ;  /* 0x0014cc0001067983 */ /* 0x001ea80000100800 */
[----:B------:R-:W3:Y:S01]  /*3e910*/  LDL R7, [R1+0x14d0] ;  /* 0x0014d00001077983 */ /* 0x000ee20000100800 */
[----:B----4-:R-:W-:-:S03]  /*3e920*/  IMAD.WIDE R4, R0, 0x2, R12 ;  /* 0x0000000200047825 */ /* 0x010fc600078e020c */
[----:B------:R0:W-:Y:S04]  /*3e930*/  @P6 STG.E.U16 desc[UR8][R24.64], R3 ;  /* 0x0000000318006986 */ /* 0x0001e8000c101508 */
[----:B------:R4:W-:Y:S01]  /*3e940*/  @P4 STG.E.U16 desc[UR8][R4.64], R27 ;  /* 0x0000001b04004986 */ /* 0x0009e2000c101508 */
[----:B------:R-:W-:Y:S02]  /*3e950*/  PRMT R28, R29, 0x7632, R28 ;  /* 0x000076321d1c7816 */ /* 0x000fe4000000001c */
[----:B0-----:R-:W-:Y:S01]  /*3e960*/  PRMT R3, R27, 0x7632, R3 ;  /* 0x000076321b037816 */ /* 0x001fe20000000003 */
[----:B----4-:R-:W-:Y:S01]  /*3e970*/  IMAD.WIDE R4, R0, 0x2, R14 ;  /* 0x0000000200047825 */ /* 0x010fe200078e020e */
[----:B------:R0:W-:Y:S04]  /*3e980*/  STL [R1+0x155c], R13 ;  /* 0x00155c0d01007387 */ /* 0x0001e80000100800 */
[----:B0-----:R-:W4:Y:S01]  /*3e990*/  LDL R13, [R1+0x334] ;  /* 0x00033400010d7983 */ /* 0x001f220000100800 */
[----:B--2---:R-:W-:-:S02]  /*3e9a0*/  ISETP.LT.AND P6, PT, R6, UR42, !P1 ;  /* 0x0000002a06007c0c */ /* 0x004fc4000cfc1270 */
[----:B---3--:R-:W-:Y:S01]  /*3e9b0*/  ISETP.LT.AND P5, PT, R7, UR43, !P1 ;  /* 0x0000002b07007c0c */ /* 0x008fe2000cfa1270 */
[----:B------:R-:W-:-:S10]  /*3e9c0*/  IMAD.WIDE R6, R0, 0x2, R16 ;  /* 0x0000000200067825 */ /* 0x000fd400078e0210 */
[----:B------:R0:W-:Y:S04]  /*3e9d0*/  @P6 STG.E.U16 desc[UR8][R4.64], R3 ;  /* 0x0000000304006986 */ /* 0x0001e8000c101508 */
[----:B------:R2:W-:Y:S04]  /*3e9e0*/  @P5 STG.E.U16 desc[UR8][R6.64], R29 ;  /* 0x0000001d06005986 */ /* 0x0005e8000c101508 */
[----:B0-----:R-:W3:Y:S04]  /*3e9f0*/  LDL R3, [R1+0x14c4] ;  /* 0x0014c40001037983 */ /* 0x001ee80000100800 */
[----:B------:R-:W4:Y:S04]  /*3ea00*/  LDL R4, [R1+0x14b4] ;  /* 0x0014b40001047983 */ /* 0x000f280000100800 */
[----:B------:R-:W4:Y:S04]  /*3ea10*/  LDL R5, [R1+0x14c0] ;  /* 0x0014c00001057983 */ /* 0x000f280000100800 */
[----:B--2---:R-:W2:Y:S04]  /*3ea20*/  LDL.LU R29, [R1+0x1560] ;  /* 0x00156000011d7983 */ /* 0x004ea80000300800 */
[----:B------:R-:W2:Y:S04]  /*3ea30*/  LDL.LU R6, [R1+0x314] ;  /* 0x0003140001067983 */ /* 0x000ea80000300800 */
[----:B------:R-:W2:Y:S01]  /*3ea40*/  LDL R7, [R1+0x14b8] ;  /* 0x0014b80001077983 */ /* 0x000ea20000100800 */
[----:B------:R-:W-:-:S02]  /*3ea50*/  ISETP.LT.AND P3, PT, R26, UR44, !P1 ;  /* 0x0000002c1a007c0c */ /* 0x000fc4000cf61270 */
[----:B------:R-:W-:Y:S01]  /*3ea60*/  ISETP.LT.AND P4, PT, R2, UR46, !P1 ;  /* 0x0000002e02007c0c */ /* 0x000fe2000cf81270 */
[----:B------:R-:W-:-:S04]  /*3ea70*/  IMAD.WIDE R24, R0, 0x2, R18 ;  /* 0x0000000200187825 */ /* 0x000fc800078e0212 */
[----:B------:R-:W-:-:S06]  /*3ea80*/  IMAD.WIDE R26, R0, 0x2, R20 ;  /* 0x00000002001a7825 */ /* 0x000fcc00078e0214 */
[----:B------:R0:W-:Y:S01]  /*3ea90*/  @P3 STG.E.U16 desc[UR8][R24.64], R28 ;  /* 0x0000001c18003986 */ /* 0x0001e2000c101508 */
[----:B---3--:R-:W-:Y:S01]  /*3eaa0*/  ISETP.LT.AND P6, PT, R3, UR50, !P2 ;  /* 0x0000003203007c0c */ /* 0x008fe2000d7c1270 */
[----:B------:R-:W-:Y:S01]  /*3eab0*/  VIADD R3, R0, UR47 ;  /* 0x0000002f00037c36 */ /* 0x000fe20008000000 */
[----:B--2---:R-:W-:Y:S01]  /*3eac0*/  ISETP.LT.AND P1, PT, R7, UR45, !P1 ;  /* 0x0000002d07007c0c */ /* 0x004fe2000cf21270 */
[----:B------:R2:W-:Y:S01]  /*3ead0*/  @P4 STG.E.U16 desc[UR8][R26.64], R6 ;  /* 0x000000061a004986 */ /* 0x0005e2000c101508 */
[----:B----4-:R-:W-:Y:S02]  /*3eae0*/  ISETP.LT.AND P4, PT, R5, UR51, !P2 ;  /* 0x0000003305007c0c */ /* 0x010fe4000d781270 */
[----:B------:R-:W-:Y:S01]  /*3eaf0*/  ISETP.LT.AND P5, PT, R29, UR14, !P2 ;  /* 0x0000000e1d007c0c */ /* 0x000fe2000d7a1270 */
[----:B------:R3:W-:Y:S01]  /*3eb00*/  STL [R1+0x1558], R29 ;  /* 0x0015581d01007387 */ /* 0x0007e20000100800 */
[----:B0-----:R-:W-:Y:S01]  /*3eb10*/  IMAD.WIDE R24, R3, 0x2, R10 ;  /* 0x0000000203187825 */ /* 0x001fe200078e020a */
[----:B------:R-:W0:Y:S03]  /*3eb20*/  LDCU UR14, c[0x0][0x3b8] ;  /* 0x00007700ff0e77ac */ /* 0x000e260008000800 */
[----:B--2---:R-:W-:Y:S01]  /*3eb30*/  VIADD R27, R4, 0x34 ;  /* 0x00000034041b7836 */ /* 0x004fe20000000000 */
[----:B------:R-:W-:Y:S01]  /*3eb40*/  PRMT R26, R6, 0x7632, R26 ;  /* 0x00007632061a7816 */ /* 0x000fe2000000001a */
[----:B------:R-:W-:Y:S01]  /*3eb50*/  IMAD.WIDE R4, R0, 0x2, R22 ;  /* 0x0000000200047825 */ /* 0x000fe200078e0216 */
[----:B---3--:R-:W2:Y:S01]  /*3eb60*/  LDL.LU R29, [R1+0x364] ;  /* 0x00036400011d7983 */ /* 0x008ea20000300800 */
[----:B------:R-:W-:-:S02]  /*3eb70*/  PRMT R0, R13, 0x7632, R0 ;  /* 0x000076320d007816 */ /* 0x000fc40000000000 */
[----:B------:R-:W-:Y:S01]  /*3eb80*/  ISETP.GE.AND P3, PT, R27, UR16, PT ;  /* 0x000000101b007c0c */ /* 0x000fe2000bf66270 */
[----:B------:R-:W3:Y:S01]  /*3eb90*/  LDL.LU R13, [R1+0x155c] ;  /* 0x00155c00010d7983 */ /* 0x000ee20000300800 */
[C---:B------:R-:W-:Y:S01]  /*3eba0*/  IMAD.WIDE R6, R3.reuse, 0x2, R8 ;  /* 0x0000000203067825 */ /* 0x040fe200078e0208 */
[----:B------:R-:W4:Y:S02]  /*3ebb0*/  LDCU UR16, c[0x0][0x398] ;  /* 0x00007300ff1077ac */ /* 0x000f240008000800 */
[----:B------:R-:W2:Y:S04]  /*3ebc0*/  LDL.LU R27, [R1+0x344] ;  /* 0x00034400011b7983 */ /* 0x000ea80000300800 */
[----:B------:R0:W-:Y:S04]  /*3ebd0*/  @P1 STG.E.U16 desc[UR8][R4.64], R26 ;  /* 0x0000001a04001986 */ /* 0x0001e8000c101508 */
[----:B0-----:R-:W2:Y:S04]  /*3ebe0*/  LDL.LU R5, [R1+0x334] ;  /* 0x0003340001057983 */ /* 0x001ea80000300800 */
[----:B------:R-:W3:Y:S04]  /*3ebf0*/  LDL R26, [R1+0x14c8] ;  /* 0x0014c800011a7983 */ /* 0x000ee80000100800 */
[----:B--2---:R0:W-:Y:S04]  /*3ec00*/  @P5 STG.E.U16 desc[UR8][R6.64], R5 ;  /* 0x0000000506005986 */ /* 0x0041e8000c101508 */
[----:B0-----:R-:W2:Y:S04]  /*3ec10*/  LDL R6, [R1+0x14cc] ;  /* 0x0014cc0001067983 */ /* 0x001ea80000100800 */
[----:B------:R-:W4:Y:S01]  /*3ec20*/  LDL R7, [R1+0x14d0] ;  /* 0x0014d00001077983 */ /* 0x000f220000100800 */
[----:B---3--:R-:W-:-:S03]  /*3ec30*/  IMAD.WIDE R4, R3, 0x2, R12 ;  /* 0x0000000203047825 */ /* 0x008fc600078e020c */
[----:B------:R0:W-:Y:S04]  /*3ec40*/  @P6 STG.E.U16 desc[UR8][R24.64], R0 ;  /* 0x0000000018006986 */ /* 0x0001e8000c101508 */
[----:B------:R3:W-:Y:S01]  /*3ec50*/  @P4 STG.E.U16 desc[UR8][R4.64], R27 ;  /* 0x0000001b04004986 */ /* 0x0007e2000c101508 */
[----:B------:R-:W-:Y:S02]  /*3ec60*/  PRMT R28, R29, 0x7632, R28 ;  /* 0x000076321d1c7816 */ /* 0x000fe4000000001c */
[----:B0-----:R-:W-:Y:S01]  /*3ec70*/  PRMT R0, R27, 0x7632, R0 ;  /* 0x000076321b007816 */ /* 0x001fe20000000000 */
[----:B---3--:R-:W-:Y:S01]  /*3ec80*/  IMAD.WIDE R4, R3, 0x2, R14 ;  /* 0x0000000203047825 */ /* 0x008fe200078e020e */
[----:B------:R0:W-:Y:S04]  /*3ec90*/  STL [R1+0x1554], R13 ;  /* 0x0015540d01007387 */ /* 0x0001e80000100800 */
[----:B0-----:R-:W3:Y:S01]  /*3eca0*/  LDL R13, [R1+0x2f8] ;  /* 0x0002f800010d7983 */ /* 0x001ee20000100800 */
[----:B--2---:R-:W-:-:S02]  /*3ecb0*/  ISETP.LT.AND P6, PT, R6, UR48, !P2 ;  /* 0x0000003006007c0c */ /* 0x004fc4000d7c1270 */
[----:B----4-:R-:W-:Y:S01]  /*3ecc0*/  ISETP.LT.AND P5, PT, R7, UR52, !P2 ;  /* 0x0000003407007c0c */ /* 0x010fe2000d7a1270 */
[----:B------:R-:W-:-:S10]  /*3ecd0*/  IMAD.WIDE R6, R3, 0x2, R16 ;  /* 0x0000000203067825 */ /* 0x000fd400078e0210 */
[----:B------:R0:W-:Y:S04]  /*3ece0*/  @P6 STG.E.U16 desc[UR8][R4.64], R0 ;  /* 0x0000000004006986 */ /* 0x0001e8000c101508 */
[----:B------:R2:W-:Y:S04]  /*3ecf0*/  @P5 STG.E.U16 desc[UR8][R6.64], R29 ;  /* 0x0000001d06005986 */ /* 0x0005e8000c101508 */
[----:B0-----:R-:W4:Y:S04]  /*3ed00*/  LDL R0, [R1+0x14c4] ;  /* 0x0014c40001007983 */ /* 0x001f280000100800 */
[----:B------:R-:W3:Y:S04]  /*3ed10*/  LDL R4, [R1+0x14b4] ;  /* 0x0014b40001047983 */ /* 0x000ee80000100800 */
[----:B------:R-:W3:Y:S04]  /*3ed20*/  LDL R5, [R1+0x14c0] ;  /* 0x0014c00001057983 */ /* 0x000ee80000100800 */
[----:B--2---:R-:W2:Y:S04]  /*3ed30*/  LDL.LU R29, [R1+0x1558] ;  /* 0x00155800011d7983 */ /* 0x004ea80000300800 */
[----:B------:R-:W2:Y:S04]  /*3ed40*/  LDL.LU R6, [R1+0x354] ;  /* 0x0003540001067983 */ /* 0x000ea80000300800 */
[----:B------:R-:W2:Y:S01]  /*3ed50*/  LDL R7, [R1+0x14b8] ;  /* 0x0014b80001077983 */ /* 0x000ea20000100800 */
[----:B------:R-:W-:-:S02]  /*3ed60*/  ISETP.LT.AND P1, PT, R26, UR53, !P2 ;  /* 0x000000351a007c0c */ /* 0x000fc4000d721270 */
[----:B------:R-:W-:Y:S01]  /*3ed70*/  ISETP.LT.AND P4, PT, R2, UR20, !P2 ;  /* 0x0000001402007c0c */ /* 0x000fe2000d781270 */
[C---:B------:R-:W-:Y:S01]  /*3ed80*/  IMAD.WIDE R24, R3.reuse, 0x2, R18 ;  /* 0x0000000203187825 */ /* 0x040fe200078e0212 */
[----:B------:R-:W0:Y:S03]  /*3ed90*/  LDCU UR20, c[0x0][0x398] ;  /* 0x00007300ff1477ac */ /* 0x000e260008000800 */
[----:B------:R-:W-:-:S06]  /*3eda0*/  IMAD.WIDE R26, R3, 0x2, R20 ;  /* 0x00000002031a7825 */ /* 0x000fcc00078e0214 */
[----:B------:R0:W-:Y:S01]  /*3edb0*/  @P1 STG.E.U16 desc[UR8][R24.64], R28 ;  /* 0x0000001c18001986 */ /* 0x0001e2000c101508 */
[----:B----4-:R-:W-:Y:S01]  /*3edc0*/  ISETP.LT.AND P6, PT, R0, UR22, !P3 ;  /* 0x0000001600007c0c */ /* 0x010fe2000dfc1270 */
[----:B------:R-:W-:Y:S01]  /*3edd0*/  VIADD R0, R3, UR10 ;  /* 0x0000000a03007c36 */ /* 0x000fe20008000000 */
[----:B------:R-:W4:Y:S01]  /*3ede0*/  LDCU UR22, c[0x0][0x398] ;  /* 0x00007300ff1677ac */ /* 0x000f220008000800 */
[----:B--2---:R-:W-:Y:S01]  /*3edf0*/  ISETP.LT.AND P2, PT, R7, UR29, !P2 ;  /* 0x0000001d07007c0c */ /* 0x004fe2000d741270 */
[----:B------:R2:W-:Y:S01]  /*3ee00*/  @P4 STG.E.U16 desc[UR8][R26.64], R6 ;  /* 0x000000061a004986 */ /* 0x0005e2000c101508 */
[----:B---3--:R-:W-:Y:S02]  /*3ee10*/  ISETP.LT.AND P4, PT, R5, UR24, !P3 ;  /* 0x0000001805007c0c */ /* 0x008fe4000df81270 */
        /* <DEDUP_REMOVED lines=8> */
[----:B---3--:R-:W2:Y:S01]  /*3eea0*/  LDL.LU R29, [R1+0x328] ;  /* 0x00032800011d7983 */ /* 0x008ea20000300800 */
[----:B------:R-:W-:Y:S01]  /*3eeb0*/  PRMT R3, R13, 0x7632, R3 ;  /* 0x000076320d037816 */ /* 0x000fe20000000003 */
[----:B------:R-:W3:Y:S01]  /*3eec0*/  LDCU UR24, c[0x0][0x398] ;  /* 0x00007300ff1877ac */ /* 0x000ee20008000800 */
[----:B------:R-:W-:Y:S01]  /*3eed0*/  ISETP.GE.AND P1, PT, R27, UR25, PT ;  /* 0x000000191b007c0c */ /* 0x000fe2000bf26270 */
[----:B------:R-:W2:Y:S01]  /*3eee0*/  LDL.LU R13, [R1+0x1554] ;  /* 0x00155400010d7983 */ /* 0x000ea20000300800 */
        /* <DEDUP_REMOVED lines=10> */
[----:B------:R-:W-:-:S03]  /*3ef90*/  IMAD.WIDE R4, R0, 0x2, R12 ;  /* 0x0000000200047825 */ /* 0x000fc600078e020c */
[----:B------:R1:W-:Y:S04]  /*3efa0*/  @P6 STG.E.U16 desc[UR8][R24.64], R3 ;  /* 0x0000000318006986 */ /* 0x0003e8000c101508 */
[----:B------:R0:W-:Y:S01]  /*3efb0*/  @P4 STG.E.U16 desc[UR8][R4.64], R27 ;  /* 0x0000001b04004986 */ /* 0x0001e2000c101508 */
[----:B------:R-:W-:Y:S02]  /*3efc0*/  PRMT R28, R29, 0x7632, R28 ;  /* 0x000076321d1c7816 */ /* 0x000fe4000000001c */
[----:B-1----:R-:W-:Y:S01]  /*3efd0*/  PRMT R3, R27, 0x7632, R3 ;  /* 0x000076321b037816 */ /* 0x002fe20000000003 */
[----:B0-----:R-:W-:Y:S01]  /*3efe0*/  IMAD.WIDE R4, R0, 0x2, R14 ;  /* 0x0000000200047825 */ /* 0x001fe200078e020e */
[----:B------:R0:W-:Y:S04]  /*3eff0*/  STL [R1+0x154c], R13 ;  /* 0x00154c0d01007387 */ /* 0x0001e80000100800 */
[----:B0-----:R-:W4:Y:S01]  /*3f000*/  LDL R13, [R1+0x338] ;  /* 0x00033800010d7983 */ /* 0x001f220000100800 */
[----:B--2---:R-:W-:-:S02]  /*3f010*/  ISETP.LT.AND P6, PT, R6, UR26, !P3 ;  /* 0x0000001a06007c0c */ /* 0x004fc4000dfc1270 */
[----:B---3--:R-:W-:Y:S01]  /*3f020*/  ISETP.LT.AND P5, PT, R7, UR27, !P3 ;  /* 0x0000001b07007c0c */ /* 0x008fe2000dfa1270 */
[----:B------:R-:W-:Y:S01]  /*3f030*/  IMAD.WIDE R6, R0, 0x2, R16 ;  /* 0x0000000200067825 */ /* 0x000fe200078e0210 */
[----:B------:R-:W-:Y:S01]  /*3f040*/  ISETP.LT.AND P2, PT, R26, UR28, !P3 ;  /* 0x0000001c1a007c0c */ /* 0x000fe2000df41270 */
[----:B------:R-:W0:Y:S08]  /*3f050*/  LDCU UR26, c[0x0][0x398] ;  /* 0x00007300ff1a77ac */ /* 0x000e300008000800 */
[----:B------:R1:W-:Y:S01]  /*3f060*/  @P6 STG.E.U16 desc[UR8][R4.64], R3 ;  /* 0x0000000304006986 */ /* 0x0003e2000c101508 */
[----:B------:R-:W-:Y:S01]  /*3f070*/  ISETP.LT.AND P4, PT, R2, UR30, !P3 ;  /* 0x0000001e02007c0c */ /* 0x000fe2000df81270 */
[C---:B------:R-:W-:Y:S01]  /*3f080*/  IMAD.WIDE R24, R0.reuse, 0x2, R18 ;  /* 0x0000000200187825 */ /* 0x040fe200078e0212 */
[----:B------:R-:W2:Y:S01]  /*3f090*/  LDCU UR28, c[0x0][0x398] ;  /* 0x00007300ff1c77ac */ /* 0x000ea20008000800 */
[----:B------:R3:W-:Y:S02]  /*3f0a0*/  @P5 STG.E.U16 desc[UR8][R6.64], R29 ;  /* 0x0000001d06005986 */ /* 0x0007e4000c101508 */
[C---:B------:R-:W-:Y:S01]  /*3f0b0*/  IMAD.WIDE R26, R0.reuse, 0x2, R20 ;  /* 0x00000002001a7825 */ /* 0x040fe200078e0214 */
[----:B------:R-:W0:Y:S01]  /*3f0c0*/  LDCU UR27, c[0x0][0x398] ;  /* 0x00007300ff1b77ac */ /* 0x000e220008000800 */
[----:B-1----:R-:W2:Y:S01]  /*3f0d0*/  LDL R3, [R1+0x14c4] ;  /* 0x0014c40001037983 */ /* 0x002ea20000100800 */
[----:B------:R-:W1:Y:S03]  /*3f0e0*/  LDCU UR30, c[0x0][0x398] ;  /* 0x00007300ff1e77ac */ /* 0x000e660008000800 */
[----:B------:R-:W4:Y:S04]  /*3f0f0*/  LDL R4, [R1+0x14b4] ;  /* 0x0014b40001047983 */ /* 0x000f280000100800 */
[----:B------:R-:W4:Y:S04]  /*3f100*/  LDL R5, [R1+0x14c0] ;  /* 0x0014c00001057983 */ /* 0x000f280000100800 */
[----:B---3--:R-:W3:Y:S04]  /*3f110*/  LDL.LU R29, [R1+0x1550] ;  /* 0x00155000011d7983 */ /* 0x008ee80000300800 */
[----:B------:R-:W3:Y:S04]  /*3f120*/  LDL.LU R6, [R1+0x318] ;  /* 0x0003180001067983 */ /* 0x000ee80000300800 */
[----:B------:R-:W3:Y:S04]  /*3f130*/  LDL R7, [R1+0x14b8] ;  /* 0x0014b80001077983 */ /* 0x000ee80000100800 */
[----:B------:R0:W-:Y:S01]  /*3f140*/  @P2 STG.E.U16 desc[UR8][R24.64], R28 ;  /* 0x0000001c18002986 */ /* 0x0001e2000c101508 */
[----:B--2---:R-:W-:Y:S01]  /*3f150*/  ISETP.LT.AND P5, PT, R3, UR33, !P1 ;  /* 0x0000002103007c0c */ /* 0x004fe2000cfa1270 */
[----:B------:R-:W-:Y:S01]  /*3f160*/  VIADD R3, R0, UR12 ;  /* 0x0000000c00037c36 */ /* 0x000fe20008000000 */
[----:B------:R-:W2:Y:S01]  /*3f170*/  LDCU UR12, c[0x0][0x3b8] ;  /* 0x00007700ff0c77ac */ /* 0x000ea20008000800 */
[----:B----4-:R-:W-:-:S02]  /*3f180*/  ISETP.LT.AND P6, PT, R5, UR34, !P1 ;  /* 0x0000002205007c0c */ /* 0x010fc4000cfc1270 */
[----:B---3--:R-:W-:Y:S01]  /*3f190*/  ISETP.LT.AND P2, PT, R7, UR31, !P3 ;  /* 0x0000001f07007c0c */ /* 0x008fe2000df41270 */
[----:B------:R3:W-:Y:S01]  /*3f1a0*/  @P4 STG.E.U16 desc[UR8][R26.64], R6 ;  /* 0x000000061a004986 */ /* 0x0007e2000c101508 */
[----:B0-----:R-:W-:Y:S01]  /*3f1b0*/  IMAD.WIDE R24, R3, 0x2, R10 ;  /* 0x0000000203187825 */ /* 0x001fe200078e020a */
[----:B------:R-:W0:Y:S03]  /*3f1c0*/  LDCU UR31, c[0x0][0x398] ;  /* 0x00007300ff1f77ac */ /* 0x000e260008000800 */
[----:B---3--:R-:W-:Y:S01]  /*3f1d0*/  VIADD R27, R4, 0x36 ;  /* 0x00000036041b7836 */ /* 0x008fe20000000000 */
[----:B------:R-:W-:Y:S01]  /*3f1e0*/  PRMT R26, R6, 0x7632, R26 ;  /* 0x00007632061a7816 */ /* 0x000fe2000000001a */
[----:B------:R-:W-:Y:S01]  /*3f1f0*/  IMAD.WIDE R4, R0, 0x2, R22 ;  /* 0x0000000200047825 */ /* 0x000fe200078e0216 */
[----:B------:R-:W-:Y:S02]  /*3f200*/  PRMT R0, R13, 0x7632, R0 ;  /* 0x000076320d007816 */ /* 0x000fe40000000000 */
[----:B------:R-:W3:Y:S01]  /*3f210*/  LDL.LU R13, [R1+0x154c] ;  /* 0x00154c00010d7983 */ /* 0x000ee20000300800 */
[----:B------:R-:W-:-:S02]  /*3f220*/  ISETP.GE.AND P3, PT, R27, UR23, PT ;  /* 0x000000171b007c0c */ /* 0x000fc4000bf66270 */
[----:B------:R-:W-:Y:S01]  /*3f230*/  ISETP.LT.AND P4, PT, R29, UR32, !P1 ;  /* 0x000000201d007c0c */ /* 0x000fe2000cf81270 */
[----:B------:R-:W4:Y:S01]  /*3f240*/  LDL R27, [R1+0x14b8] ;  /* 0x0014b800011b7983 */ /* 0x000f220000100800 */
[C---:B------:R-:W-:Y:S01]  /*3f250*/  IMAD.WIDE R6, R3.reuse, 0x2, R8 ;  /* 0x0000000203067825 */ /* 0x040fe200078e0208 */
[----:B------:R-:W0:Y:S02]  /*3f260*/  LDCU UR23, c[0x0][0x398] ;  /* 0x00007300ff1777ac */ /* 0x000e240008000800 */
[----:B------:R1:W-:Y:S01]  /*3f270*/  @P2 STG.E.U16 desc[UR8][R4.64], R26 ;  /* 0x0000001a04002986 */ /* 0x0003e2000c101508 */
[----:B------:R-:W0:Y:S03]  /*3f280*/  LDCU UR32, c[0x0][0x398] ;  /* 0x00007300ff2077ac */ /* 0x000e260008000800 */
[----:B-1----:R-:W2:Y:S04]  /*3f290*/  LDL.LU R5, [R1+0x338] ;  /* 0x0003380001057983 */ /* 0x002ea80000300800 */
[----:B------:R-:W3:Y:S04]  /*3f2a0*/  LDL R26, [R1+0x368] ;  /* 0x00036800011a7983 */ /* 0x000ee80000100800 */
[----:B--2---:R1:W-:Y:S04]  /*3f2b0*/  @P4 STG.E.U16 desc[UR8][R6.64], R5 ;  /* 0x0000000506004986 */ /* 0x0043e8000c101508 */
[----:B------:R2:W-:Y:S04]  /*3f2c0*/  @P5 STG.E.U16 desc[UR8][R24.64], R0 ;  /* 0x0000000018005986 */ /* 0x0005e8000c101508 */
[----:B-1----:R-:W4:Y:S01]  /*3f2d0*/  LDL R6, [R1+0x14c8] ;  /* 0x0014c80001067983 */ /* 0x002f220000100800 */
[----:B---3--:R-:W-:-:S03]  /*3f2e0*/  IMAD.WIDE R4, R3, 0x2, R12 ;  /* 0x0000000203047825 */ /* 0x008fc600078e020c */
[----:B------:R-:W3:Y:S04]  /*3f2f0*/  LDL.LU R7, [R1+0x348] ;  /* 0x0003480001077983 */ /* 0x000ee80000300800 */
[----:B--2---:R-:W2:Y:S04]  /*3f300*/  LDL R25, [R1+0x14d0] ;  /* 0x0014d00001197983 */ /* 0x004ea80000100800 */
[----:B------:R1:W-:Y:S04]  /*3f310*/  STL [R1+0x1548], R12 ;  /* 0x0015480c01007387 */ /* 0x0003e80000100800 */
[----:B-1----:R-:W2:Y:S04]  /*3f320*/  LDL R12, [R1+0x14cc] ;  /* 0x0014cc00010c7983 */ /* 0x002ea80000100800 */
[----:B------:R1:W-:Y:S04]  /*3f330*/  STL [R1+0x1544], R13 ;  /* 0x0015440d01007387 */ /* 0x0003e80000100800 */
[----:B-1----:R-:W4:Y:S04]  /*3f340*/  LDL.LU R13, [R1+0x2fc] ;  /* 0x0002fc00010d7983 */ /* 0x002f280000300800 */
[----:B---3--:R1:W-:Y:S01]  /*3f350*/  @P6 STG.E.U16 desc[UR8][R4.64], R7 ;  /* 0x0000000704006986 */ /* 0x0083e2000c101508 */
[----:B------:R-:W-:-:S02]  /*3f360*/  PRMT R0, R7, 0x7632, R0 ;  /* 0x0000763207007816 */ /* 0x000fc40000000000 */
[----:B--2---:R-:W-:Y:S01]  /*3f370*/  ISETP.LT.AND P2, PT, R12, UR35, !P1 ;  /* 0x000000230c007c0c */ /* 0x004fe2000cf41270 */
[----:B-1----:R-:W-:-:S12]  /*3f380*/  IMAD.WIDE R4, R3, 0x2, R14 ;  /* 0x0000000203047825 */ /* 0x002fd800078e020e */
[----:B------:R1:W-:Y:S04]  /*3f390*/  @P2 STG.E.U16 desc[UR8][R4.64], R0 ;  /* 0x0000000004002986 */ /* 0x0003e8000c101508 */
[----:B-1----:R-:W2:Y:S01]  /*3f3a0*/  LDL.LU R4, [R1+0x368] ;  /* 0x0003680001047983 */ /* 0x002ea20000300800 */
[----:B------:R-:W-:Y:S02]  /*3f3b0*/  ISETP.LT.AND P4, PT, R25, UR36, !P1 ;  /* 0x0000002419007c0c */ /* 0x000fe4000cf81270 */
[----:B----4-:R-:W-:Y:S01]  /*3f3c0*/  ISETP.LT.AND P5, PT, R6, UR37, !P1 ;  /* 0x0000002506007c0c */ /* 0x010fe2000cfa1270 */
[C---:B------:R-:W-:Y:S01]  /*3f3d0*/  IMAD.WIDE R6, R3.reuse, 0x2, R16 ;  /* 0x0000000203067825 */ /* 0x040fe200078e0210 */
[----:B------:R-:W-:Y:S01]  /*3f3e0*/  PRMT R28, R26, 0x7632, R28 ;  /* 0x000076321a1c7816 */ /* 0x000fe2000000001c */
[----:B------:R-:W3:Y:S02]  /*3f3f0*/  LDL.LU R5, [R1+0x358] ;  /* 0x0003580001057983 */ /* 0x000ee40000300800 */
[----:B------:R-:W-:Y:S01]  /*3f400*/  IMAD.WIDE R24, R3, 0x2, R18 ;  /* 0x0000000203187825 */ /* 0x000fe200078e0212 */
[----:B------:R-:W-:-:S05]  /*3f410*/  ISETP.LT.AND P6, PT, R2, UR38, !P1 ;  /* 0x0000002602007c0c */ /* 0x000fca000cfc1270 */
[----:B--2---:R1:W-:Y:S04]  /*3f420*/  @P4 STG.E.U16 desc[UR8][R6.64], R4 ;  /* 0x0000000406004986 */ /* 0x0043e8000c101508 */
[----:B------:R2:W-:Y:S04]  /*3f430*/  @P5 STG.E.U16 desc[UR8][R24.64], R28 ;  /* 0x0000001c18005986 */ /* 0x0005e8000c101508 */
[----:B-1----:R-:W4:Y:S04]  /*3f440*/  LDL R6, [R1+0x14b4] ;  /* 0x0014b40001067983 */ /* 0x002f280000100800 */
[----:B--2---:R-:W2:Y:S04]  /*3f450*/  LDL R25, [R1+0x14c4] ;  /* 0x0014c40001197983 */ /* 0x004ea80000100800 */
[----:B------:R-:W4:Y:S01]  /*3f460*/  LDL R7, [R1+0x14c0] ;  /* 0x0014c00001077983 */ /* 0x000f220000100800 */
[----:B------:R-:W-:Y:S01]  /*3f470*/  ISETP.LT.AND P1, PT, R27, UR39, !P1 ;  /* 0x000000271b007c0c */ /* 0x000fe2000cf21270 */
[----:B------:R-:W-:Y:S01]  /*3f480*/  IMAD.WIDE R26, R3, 0x2, R20 ;  /* 0x00000002031a7825 */ /* 0x000fe200078e0214 */
[----:B------:R-:W-:-:S02]  /*3f490*/  ISETP.LT.AND P2, PT, R29, UR16, !P3 ;  /* 0x000000101d007c0c */ /* 0x000fc4000df41270 */
[----:B---3--:R-:W-:Y:S01]  /*3f4a0*/  PRMT R0, R5, 0x7632, R0 ;  /* 0x0000763205007816 */ /* 0x008fe20000000000 */
[----:B------:R-:W-:Y:S01]  /*3f4b0*/  STL [R1+0x1528], R28 ;  /* 0x0015281c01007387 */ /* 0x000fe20000100800 */
[----:B------:R-:W-:Y:S01]  /*3f4c0*/  PRMT R24, R13, 0x7632, R24 ;  /* 0x000076320d187816 */ /* 0x000fe20000000018 */
[----:B------:R-:W1:Y:S02]  /*3f4d0*/  LDCU UR16, c[0x0][0x398] ;  /* 0x00007300ff1077ac */ /* 0x000e640008000800 */
[----:B------:R3:W-:Y:S01]  /*3f4e0*/  @P6 STG.E.U16 desc[UR8][R26.64], R5 ;  /* 0x000000051a006986 */ /* 0x0007e2000c101508 */
[----:B------:R-:W-:-:S03]  /*3f4f0*/  ISETP.LT.AND P6, PT, R12, UR41, !P3 ;  /* 0x000000290c007c0c */ /* 0x000fc6000dfc1270 */
[----:B------:R0:W-:Y:S01]  /*3f500*/  STL [R1+0x152c], R26 ;  /* 0x00152c1a01007387 */ /* 0x0001e20000100800 */
[----:B---3--:R-:W-:-:S03]  /*3f510*/  IMAD.WIDE R4, R3, 0x2, R22 ;  /* 0x0000000203047825 */ /* 0x008fc600078e0216 */
[----:B------:R-:W3:Y:S01]  /*3f520*/  LDL R27, [R1+0x14d0] ;  /* 0x0014d000011b7983 */ /* 0x000ee20000100800 */
[----:B------:R-:W-:-:S03]  /*3f530*/  VIADD R3, R3, UR14 ;  /* 0x0000000e03037c36 */ /* 0x000fc60008000000 */
[----:B------:R1:W-:Y:S01]  /*3f540*/  @P1 STG.E.U16 desc[UR8][R4.64], R0 ;  /* 0x0000000004001986 */ /* 0x0003e2000c101508 */
[----:B------:R-:W2:Y:S03]  /*3f550*/  LDCU UR14, c[0x0][0x398] ;  /* 0x00007300ff0e77ac */ /* 0x000ea60008000800 */
[----:B0-----:R-:W3:Y:S01]  /*3f560*/  LDL R26, [R1+0x14c8] ;  /* 0x0014c800011a7983 */ /* 0x001ee20000100800 */
[----:B-1----:R-:W-:-:S05]  /*3f570*/  IMAD.WIDE R4, R3, 0x2, R8 ;  /* 0x0000000203047825 */ /* 0x002fca00078e0208 */
[----:B------:R0:W-:Y:S01]  /*3f580*/  @P2 STG.E.U16 desc[UR8][R4.64], R13 ;  /* 0x0000000d04002986 */ /* 0x0001e2000c101508 */
[----:B--2---:R-:W-:Y:S01]  /*3f590*/  ISETP.LT.AND P4, PT, R25, UR20, !P3 ;  /* 0x0000001419007c0c */ /* 0x004fe2000df81270 */
[----:B----4-:R-:W-:Y:S02]  /*3f5a0*/  VIADD R0, R6, 0x37 ;  /* 0x0000003706007836 */ /* 0x010fe40000000000 */
[----:B------:R-:W2:Y:S01]  /*3f5b0*/  LDL R25, [R1+0x14b8] ;  /* 0x0014b80001197983 */ /* 0x000ea20000100800 */
[----:B------:R-:W1:Y:S01]  /*3f5c0*/  LDCU UR20, c[0x0][0x398] ;  /* 0x00007300ff1477ac */ /* 0x000e620008000800 */
[----:B------:R-:W-:Y:S01]  /*3f5d0*/  ISETP.LT.AND P5, PT, R7, UR40, !P3 ;  /* 0x0000002807007c0c */ /* 0x000fe2000dfa1270 */
[----:B------:R-:W-:Y:S01]  /*3f5e0*/  IMAD.WIDE R6, R3, 0x2, R10 ;  /* 0x0000000203067825 */ /* 0x000fe200078e020a */
[----:B------:R-:W4:Y:S04]  /*3f5f0*/  LDL.LU R28, [R1+0x32c] ;  /* 0x00032c00011c7983 */ /* 0x000f280000300800 */
[----:B------:R-:W2:Y:S04]  /*3f600*/  LDL.LU R12, [R1+0x1548] ;  /* 0x00154800010c7983 */ /* 0x000ea80000300800 */
[----:B0-----:R-:W2:Y:S04]  /*3f610*/  LDL.LU R13, [R1+0x1544] ;  /* 0x00154400010d7983 */ /* 0x001ea80000300800 */
[----:B------:R0:W-:Y:S04]  /*3f620*/  @P4 STG.E.U16 desc[UR8][R6.64], R24 ;  /* 0x0000001806004986 */ /* 0x0001e8000c101508 */
[----:B0-----:R-:W4:Y:S01]  /*3f630*/  LDL.LU R24, [R1+0x30c] ;  /* 0x00030c0001187983 */ /* 0x001f220000300800 */
[----:B---3--:R-:W-:Y:S01]  /*3f640*/  ISETP.LT.AND P2, PT, R27, UR29, !P3 ;  /* 0x0000001d1b007c0c */ /* 0x008fe2000df41270 */
[C---:B------:R-:W-:Y:S01]  /*3f650*/  IMAD.WIDE R6, R3.reuse, 0x2, R14 ;  /* 0x0000000203067825 */ /* 0x040fe200078e020e */
[----:B------:R-:W-:Y:S01]  /*3f660*/  ISETP.GE.AND P1, PT, R0, UR21, PT ;  /* 0x0000001500007c0c */ /* 0x000fe2000bf26270 */
[----:B------:R0:W-:Y:S02]  /*3f670*/  STL [R1+0x153c], R27 ;  /* 0x00153c1b01007387 */ /* 0x0001e40000100800 */
[----:B--2---:R-:W-:-:S02]  /*3f680*/  IMAD.WIDE R4, R3, 0x2, R12 ;  /* 0x0000000203047825 */ /* 0x004fc400078e020c */
[----:B0-----:R-:W2:Y:S01]  /*3f690*/  LDL.LU R27, [R1+0x33c] ;  /* 0x00033c00011b7983 */ /* 0x001ea20000300800 */
[----:B------:R-:W-:Y:S01]  /*3f6a0*/  ISETP.LT.AND P4, PT, R26, UR18, !P3 ;  /* 0x000000121a007c0c */ /* 0x000fe2000df81270 */
[----:B------:R-:W0:Y:S02]  /*3f6b0*/  LDCU UR18, c[0x0][0x398] ;  /* 0x00007300ff1277ac */ /* 0x000e240008000800 */
[----:B------:R3:W-:Y:S01]  /*3f6c0*/  STL [R1+0x1540], R13 ;  /* 0x0015400d01007387 */ /* 0x0007e20000100800 */
[----:B------:R-:W0:Y:S01]  /*3f6d0*/  LDCU UR21, c[0x0][0x398] ;  /* 0x00007300ff1577ac */ /* 0x000e220008000800 */
[----:B------:R-:W0:Y:S02]  /*3f6e0*/  LDCU UR29, c[0x0][0x398] ;  /* 0x00007300ff1d77ac */ /* 0x000e240008000800 */
[----:B---3--:R-:W3:Y:S01]  /*3f6f0*/  LDL R13, [R1+0x14cc] ;  /* 0x0014cc00010d7983 */ /* 0x008ee20000100800 */
[----:B----4-:R-:W-:-:S03]  /*3f700*/  PRMT R0, R24, 0x7632, R0 ;  /* 0x0000763218007816 */ /* 0x010fc60000000000 */
[----:B------:R4:W-:Y:S04]  /*3f710*/  @P5 STG.E.U16 desc[UR8][R4.64], R24 ;  /* 0x0000001804005986 */ /* 0x0009e8000c101508 */
[----:B------:R-:W-:Y:S01]  /*3f720*/  @P6 STG.E.U16 desc[UR8][R6.64], R0 ;  /* 0x0000000006006986 */ /* 0x000fe2000c101508 */
[----:B----4-:R-:W-:-:S05]  /*3f730*/  IMAD.WIDE R4, R3, 0x2, R16 ;  /* 0x0000000203047825 */ /* 0x010fca00078e0210 */
[----:B------:R4:W-:Y:S04]  /*3f740*/  @P2 STG.E.U16 desc[UR8][R4.64], R28 ;  /* 0x0000001c04002986 */ /* 0x0009e8000c101508 */
[----:B----4-:R-:W4:Y:S01]  /*3f750*/  LDL.LU R5, [R1+0x31c] ;  /* 0x00031c0001057983 */ /* 0x010f220000300800 */
[----:B------:R-:W-:Y:S01]  /*3f760*/  ISETP.LT.AND P5, PT, R2, UR22, !P3 ;  /* 0x0000001602007c0c */ /* 0x000fe2000dfa1270 */
[----:B------:R-:W-:Y:S01]  /*3f770*/  IMAD.WIDE R6, R3, 0x2, R18 ;  /* 0x0000000203067825 */ /* 0x000fe200078e0212 */
[----:B------:R-:W-:Y:S01]  /*3f780*/  PRMT R0, R28, 0x7632, R0 ;  /* 0x000076321c007816 */ /* 0x000fe20000000000 */
[----:B------:R-:W0:Y:S01]  /*3f790*/  LDCU UR22, c[0x0][0x398] ;  /* 0x00007300ff1677ac */ /* 0x000e220008000800 */
[----:B------:R-:W-:Y:S01]  /*3f7a0*/  ISETP.LT.AND P3, PT, R25, UR24, !P3 ;  /* 0x0000001819007c0c */ /* 0x000fe2000df61270 */
[----:B------:R-:W-:Y:S01]  /*3f7b0*/  IMAD.WIDE R24, R3, 0x2, R20 ;  /* 0x0000000203187825 */ /* 0x000fe200078e0214 */
[----:B------:R-:W2:Y:S01]  /*3f7c0*/  LDL.LU R28, [R1+0x34c] ;  /* 0x00034c00011c7983 */ /* 0x000ea20000300800 */
[----:B------:R-:W-:Y:S01]  /*3f7d0*/  ISETP.LT.AND P2, PT, R29, UR25, !P1 ;  /* 0x000000191d007c0c */ /* 0x000fe2000cf41270 */
[----:B------:R-:W0:Y:S02]  /*3f7e0*/  LDCU UR24, c[0x0][0x398] ;  /* 0x00007300ff1877ac */ /* 0x000e240008000800 */
[----:B------:R1:W-:Y:S01]  /*3f7f0*/  @P4 STG.E.U16 desc[UR8][R6.64], R0 ;  /* 0x0000000006004986 */ /* 0x0003e2000c101508 */
[----:B------:R-:W0:Y:S03]  /*3f800*/  LDCU UR25, c[0x0][0x398] ;  /* 0x00007300ff1977ac */ /* 0x000e260008000800 */
[----:B-1----:R-:W2:Y:S04]  /*3f810*/  LDL R7, [R1+0x14c0] ;  /* 0x0014c00001077983 */ /* 0x002ea80000100800 */
[----:B------:R-:W2:Y:S04]  /*3f820*/  LDL R6, [R1+0x14b4] ;  /* 0x0014b40001067983 */ /* 0x000ea80000100800 */
[----:B----4-:R1:W-:Y:S04]  /*3f830*/  @P5 STG.E.U16 desc[UR8][R24.64], R5 ;  /* 0x0000000518005986 */ /* 0x0103e8000c101508 */
[----:B-1----:R-:W4:Y:S01]  /*3f840*/  LDL R25, [R1+0x14c4] ;  /* 0x0014c40001197983 */ /* 0x002f220000100800 */
[----:B------:R-:W-:Y:S01]  /*3f850*/  PRMT R0, R5, 0x7632, R0 ;  /* 0x0000763205007816 */ /* 0x000fe20000000000 */
[----:B------:R-:W-:-:S04]  /*3f860*/  IMAD.WIDE R4, R3, 0x2, R22 ;  /* 0x0000000203047825 */ /* 0x000fc800078e0216 */
[----:B------:R-:W-:Y:S01]  /*3f870*/  VIADD R3, R3, UR10 ;  /* 0x0000000a03037c36 */ /* 0x000fe20008000000 */
[----:B------:R1:W-:Y:S01]  /*3f880*/  @P3 STG.E.U16 desc[UR8][R4.64], R0 ;  /* 0x0000000004003986 */ /* 0x0003e2000c101508 */
[----:B---3--:R-:W-:Y:S01]  /*3f890*/  ISETP.LT.AND P6, PT, R13, UR28, !P1 ;  /* 0x0000001c0d007c0c */ /* 0x008fe2000cfc1270 */
[----:B------:R-:W3:Y:S02]  /*3f8a0*/  LDCU UR10, c[0x0][0x3b8] ;  /* 0x00007700ff0a77ac */ /* 0x000ee40008000800 */
[----:B------:R0:W-:Y:S01]  /*3f8b0*/  STL [R1+0x1538], R23 ;  /* 0x0015381701007387 */ /* 0x0001e20000100800 */
[----:B--2---:R-:W-:Y:S01]  /*3f8c0*/  PRMT R24, R27, 0x7632, R24 ;  /* 0x000076321b187816 */ /* 0x004fe20000000018 */
[----:B------:R-:W2:Y:S01]  /*3f8d0*/  LDCU UR28, c[0x0][0x398] ;  /* 0x00007300ff1c77ac */ /* 0x000ea20008000800 */
[----:B-1----:R-:W-:-:S05]  /*3f8e0*/  IMAD.WIDE R4, R3, 0x2, R8 ;  /* 0x0000000203047825 */ /* 0x002fca00078e0208 */
[----:B------:R1:W-:Y:S01]  /*3f8f0*/  @P2 STG.E.U16 desc[UR8][R4.64], R27 ;  /* 0x0000001b04002986 */ /* 0x0003e2000c101508 */
[----:B----4-:R-:W-:Y:S02]  /*3f900*/  ISETP.LT.AND P4, PT, R25, UR26, !P1 ;  /* 0x0000001a19007c0c */ /* 0x010fe4000cf81270 */
[----:B------:R-:W-:Y:S01]  /*3f910*/  ISETP.LT.AND P5, PT, R7, UR27, !P1 ;  /* 0x0000001b07007c0c */ /* 0x000fe2000cfa1270 */
[----:B------:R-:W4:Y:S01]  /*3f920*/  LDL R25, [R1+0x14b8] ;  /* 0x0014b80001197983 */ /* 0x000f220000100800 */
[----:B------:R-:W-:Y:S01]  /*3f930*/  VIADD R0, R6, 0x38 ;  /* 0x0000003806007836 */ /* 0x000fe20000000000 */
[----:B------:R-:W2:Y:S02]  /*3f940*/  LDCU UR26, c[0x0][0x398] ;  /* 0x00007300ff1a77ac */ /* 0x000ea40008000800 */
[----:B0-----:R-:W2:Y:S01]  /*3f950*/  LDL.LU R23, [R1+0x36c] ;  /* 0x00036c0001177983 */ /* 0x001ea20000300800 */
[----:B------:R-:W0:Y:S03]  /*3f960*/  LDCU UR27, c[0x0][0x398] ;  /* 0x00007300ff1b77ac */ /* 0x000e260008000800 */
[----:B------:R-:W2:Y:S04]  /*3f970*/  LDL.LU R13, [R1+0x1540] ;  /* 0x00154000010d7983 */ /* 0x000ea80000300800 */
[----:B-1----:R-:W3:Y:S01]  /*3f980*/  LDL.LU R27, [R1+0x153c] ;  /* 0x00153c00011b7983 */ /* 0x002ee20000300800 */
[----:B------:R-:W-:Y:S01]  /*3f990*/  IMAD.WIDE R6, R3, 0x2, R10 ;  /* 0x0000000203067825 */ /* 0x000fe200078e020a */
[----:B------:R-:W-:Y:S01]  /*3f9a0*/  ISETP.GE.AND P3, PT, R0, UR19, PT ;  /* 0x0000001300007c0c */ /* 0x000fe2000bf66270 */
[----:B------:R-:W1:Y:S01]  /*3f9b0*/  LDCU UR19, c[0x0][0x398] ;  /* 0x00007300ff1377ac */ /* 0x000e620008000800 */
[----:B------:R-:W-:-:S02]  /*3f9c0*/  PRMT R0, R28, 0x7632, R0 ;  /* 0x000076321c007816 */ /* 0x000fc40000000000 */
[----:B------:R0:W-:Y:S02]  /*3f9d0*/  @P4 STG.E.U16 desc[UR8][R6.64], R24 ;  /* 0x0000001806004986 */ /* 0x0001e4000c101508 */
[----:B0-----:R-:W-:-:S04]  /*3f9e0*/  IMAD.WIDE R6, R3, 0x2, R14 ;  /* 0x0000000203067825 */ /* 0x001fc800078e020e */
[----:B--2---:R-:W-:Y:S01]  /*3f9f0*/  IMAD.WIDE R4, R3, 0x2, R12 ;  /* 0x0000000203047825 */ /* 0x004fe200078e020c */
[----:B---3--:R-:W-:-:S04]  /*3fa00*/  ISETP.LT.AND P2, PT, R27, UR23, !P1 ;  /* 0x000000171b007c0c */ /* 0x008fc8000cf41270 */
[----:B------:R0:W-:Y:S04]  /*3fa10*/  @P5 STG.E.U16 desc[UR8][R4.64], R28 ;  /* 0x0000001c04005986 */ /* 0x0001e8000c101508 */
[----:B------:R2:W-:Y:S01]  /*3fa20*/  STL [R1+0x1530], R27 ;  /* 0x0015301b01007387 */ /* 0x0005e20000100800 */
[----:B------:R-:W-:Y:S01]  /*3fa30*/  ISETP.LT.AND P4, PT, R26, UR30, !P1 ;  /* 0x0000001e1a007c0c */ /* 0x000fe2000cf81270 */
[----:B------:R-:W3:Y:S02]  /*3fa40*/  LDCU UR23, c[0x0][0x398] ;  /* 0x00007300ff1777ac */ /* 0x000ee40008000800 */
[----:B------:R1:W-:Y:S01]  /*3fa50*/  @P6 STG.E.U16 desc[UR8][R6.64], R0 ;  /* 0x0000000006006986 */ /* 0x0003e2000c101508 */
[----:B0-----:R-:W-:Y:S01]  /*3fa60*/  IMAD.WIDE R4, R3, 0x2, R16 ;  /* 0x0000000203047825 */ /* 0x001fe200078e0210 */
[----:B------:R-:W-:-:S02]  /*3fa70*/  ISETP.LT.AND P5, PT, R2, UR31, !P1 ;  /* 0x0000001f02007c0c */ /* 0x000fc4000cfa1270 */
[----:B--2---:R-:W2:Y:S01]  /*3fa80*/  LDL.LU R27, [R1+0x370] ;  /* 0x00037000011b7983 */ /* 0x004ea20000300800 */
[----:B------:R-:W0:Y:S03]  /*3fa90*/  LDCU UR30, c[0x0][0x398] ;  /* 0x00007300ff1e77ac */ /* 0x000e260008000800 */
[----:B------:R3:W-:Y:S01]  /*3faa0*/  STL [R1+0x1534], R13 ;  /* 0x0015340d01007387 */ /* 0x0007e20000100800 */
[----:B-1----:R-:W-:-:S03]  /*3fab0*/  PRMT R0, R23, 0x7632, R0 ;  /* 0x0000763217007816 */ /* 0x002fc60000000000 */
[----:B------:R1:W-:Y:S04]  /*3fac0*/  @P2 STG.E.U16 desc[UR8][R4.64], R23 ;  /* 0x0000001704002986 */ /* 0x0003e8000c101508 */
[----:B---3--:R-:W3:Y:S04]  /*3fad0*/  LDL R13, [R1+0x14cc] ;  /* 0x0014cc00010d7983 */ /* 0x008ee80000100800 */
[----:B------:R-:W2:Y:S04]  /*3fae0*/  LDL.LU R28, [R1+0x390] ;  /* 0x00039000011c7983 */ /* 0x000ea80000300800 */
[----:B-1----:R-:W2:Y:S04]  /*3faf0*/  LDL.LU R23, [R1+0x1538] ;  /* 0x0015380001177983 */ /* 0x002ea80000300800 */
[----:B------:R-:W2:Y:S01]  /*3fb00*/  LDL.LU R5, [R1+0x35c] ;  /* 0x00035c0001057983 */ /* 0x000ea20000300800 */
[----:B------:R-:W-:Y:S01]  /*3fb10*/  IMAD.WIDE R6, R3, 0x2, R18 ;  /* 0x0000000203067825 */ /* 0x000fe200078e0212 */
[----:B----4-:R-:W-:-:S03]  /*3fb20*/  ISETP.LT.AND P1, PT, R25, UR32, !P1 ;  /* 0x0000002019007c0c */ /* 0x010fc6000cf21270 */
[----:B------:R-:W-:Y:S01]  /*3fb30*/  IMAD.WIDE R24, R3, 0x2, R20 ;  /* 0x0000000203187825 */ /* 0x000fe200078e0214 */
[----:B------:R1:W-:Y:S04]  /*3fb40*/  @P4 STG.E.U16 desc[UR8][R6.64], R0 ;  /* 0x0000000006004986 */ /* 0x0003e8000c101508 */
[----:B-1----:R-:W4:Y:S04]  /*3fb50*/  LDL R7, [R1+0x14c0] ;  /* 0x0014c00001077983 */ /* 0x002f280000100800 */
[----:B------:R-:W4:Y:S04]  /*3fb60*/  LDL R6, [R1+0x14b4] ;  /* 0x0014b40001067983 */ /* 0x000f280000100800 */
[----:B--2---:R1:W-:Y:S04]  /*3fb70*/  @P5 STG.E.U16 desc[UR8][R24.64], R5 ;  /* 0x0000000518005986 */ /* 0x0043e8000c101508 */
[----:B-1----:R-:W2:Y:S01]  /*3fb80*/  LDL R25, [R1+0x14c4] ;  /* 0x0014c40001197983 */ /* 0x002ea20000100800 */
[----:B---3--:R-:W-:Y:S01]  /*3fb90*/  ISETP.LT.AND P5, PT, R13, UR18, !P3 ;  /* 0x000000120d007c0c */ /* 0x008fe2000dfa1270 */
[----:B------:R-:W1:Y:S01]  /*3fba0*/  LDCU UR18, c[0x0][0x398] ;  /* 0x00007300ff1277ac */ /* 0x000e620008000800 */
[----:B------:R-:W-:-:S02]  /*3fbb0*/  ISETP.LT.AND P4, PT, R29, UR14, !P3 ;  /* 0x0000000e1d007c0c */ /* 0x000fc4000df81270 */
[----:B------:R-:W-:Y:S01]  /*3fbc0*/  PRMT R0, R5, 0x7632, R0 ;  /* 0x0000763205007816 */ /* 0x000fe20000000000 */
[----:B------:R-:W-:Y:S01]  /*3fbd0*/  IMAD.WIDE R4, R3, 0x2, R22 ;  /* 0x0000000203047825 */ /* 0x000fe200078e0216 */
[----:B----4-:R-:W-:Y:S01]  /*3fbe0*/  ISETP.LT.AND P2, PT, R7, UR20, !P3 ;  /* 0x0000001407007c0c */ /* 0x010fe2000df41270 */
[----:B------:R-:W3:Y:S01]  /*3fbf0*/  LDCU UR14, c[0x0][0x398] ;  /* 0x00007300ff0e77ac */ /* 0x000ee20008000800 */
[----:B--2---:R-:W-:Y:S01]  /*3fc00*/  ISETP.LT.AND P6, PT, R25, UR16, !P3 ;  /* 0x0000001019007c0c */ /* 0x004fe2000dfc1270 */
[----:B------:R-:W-:Y:S01]  /*3fc10*/  VIADD R3, R3, UR12 ;  /* 0x0000000c03037c36 */ /* 0x000fe20008000000 */
[----:B------:R-:W2:Y:S01]  /*3fc20*/  LDL R25, [R1+0x14b8] ;  /* 0x0014b80001197983 */ /* 0x000ea20000100800 */
[----:B------:R-:W-:Y:S01]  /*3fc30*/  PRMT R24, R27, 0x7632, R24 ;  /* 0x000076321b187816 */ /* 0x000fe20000000018 */
[----:B------:R-:W4:Y:S02]  /*3fc40*/  LDCU UR16, c[0x0][0x398] ;  /* 0x00007300ff1077ac */ /* 0x000f240008000800 */
[----:B------:R-:W2:Y:S01]  /*3fc50*/  LDL.LU R13, [R1+0x1534] ;  /* 0x00153400010d7983 */ /* 0x000ea20000300800 */
[----:B------:R-:W0:Y:S03]  /*3fc60*/  LDCU UR12, c[0x0][0x3b8] ;  /* 0x00007700ff0c77ac */ /* 0x000e260008000800 */
[----:B------:R1:W-:Y:S01]  /*3fc70*/  @P1 STG.E.U16 desc[UR8][R4.64], R0 ;  /* 0x0000000004001986 */ /* 0x0003e2000c101508 */
[----:B------:R-:W0:Y:S01]  /*3fc80*/  LDCU UR20, c[0x0][0x398] ;  /* 0x00007300ff1477ac */ /* 0x000e220008000800 */
[----:B-1----:R-:W-:-:S04]  /*3fc90*/  IMAD.WIDE R4, R3, 0x2, R8 ;  /* 0x0000000203047825 */ /* 0x002fc800078e0208 */
[----:B------:R-:W-:Y:S01]  /*3fca0*/  VIADD R0, R6, 0x39 ;  /* 0x0000003906007836 */ /* 0x000fe20000000000 */
[----:B------:R1:W-:Y:S01]  /*3fcb0*/  @P4 STG.E.U16 desc[UR8][R4.64], R27 ;  /* 0x0000001b04004986 */ /* 0x0003e2000c101508 */
[C---:B------:R-:W-:Y:S01]  /*3fcc0*/  IMAD.WIDE R6, R3.reuse, 0x2, R10 ;  /* 0x0000000203067825 */ /* 0x040fe200078e020a */
[----:B------:R-:W-:Y:S01]  /*3fcd0*/  ISETP.LT.AND P4, PT, R26, UR22, !P3 ;  /* 0x000000161a007c0c */ /* 0x000fe2000df81270 */
[----:B------:R-:W0:Y:S01]  /*3fce0*/  LDCU UR22, c[0x0][0x398] ;  /* 0x00007300ff1677ac */ /* 0x000e220008000800 */
[----:B------:R-:W-:Y:S02]  /*3fcf0*/  ISETP.GE.AND P1, PT, R0, UR5, PT ;  /* 0x0000000500007c0c */ /* 0x000fe4000bf26270 */
[----:B------:R-:W-:Y:S01]  /*3fd00*/  @P6 STG.E.U16 desc[UR8][R6.64], R24 ;  /* 0x0000001806006986 */ /* 0x000fe2000c101508 */
[----:B------:R-:W-:Y:S01]  /*3fd10*/  PRMT R0, R28, 0x7632, R0 ;  /* 0x000076321c007816 */ /* 0x000fe20000000000 */
[----:B------:R-:W0:Y:S02]  /*3fd20*/  LDCU UR5, c[0x0][0x3b8] ;  /* 0x00007700ff0577ac */ /* 0x000e240008000800 */
[----:B-1----:R-:W3:Y:S04]  /*3fd30*/  LDL.LU R27, [R1+0x1530] ;  /* 0x00153000011b7983 */ /* 0x002ee80000300800 */
[----:B------:R-:W3:Y:S01]  /*3fd40*/  LDL.LU R26, [R1+0x152c] ;  /* 0x00152c00011a7983 */ /* 0x000ee20000300800 */
[----:B--2---:R-:W-:-:S05]  /*3fd50*/  IMAD.WIDE R4, R3, 0x2, R12 ;  /* 0x0000000203047825 */ /* 0x004fca00078e020c */
[----:B------:R1:W-:Y:S04]  /*3fd60*/  @P2 STG.E.U16 desc[UR8][R4.64], R28 ;  /* 0x0000001c04002986 */ /* 0x0003e8000c101508 */
[----:B-1----:R-:W2:Y:S04]  /*3fd70*/  LDL.LU R28, [R1+0x1528] ;  /* 0x00152800011c7983 */ /* 0x002ea80000300800 */
[----:B------:R-:W2:Y:S01]  /*3fd80*/  LDL R5, [R1+0x14b4] ;  /* 0x0014b40001057983 */ /* 0x000ea20000100800 */
[----:B------:R-:W-:-:S05]  /*3fd90*/  IMAD.WIDE R6, R3, 0x2, R14 ;  /* 0x0000000203067825 */ /* 0x000fca00078e020e */
[----:B------:R2:W-:Y:S01]  /*3fda0*/  @P5 STG.E.U16 desc[UR8][R6.64], R0 ;  /* 0x0000000006005986 */ /* 0x0005e2000c101508 */
[----:B------:R-:W-:-:S03]  /*3fdb0*/  ISETP.LT.AND P5, PT, R2, UR24, !P3 ;  /* 0x0000001802007c0c */ /* 0x000fc6000dfa1270 */
[----:B------:R-:W4:Y:S04]  /*3fdc0*/  LDL.LU R2, [R1+0x1524] ;  /* 0x0015240001027983 */ /* 0x000f280000300800 */
[----:B------:R1:W-:Y:S01]  /*3fdd0*/  STL [R1+0x1518], R17 ;  /* 0x0015181101007387 */ /* 0x0003e20000100800 */
[----:B--2---:R-:W-:Y:S02]  /*3fde0*/  VIADD R0, R5, 0x3a ;  /* 0x0000003a05007836 */ /* 0x004fe40000000000 */
[----:B------:R-:W-:Y:S02]  /*3fdf0*/  IMAD.WIDE R4, R3, 0x2, R16 ;  /* 0x0000000203047825 */ /* 0x000fe400078e0210 */
[----:B-1----:R-:W2:Y:S01]  /*3fe00*/  LDL.LU R17, [R1+0x3b0] ;  /* 0x0003b00001117983 */ /* 0x002ea20000300800 */
[----:B---3--:R-:W-:Y:S01]  /*3fe10*/  ISETP.LT.AND P6, PT, R27, UR21, !P3 ;  /* 0x000000151b007c0c */ /* 0x008fe2000dfc1270 */
[----:B------:R-:W-:Y:S01]  /*3fe20*/  IMAD.WIDE R6, R3, 0x2, R18 ;  /* 0x0000000203067825 */ /* 0x000fe200078e0212 */
[----:B--2---:R-:W-:-:S11]  /*3fe30*/  PRMT R24, R17, 0x7632, R24 ;  /* 0x0000763211187816 */ /* 0x004fd60000000018 */
[----:B------:R1:W-:Y:S01]  /*3fe40*/  @P6 STG.E.U16 desc[UR8][R4.64], R17 ;  /* 0x0000001104006986 */ /* 0x0003e2000c101508 */
[----:B------:R-:W-:Y:S01]  /*3fe50*/  ISETP.GE.AND P2, PT, R0, UR17, PT ;  /* 0x0000001100007c0c */ /* 0x000fe2000bf46270 */
[----:B------:R-:W2:Y:S02]  /*3fe60*/  LDCU UR21, c[0x0][0x398] ;  /* 0x00007300ff1577ac */ /* 0x000ea40008000800 */
[----:B------:R3:W-:Y:S01]  /*3fe70*/  @P4 STG.E.U16 desc[UR8][R6.64], R24 ;  /* 0x0000001806004986 */ /* 0x0007e2000c101508 */
[----:B------:R-:W-:-:S03]  /*3fe80*/  ISETP.LT.AND P4, PT, R29, UR25, !P1 ;  /* 0x000000191d007c0c */ /* 0x000fc6000cf81270 */
[----:B-1----:R-:W2:Y:S01]  /*3fe90*/  LDL R17, [R1+0x3a0] ;  /* 0x0003a00001117983 */ /* 0x002ea20000100800 */
[----:B------:R-:W-:Y:S01]  /*3fea0*/  ISETP.LT.AND P3, PT, R25, UR29, !P3 ;  /* 0x0000001d19007c0c */ /* 0x000fe2000df61270 */
[C---:B------:R-:W-:Y:S01]  /*3feb0*/  VIADD R0, R3.reuse, UR10 ;  /* 0x0000000a03007c36 */ /* 0x040fe20008000000 */
[----:B------:R-:W1:Y:S01]  /*3fec0*/  LDCU UR17, c[0x0][0x398] ;  /* 0x00007300ff1177ac */ /* 0x000e620008000800 */
[----:B------:R-:W2:Y:S04]  /*3fed0*/  LDL.LU R29, [R1+0x1520] ;  /* 0x00152000011d7983 */ /* 0x000ea80000300800 */
[----:B----4-:R4:W0:Y:S01]  /*3fee0*/  LDS.128 R4, [R2] ;  /* 0x0000000002047984 */ /* 0x0108220000000c00 */
[C---:B---3--:R-:W-:Y:S01]  /*3fef0*/  IMAD.WIDE R24, R3.reuse, 0x2, R20 ;  /* 0x0000000203187825 */ /* 0x048fe200078e0214 */
[----:B------:R-:W3:Y:S02]  /*3ff00*/  LDCU UR10, c[0x0][0x398] ;  /* 0x00007300ff0a77ac */ /* 0x000ee40008000800 */
[----:B------:R1:W-:Y:S01]  /*3ff10*/  STL [R1+0x1514], R21 ;  /* 0x0015141501007387 */ /* 0x0003e20000100800 */
[----:B----4-:R-:W-:-:S03]  /*3ff20*/  IMAD.WIDE R2, R3, 0x2, R22 ;  /* 0x0000000203027825 */ /* 0x010fc600078e0216 */
[----:B-1----:R-:W4:Y:S04]  /*3ff30*/  LDL.LU R21, [R1+0x380] ;  /* 0x0003800001157983 */ /* 0x002f280000300800 */
[----:B0-----:R0:W-:Y:S04]  /*3ff40*/  STL [R1+0x1504], R5 ;  /* 0x0015040501007387 */ /* 0x0011e80000100800 */
[----:B0-----:R-:W3:Y:S04]  /*3ff50*/  LDL R5, [R1+0x14b4] ;  /* 0x0014b40001057983 */ /* 0x001ee80000100800 */
[----:B------:R0:W-:Y:S04]  /*3ff60*/  STL [R1+0x14f8], R6 ;  /* 0x0014f80601007387 */ /* 0x0001e80000100800 */
[----:B0-----:R-:W3:Y:S04]  /*3ff70*/  LDL R6, [R1+0x14c8] ;  /* 0x0014c80001067983 */ /* 0x001ee80000100800 */
[----:B------:R0:W-:Y:S04]  /*3ff80*/  STL [R1+0x14f4], R7 ;  /* 0x0014f40701007387 */ /* 0x0001e80000100800 */
[----:B0-----:R-:W3:Y:S01]  /*3ff90*/  LDL.LU R7, [R1+0x14c4] ;  /* 0x0014c40001077983 */ /* 0x001ee20000300800 */
[----:B--2---:R-:W-:-:S03]  /*3ffa0*/  PRMT R26, R29, 0x7632, R26 ;  /* 0x000076321d1a7816 */ /* 0x004fc6000000001a */
[----:B------:R0:W-:Y:S04]  /*3ffb0*/  @P5 STG.E.U16 desc[UR8][R24.64], R29 ;  /* 0x0000001d18005986 */ /* 0x0001e8000c101508 */
[----:B------:R1:W-:Y:S04]  /*3ffc0*/  @P3 STG.E.U16 desc[UR8][R2.64], R26 ;  /* 0x0000001a02003986 */ /* 0x0003e8000c101508 */
[----:B0-----:R-:W2:Y:S04]  /*3ffd0*/  LDL.LU R29, [R1+0x151c] ;  /* 0x00151c00011d7983 */ /* 0x001ea80000300800 */
[----:B-1----:R-:W4:Y:S04]  /*3ffe0*/  LDL R26, [R1+0x14c0] ;  /* 0x0014c000011a7983 */ /* 0x002f280000100800 */
[----:B------:R-:W4:Y:S04]  /*3fff0*/  LDL R2, [R1+0x14cc] ;  /* 0x0014cc0001027983 */ /* 0x000f280000100800 */
[----:B------:R-:W4:Y:S01]  /*40000*/  LDL.LU R3, [R1+0x3c0] ;  /* 0x0003c00001037983 */ /* 0x000f220000300800 */
[----:B------:R-:W-:Y:S01]  /*40010*/  IMAD.WIDE R24, R0, 0x2, R8 ;  /* 0x0000000200187825 */ /* 0x000fe200078e0208 */
[----:B---3--:R-:W-:Y:S01]  /*40020*/  ISETP.LT.AND P5, PT, R7, UR19, !P1 ;  /* 0x0000001307007c0c */ /* 0x008fe2000cfa1270 */
[----:B------:R-:W0:Y:S01]  /*40030*/  LDCU UR19, c[0x0][0x398] ;  /* 0x00007300ff1377ac */ /* 0x000e220008000800 */
[----:B--2---:R-:W-:-:S02]  /*40040*/  PRMT R29, R17, 0x7632, R29 ;  /* 0x00007632111d7816 */ /* 0x004fc4000000001d */
[----:B------:R-:W2:Y:S01]  /*40050*/  LDL.LU R17, [R1+0x1518] ;  /* 0x0015180001117983 */ /* 0x000ea20000300800 */
[----:B----4-:R-:W-:-:S03]  /*40060*/  ISETP.LT.AND P6, PT, R2, UR26, !P1 ;  /* 0x0000001a02007c0c */ /* 0x010fc6000cfc1270 */
[----:B------:R1:W-:Y:S01]  /*40070*/  @P4 STG.E.U16 desc[UR8][R24.64], R3 ;  /* 0x0000000318004986 */ /* 0x0003e2000c101508 */
[----:B------:R-:W-:Y:S01]  /*40080*/  PRMT R28, R3, 0x7632, R28 ;  /* 0x00007632031c7816 */ /* 0x000fe2000000001c */
[----:B-1----:R-:W-:-:S05]  /*40090*/  IMAD.WIDE R2, R0, 0x2, R10 ;  /* 0x0000000200027825 */ /* 0x002fca00078e020a */
[----:B------:R1:W-:Y:S04]  /*400a0*/  @P5 STG.E.U16 desc[UR8][R2.64], R28 ;  /* 0x0000001c02005986 */ /* 0x0003e8000c101508 */
[----:B-1----:R-:W3:Y:S01]  /*400b0*/  LDL.LU R3, [R1+0x3a0] ;  /* 0x0003a00001037983 */ /* 0x002ee20000300800 */
[----:B------:R-:W-:-:S03]  /*400c0*/  ISETP.LT.AND P5, PT, R6, UR28, !P1 ;  /* 0x0000001c06007c0c */ /* 0x000fc6000cfa1270 */
[----:B------:R-:W4:Y:S01]  /*400d0*/  LDL R28, [R1+0x14b8] ;  /* 0x0014b800011c7983 */ /* 0x000f220000100800 */
[----:B------:R-:W-:Y:S01]  /*400e0*/  ISETP.LT.AND P3, PT, R26, UR23, !P1 ;  /* 0x000000171a007c0c */ /* 0x000fe2000cf61270 */
[C---:B------:R-:W-:Y:S01]  /*400f0*/  IMAD.WIDE R24, R0.reuse, 0x2, R12 ;  /* 0x0000000200187825 */ /* 0x040fe200078e020c */
[----:B------:R-:W-:Y:S01]  /*40100*/  ISETP.LT.AND P4, PT, R27, UR27, !P1 ;  /* 0x0000001b1b007c0c */ /* 0x000fe2000cf81270 */
[----:B------:R1:W-:Y:S01]  /*40110*/  STL [R1+0x1510], R6 ;  /* 0x0015100601007387 */ /* 0x0003e20000100800 */
[----:B------:R-:W0:Y:S03]  /*40120*/  LDCU UR23, c[0x0][0x398] ;  /* 0x00007300ff1777ac */ /* 0x000e260008000800 */
[----:B-1----:R-:W2:Y:S01]  /*40130*/  LDL R6, [R1+0x14bc] ;  /* 0x0014bc0001067983 */ /* 0x002ea20000100800 */
[----:B------:R-:W-:-:S05]  /*40140*/  IMAD.WIDE R26, R0, 0x2, R14 ;  /* 0x00000002001a7825 */ /* 0x000fca00078e020e */
[----:B---3--:R-:W-:Y:S04]  /*40150*/  @P3 STG.E.U16 desc[UR8][R24.64], R3 ;  /* 0x0000000318003986 */ /* 0x008fe8000c101508 */
[----:B------:R1:W-:Y:S04]  /*40160*/  @P6 STG.E.U16 desc[UR8][R26.64], R29 ;  /* 0x0000001d1a006986 */ /* 0x0003e8000c101508 */
[----:B-1----:R-:W3:Y:S01]  /*40170*/  LDL R29, [R1+0xbe8] ;  /* 0x000be800011d7983 */ /* 0x002ee20000100800 */
[----:B------:R-:W-:Y:S02]  /*40180*/  VIADD R26, R5, 0x3b ;  /* 0x0000003b051a7836 */ /* 0x000fe40000000000 */
[----:B--2---:R-:W-:Y:S01]  /*40190*/  IMAD.WIDE R2, R0, 0x2, R16 ;  /* 0x0000000200027825 */ /* 0x004fe200078e0210 */
[----:B------:R-:W-:-:S02]  /*401a0*/  ISETP.LT.AND P6, PT, R6, UR30, !P1 ;  /* 0x0000001e06007c0c */ /* 0x000fc4000cfc1270 */
[----:B------:R-:W-:Y:S01]  /*401b0*/  ISETP.GE.AND P3, PT, R26, UR15, PT ;  /* 0x0000000f1a007c0c */ /* 0x000fe2000bf66270 */
[----:B------:R-:W2:Y:S01]  /*401c0*/  LDL R6, [R1+0x394] ;  /* 0x0003940001067983 */ /* 0x000ea20000100800 */
[----:B------:R-:W-:Y:S01]  /*401d0*/  PRMT R27, R21, 0x7632, R27 ;  /* 0x00007632151b7816 */ /* 0x000fe2000000001b */
[----:B------:R-:W-:Y:S02]  /*401e0*/  IMAD.WIDE R24, R0, 0x2, R18 ;  /* 0x0000000200187825 */ /* 0x000fe400078e0212 */
[----:B------:R1:W-:Y:S01]  /*401f0*/  @P4 STG.E.U16 desc[UR8][R2.64], R21 ;  /* 0x0000001502004986 */ /* 0x0003e2000c101508 */
[----:B----4-:R-:W-:Y:S01]  /*40200*/  ISETP.LT.AND P1, PT, R28, UR14, !P1 ;  /* 0x0000000e1c007c0c */ /* 0x010fe2000cf21270 */
[----:B------:R-:W4:Y:S02]  /*40210*/  LDCU UR15, c[0x0][0x398] ;  /* 0x00007300ff0f77ac */ /* 0x000f240008000800 */
[----:B------:R-:W2:Y:S04]  /*40220*/  LDL R26, [R1+0x14d0] ;  /* 0x0014d000011a7983 */ /* 0x000ea80000100800 */
[----:B------:R0:W-:Y:S01]  /*40230*/  @P5 STG.E.U16 desc[UR8][R24.64], R27 ;  /* 0x0000001b18005986 */ /* 0x0001e2000c101508 */
[----:B---3--:R-:W-:-:S03]  /*40240*/  ISETP.LT.AND P4, PT, R29, UR16, !P2 ;  /* 0x000000101d007c0c */ /* 0x008fc6000d781270 */
[----:B-1----:R-:W3:Y:S01]  /*40250*/  LDL.LU R21, [R1+0x1514] ;  /* 0x0015140001157983 */ /* 0x002ee20000300800 */
[----:B------:R-:W-:Y:S01]  /*40260*/  ISETP.LT.AND P5, PT, R7, UR18, !P2 ;  /* 0x0000001207007c0c */ /* 0x000fe2000d7a1270 */
[C---:B------:R-:W-:Y:S01]  /*40270*/  VIADD R28, R0.reuse, UR12 ;  /* 0x0000000c001c7c36 */ /* 0x040fe20008000000 */
[----:B------:R-:W1:Y:S01]  /*40280*/  LDCU UR14, c[0x0][0x398] ;  /* 0x00007300ff0e77ac */ /* 0x000e620008000800 */
[----:B0-----:R-:W2:Y:S01]  /*40290*/  LDL.LU R27, [R1+0x374] ;  /* 0x00037400011b7983 */ /* 0x001ea20000300800 */
[C---:B------:R-:W-:Y:S01]  /*402a0*/  IMAD.WIDE R24, R0.reuse, 0x2, R22 ;  /* 0x0000000200187825 */ /* 0x040fe200078e0216 */
[----:B------:R-:W0:Y:S02]  /*402b0*/  LDCU UR12, c[0x0][0x398] ;  /* 0x00007300ff0c77ac */ /* 0x000e240008000800 */
[----:B------:R4:W-:Y:S01]  /*402c0*/  STL [R1+0x150c], R29 ;  /* 0x00150c1d01007387 */ /* 0x0009e20000100800 */
[----:B------:R-:W0:Y:S01]  /*402d0*/  LDCU UR16, c[0x0][0x398] ;  /* 0x00007300ff1077ac */ /* 0x000e220008000800 */
[----:B------:R-:W0:Y:S02]  /*402e0*/  LDCU UR18, c[0x0][0x398] ;  /* 0x00007300ff1277ac */ /* 0x000e240008000800 */
[----:B----4-:R-:W4:Y:S04]  /*402f0*/  LDL.LU R29, [R1+0x3b4] ;  /* 0x0003b400011d7983 */ /* 0x010f280000300800 */
[----:B------:R0:W-:Y:S04]  /*40300*/  STL [R1+0x1508], R7 ;  /* 0x0015080701007387 */ /* 0x0001e80000100800 */
[----:B0-----:R-:W4:Y:S01]  /*40310*/  LDL R7, [R1+0x14cc] ;  /* 0x0014cc0001077983 */ /* 0x001f220000100800 */
[----:B---3--:R-:W-:Y:S01]  /*40320*/  IMAD.WIDE R2, R0, 0x2, R20 ;  /* 0x0000000200027825 */ /* 0x008fe200078e0214 */
[----:B------:R-:W-:-:S04]  /*40330*/  PRMT R0, R4, 0x7632, R0 ;  /* 0x0000763204007816 */ /* 0x000fc80000000000 */
[----:B------:R0:W-:Y:S04]  /*40340*/  @P6 STG.E.U16 desc[UR8][R2.64], R4 ;  /* 0x0000000402006986 */ /* 0x0001e8000c101508 */
[----:B------:R3:W-:Y:S01]  /*40350*/  @P1 STG.E.U16 desc[UR8][R24.64], R0 ;  /* 0x0000000018001986 */ /* 0x0007e2000c101508 */
[----:B0-----:R-:W-:-:S03]  /*40360*/  IMAD.WIDE R2, R28, 0x2, R8 ;  /* 0x000000021c027825 */ /* 0x001fc600078e0208 */
[----:B---3--:R-:W3:Y:S01]  /*40370*/  LDL R25, [R1+0x14c0] ;  /* 0x0014c00001197983 */ /* 0x008ee20000100800 */
[----:B--2---:R-:W-:-:S03]  /*40380*/  PRMT R0, R27, 0x7632, R0 ;  /* 0x000076321b007816 */ /* 0x004fc60000000000 */
[----:B------:R0:W-:Y:S01]  /*40390*/  @P4 STG.E.U16 desc[UR8][R2.64], R27 ;  /* 0x0000001b02004986 */ /* 0x0001e2000c101508 */
[----:B------:R-:W-:Y:S02]  /*403a0*/  PRMT R4, R6, 0x7632, R4 ;  /* 0x0000763206047816 */ /* 0x000fe40000000004 */
[----:B----4-:R-:W-:Y:S01]  /*403b0*/  ISETP.LT.AND P6, PT, R7, UR17, !P2 ;  /* 0x0000001107007c0c */ /* 0x010fe2000d7c1270 */
[----:B------:R-:W2:Y:S01]  /*403c0*/  LDCU UR17, c[0x0][0x398] ;  /* 0x00007300ff1177ac */ /* 0x000ea20008000800 */
[----:B------:R-:W4:Y:S01]  /*403d0*/  LDL.LU R7, [R1+0x3d4] ;  /* 0x0003d40001077983 */ /* 0x000f220000300800 */
[----:B0-----:R-:W-:-:S03]  /*403e0*/  IMAD.WIDE R2, R28, 0x2, R10 ;  /* 0x000000021c027825 */ /* 0x001fc600078e020a */
[----:B------:R-:W2:Y:S04]  /*403f0*/  LDL.LU R6, [R1+0x1510] ;  /* 0x0015100001067983 */ /* 0x000ea80000300800 */
[----:B------:R0:W-:Y:S04]  /*40400*/  @P5 STG.E.U16 desc[UR8][R2.64], R0 ;  /* 0x0000000002005986 */ /* 0x0001e8000c101508 */
[----:B0-----:R-:W2:Y:S01]  /*40410*/  LDL.LU R3, [R1+0x394] ;  /* 0x0003940001037983 */ /* 0x001ea20000300800 */
[----:B---3--:R-:W-:Y:S01]  /*40420*/  ISETP.LT.AND P1, PT, R25, UR20, !P2 ;  /* 0x0000001419007c0c */ /* 0x008fe2000d721270 */
[----:B------:R-:W-:Y:S01]  /*40430*/  IMAD.WIDE R24, R28, 0x2, R12 ;  /* 0x000000021c187825 */ /* 0x000fe200078e020c */
[----:B------:R-:W-:Y:S01]  /*40440*/  ISETP.LT.AND P4, PT, R26, UR21, !P2 ;  /* 0x000000151a007c0c */ /* 0x000fe2000d781270 */
[----:B------:R-:W0:Y:S10]  /*40450*/  LDCU UR20, c[0x0][0x398] ;  /* 0x00007300ff1477ac */ /* 0x000e340008000800 */
[----:B--2---:R2:W-:Y:S04]  /*40460*/  @P1 STG.E.U16 desc[UR8][R24.64], R3 ;  /* 0x0000000318001986 */ /* 0x0045e8000c101508 */
[----:B--2---:R-:W2:Y:S01]  /*40470*/  LDL R25, [R1+0x14bc] ;  /* 0x0014bc0001197983 */ /* 0x004ea20000100800 */
[----:B------:R-:W-:Y:S01]  /*40480*/  IMAD.WIDE R26, R28, 0x2, R14 ;  /* 0x000000021c1a7825 */ /* 0x000fe200078e020e */
[----:B------:R-:W-:Y:S01]  /*40490*/  ISETP.LT.AND P5, PT, R6, UR10, !P2 ;  /* 0x0000000a06007c0c */ /* 0x000fe2000d7a1270 */
[----:B------:R-:W3:Y:S03]  /*404a0*/  LDCU UR10, c[0x0][0x3b8] ;  /* 0x00007700ff0a77ac */ /* 0x000ee60008000800 */
[----:B------:R0:W-:Y:S01]  /*404b0*/  @P6 STG.E.U16 desc[UR8][R26.64], R4 ;  /* 0x000000041a006986 */ /* 0x0001e2000c101508 */
[----:B------:R-:W-:-:S02]  /*404c0*/  VIADD R0, R5, 0x3c ;  /* 0x0000003c05007836 */ /* 0x000fc40000000000 */
[----:B------:R-:W-:-:S03]  /*404d0*/  IMAD.WIDE R2, R28, 0x2, R16 ;  /* 0x000000021c027825 */ /* 0x000fc600078e0210 */
[----:B------:R-:W-:Y:S01]  /*404e0*/  ISETP.GE.AND P1, PT, R0, UR13, PT ;  /* 0x0000000d00007c0c */ /* 0x000fe2000bf26270 */
[----:B------:R-:W1:Y:S01]  /*404f0*/  LDCU UR13, c[0x0][0x398] ;  /* 0x00007300ff0d77ac */ /* 0x000e620008000800 */
[----:B------:R3:W-:Y:S04]  /*40500*/  @P4 STG.E.U16 desc[UR8][R2.64], R29 ;  /* 0x0000001d02004986 */ /* 0x0007e8000c101508 */
[----:B0-----:R-:W4:Y:S01]  /*40510*/  LDL.LU R26, [R1+0x3c4] ;  /* 0x0003c400011a7983 */ /* 0x001f220000300800 */
[----:B------:R-:W-:-:S03]  /*40520*/  PRMT R4, R29, 0x7632, R4 ;  /* 0x000076321d047816 */ /* 0x000fc60000000004 */
[----:B------:R-:W4:Y:S04]  /*40530*/  LDL R27, [R1+0x14d0] ;  /* 0x0014d000011b7983 */ /* 0x000f280000100800 */
[----:B------:R-:W4:Y:S01]  /*40540*/  LDL R5, [R1+0x3a4] ;  /* 0x0003a40001057983 */ /* 0x000f220000100800 */
[----:B---3--:R-:W-:-:S03]  /*40550*/  IMAD.WIDE R2, R28, 0x2, R20 ;  /* 0x000000021c027825 */ /* 0x008fc600078e0214 */
[----:B------:R-:W3:Y:S04]  /*40560*/  LDL R0, [R1+0x14b8] ;  /* 0x0014b80001007983 */ /* 0x000ee80000100800 */
[----:B------:R-:W3:Y:S01]  /*40570*/  LDL.LU R29, [R1+0x150c] ;  /* 0x00150c00011d7983 */ /* 0x000ee20000300800 */
[----:B--2---:R-:W-:Y:S01]  /*40580*/  ISETP.LT.AND P6, PT, R25, UR19, !P2 ;  /* 0x0000001319007c0c */ /* 0x004fe2000d7c1270 */
[----:B------:R-:W-:-:S05]  /*40590*/  IMAD.WIDE R24, R28, 0x2, R18 ;  /* 0x000000021c187825 */ /* 0x000fca00078e0212 */
[----:B------:R0:W-:Y:S07]  /*405a0*/  @P5 STG.E.U16 desc[UR8][R24.64], R4 ;  /* 0x0000000418005986 */ /* 0x0001ee000c101508 */
[----:B----4-:R2:W-:Y:S04]  /*405b0*/  @P6 STG.E.U16 desc[UR8][R2.64], R7 ;  /* 0x0000000702006986 */ /* 0x0105e8000c101508 */
[----:B0-----:R-:W4:Y:S01]  /*405c0*/  LDL R24, [R1+0x14c0] ;  /* 0x0014c00001187983 */ /* 0x001f220000100800 */
[----:B------:R-:W-:-:S03]  /*405d0*/  PRMT R4, R7, 0x7632, R4 ;  /* 0x0000763207047816 */ /* 0x000fc60000000004 */
[----:B------:R-:W4:Y:S04]  /*405e0*/  LDL R25, [R1+0x14cc] ;  /* 0x0014cc0001197983 */ /* 0x000f280000100800 */
[----:B--2---:R-:W1:Y:S01]  /*405f0*/  LDL.LU R7, [R1+0x1508] ;  /* 0x0015080001077983 */ /* 0x004e620000300800 */
[----:B---3--:R-:W-:Y:S02]  /*40600*/  ISETP.LT.AND P2, PT, R0, UR22, !P2 ;  /* 0x0000001600007c0c */ /* 0x008fe4000d741270 */
[----:B------:R-:W-:Y:S01]  /*40610*/  ISETP.LT.AND P4, PT, R29, UR23, !P3 ;  /* 0x000000171d007c0c */ /* 0x000fe2000df81270 */
[C---:B------:R-:W-:Y:S01]  /*40620*/  VIADD R0, R28.reuse, UR5 ;  /* 0x000000051c007c36 */ /* 0x040fe20008000000 */
[----:B------:R-:W0:Y:S01]  /*40630*/  LDCU UR5, c[0x0][0x398] ;  /* 0x00007300ff0577ac */ /* 0x000e220008000800 */
[----:B------:R-:W-:-:S04]  /*40640*/  IMAD.WIDE R28, R28, 0x2, R22 ;  /* 0x000000021c1c7825 */ /* 0x000fc800078e0216 */
[----:B------:R-:W-:-:S04]  /*40650*/  IMAD.WIDE R2, R0, 0x2, R8 ;  /* 0x0000000200027825 */ /* 0x000fc800078e0208 */
[----:B------:R2:W-:Y:S04]  /*40660*/  @P2 STG.E.U16 desc[UR8][R28.64], R4 ;  /* 0x000000041c002986 */ /* 0x0005e8000c101508 */
[----:B------:R3:W-:Y:S01]  /*40670*/  @P4 STG.E.U16 desc[UR8][R2.64], R26 ;  /* 0x0000001a02004986 */ /* 0x0007e2000c101508 */
[----:B--2---:R-:W-:-:S03]  /*40680*/  PRMT R4, R26, 0x7632, R4 ;  /* 0x000076321a047816 */ /* 0x004fc60000000004 */
[----:B------:R-:W2:Y:S01]  /*40690*/  LDL.LU R29, [R1+0xbe8] ;  /* 0x000be800011d7983 */ /* 0x000ea20000300800 */
[----:B---3--:R-:W-:Y:S01]  /*406a0*/  IMAD.WIDE R2, R0, 0x2, R10 ;  /* 0x0000000200027825 */ /* 0x008fe200078e020a */
[----:B------:R-:W-:Y:S02]  /*406b0*/  PRMT R28, R5, 0x7632, R28 ;  /* 0x00007632051c7816 */ /* 0x000fe4000000001c */
[----:B------:R-:W3:Y:S01]  /*406c0*/  LDL.LU R5, [R1+0x1504] ;  /* 0x0015040001057983 */ /* 0x000ee20000300800 */
[----:B-1----:R-:W-:Y:S01]  /*406d0*/  ISETP.LT.AND P5, PT, R7, UR14, !P3 ;  /* 0x0000000e07007c0c */ /* 0x002fe2000dfa1270 */
[----:B------:R-:W1:-:S12]  /*406e0*/  LDCU UR14, c[0x0][0x398] ;  /* 0x00007300ff0e77ac */ /* 0x000e580008000800 */
[----:B------:R0:W-:Y:S04]  /*406f0*/  @P5 STG.E.U16 desc[UR8][R2.64], R4 ;  /* 0x0000000402005986 */ /* 0x0001e8000c101508 */
[----:B0-----:R-:W2:Y:S01]  /*40700*/  LDL.LU R3, [R1+0x3a4] ;  /* 0x0003a40001037983 */ /* 0x001ea20000300800 */
[----:B----4-:R-:W-:Y:S01]  /*40710*/  ISETP.LT.AND P2, PT, R24, UR15, !P3 ;  /* 0x0000000f18007c0c */ /* 0x010fe2000df41270 */
[----:B------:R-:W0:Y:S01]  /*40720*/  LDCU UR15, c[0x0][0x398] ;  /* 0x00007300ff0f77ac */ /* 0x000e220008000800 */
[----:B------:R-:W-:Y:S01]  /*40730*/  ISETP.LT.AND P6, PT, R25, UR12, !P3 ;  /* 0x0000000c19007c0c */ /* 0x000fe2000dfc1270 */
[C---:B------:R-:W-:Y:S01]  /*40740*/  IMAD.WIDE R24, R0.reuse, 0x2, R12 ;  /* 0x0000000200187825 */ /* 0x040fe200078e020c */
[----:B------:R-:W-:Y:S01]  /*40750*/  ISETP.LT.AND P4, PT, R27, UR16, !P3 ;  /* 0x000000101b007c0c */ /* 0x000fe2000df81270 */
[----:B------:R-:W4:Y:S02]  /*40760*/  LDCU UR12, c[0x0][0x398] ;  /* 0x00007300ff0c77ac */ /* 0x000f240008000800 */
[----:B------:R-:W-:Y:S01]  /*40770*/  IMAD.WIDE R26, R0, 0x2, R14 ;  /* 0x00000002001a7825 */ /* 0x000fe200078e020e */
[----:B------:R-:W-:Y:S01]  /*40780*/  ISETP.LT.AND P5, PT, R6, UR17, !P3 ;  /* 0x0000001106007c0c */ /* 0x000fe2000dfa1270 */
[----:B------:R-:W0:Y:S01]  /*40790*/  LDCU UR16, c[0x0][0x398] ;  /* 0x00007300ff1077ac */ /* 0x000e220008000800 */
[----:B------:R-:W0:Y:S03]  /*407a0*/  LDCU UR17, c[0x0][0x398] ;  /* 0x00007300ff1177ac */ /* 0x000e260008000800 */
[----:B--2---:R2:W-:Y:S04]  /*407b0*/  @P2 STG.E.U16 desc[UR8][R24.64], R3 ;  /* 0x0000000318002986 */ /* 0x0045e8000c101508 */
[----:B------:R0:W-:Y:S04]  /*407c0*/  @P6 STG.E.U16 desc[UR8][R26.64], R28 ;  /* 0x0000001c1a006986 */ /* 0x0001e8000c101508 */
[----:B--2---:R-:W2:Y:S04]  /*407d0*/  LDL R25, [R1+0x14bc] ;  /* 0x0014bc0001197983 */ /* 0x004ea80000100800 */
[----:B0-----:R-:W3:Y:S01]  /*407e0*/  LDL.LU R26, [R1+0x384] ;  /* 0x00038400011a7983 */ /* 0x001ee20000300800 */
[----:B------:R-:W-:-:S03]  /*407f0*/  IMAD.WIDE R2, R0, 0x2, R16 ;  /* 0x0000000200027825 */ /* 0x000fc600078e0210 */
[----:B------:R-:W4:Y:S04]  /*40800*/  LDL R27, [R1+0x14b8] ;  /* 0x0014b800011b7983 */ /* 0x000f280000100800 */
[----:B------:R-:W4:Y:S04]  /*40810*/  LDL R28, [R1+0x14d0] ;  /* 0x0014d000011c7983 */ /* 0x000f280000100800 */
[----:B------:R0:W-:Y:S01]  /*40820*/  STL [R1+0x1500], R19 ;  /* 0x0015001301007387 */ /* 0x0001e20000100800 */
[----:B--2---:R-:W-:Y:S01]  /*40830*/  ISETP.LT.AND P6, PT, R25, UR18, !P3 ;  /* 0x0000001219007c0c */ /* 0x004fe2000dfc1270 */
[----:B------:R-:W-:-:S02]  /*40840*/  IMAD.WIDE R24, R0, 0x2, R18 ;  /* 0x0000000200187825 */ /* 0x000fc400078e0212 */
[----:B0-----:R-:W2:Y:S01]  /*40850*/  LDL.LU R19, [R1+0x398] ;  /* 0x0003980001137983 */ /* 0x001ea20000300800 */
[----:B---3--:R-:W-:-:S03]  /*40860*/  PRMT R4, R26, 0x7632, R4 ;  /* 0x000076321a047816 */ /* 0x008fc60000000004 */
[----:B------:R0:W-:Y:S04]  /*40870*/  @P4 STG.E.U16 desc[UR8][R2.64], R26 ;  /* 0x0000001a02004986 */ /* 0x0001e8000c101508 */
[----:B------:R3:W-:Y:S01]  /*40880*/  @P5 STG.E.U16 desc[UR8][R24.64], R4 ;  /* 0x0000000418005986 */ /* 0x0007e2000c101508 */
[----:B0-----:R-:W-:-:S04]  /*40890*/  IMAD.WIDE R2, R0, 0x2, R20 ;  /* 0x0000000200027825 */ /* 0x001fc800078e0214 */
[C---:B---3--:R-:W-:Y:S01]  /*408a0*/  VIADD R4, R0.reuse, UR10 ;  /* 0x0000000a00047c36 */ /* 0x048fe20008000000 */
[----:B------:R0:W-:Y:S01]  /*408b0*/  @P6 STG.E.U16 desc[UR8][R2.64], R5 ;  /* 0x0000000502006986 */ /* 0x0001e2000c101508 */
[----:B------:R-:W-:Y:S01]  /*408c0*/  IMAD.WIDE R24, R0, 0x2, R22 ;  /* 0x0000000200187825 */ /* 0x000fe200078e0216 */
[----:B------:R-:W-:Y:S01]  /*408d0*/  PRMT R0, R5, 0x7632, R0 ;  /* 0x0000763205007816 */ /* 0x000fe20000000000 */
[----:B------:R-:W3:Y:S01]  /*408e0*/  LDCU UR10, c[0x0][0x398] ;  /* 0x00007300ff0a77ac */ /* 0x000ee20008000800 */
[----:B0-----:R-:W2:Y:S04]  /*408f0*/  LDL.LU R5, [R1+0x378] ;  /* 0x0003780001057983 */ /* 0x001ea80000300800 */
[----:B------:R-:W1:Y:S04]  /*40900*/  LDL R3, [R1+0x14c0] ;  /* 0x0014c00001037983 */ /* 0x000e680000100800 */
[----:B------:R-:W3:Y:S01]  /*40910*/  LDL R2, [R1+0x14b4] ;  /* 0x0014b40001027983 */ /* 0x000ee20000100800 */
[----:B----4-:R-:W-:-:S02]  /*40920*/  ISETP.LT.AND P2, PT, R27, UR20, !P3 ;  /* 0x000000141b007c0c */ /* 0x010fc4000df41270 */
[----:B------:R-:W-:Y:S01]  /*40930*/  ISETP.LT.AND P4, PT, R29, UR13, !P1 ;  /* 0x0000000d1d007c0c */ /* 0x000fe2000cf81270 */
[----:B------:R-:W-:Y:S01]  /*40940*/  IMAD.WIDE R26, R4, 0x2, R8 ;  /* 0x00000002041a7825 */ /* 0x000fe200078e0208 */
[----:B------:R-:W-:Y:S01]  /*40950*/  ISETP.LT.AND P3, PT, R7, UR5, !P1 ;  /* 0x0000000507007c0c */ /* 0x000fe2000cf61270 */
[----:B------:R-:W0:Y:S01]  /*40960*/  LDCU UR13, c[0x0][0x398] ;  /* 0x00007300ff0d77ac */ /* 0x000e220008000800 */
[----:B------:R-:W-:Y:S01]  /*40970*/  ISETP.LT.AND P6, PT, R28, UR15, !P1 ;  /* 0x0000000f1c007c0c */ /* 0x000fe2000cfc1270 */
[----:B------:R-:W4:Y:S06]  /*40980*/  LDCU UR5, c[0x0][0x3b8] ;  /* 0x00007700ff0577ac */ /* 0x000f2c0008000800 */
[----:B------:R0:W-:Y:S01]  /*40990*/  @P2 STG.E.U16 desc[UR8][R24.64], R0 ;  /* 0x0000000018002986 */ /* 0x0001e2000c101508 */
[----:B------:R-:W1:Y:S03]  /*409a0*/  LDCU UR15, c[0x0][0x398] ;  /* 0x00007300ff0f77ac */ /* 0x000e660008000800 */
[----:B0-----:R-:W4:Y:S04]  /*409b0*/  LDL R25, [R1+0x14cc] ;  /* 0x0014cc0001197983 */ /* 0x001f280000100800 */
[----:B------:R-:W-:Y:S04]  /*409c0*/  STL [R1+0x14fc], R11 ;  /* 0x0014fc0b01007387 */ /* 0x000fe80000100800 */
[----:B--2---:R3:W-:Y:S01]  /*409d0*/  @P4 STG.E.U16 desc[UR8][R26.64], R5 ;  /* 0x000000051a004986 */ /* 0x0047e2000c101508 */
[----:B------:R-:W-:-:S02]  /*409e0*/  PRMT R0, R5, 0x7632, R0 ;  /* 0x0000763205007816 */ /* 0x000fc40000000000 */
[----:B-1----:R-:W-:Y:S01]  /*409f0*/  ISETP.LT.AND P4, PT, R3, UR14, !P1 ;  /* 0x0000000e03007c0c */ /* 0x002fe2000cf81270 */
[----:B------:R-:W0:Y:S01]  /*40a00*/  LDCU UR14, c[0x0][0x398] ;  /* 0x00007300ff0e77ac */ /* 0x000e220008000800 */
[----:B---3--:R-:W-:Y:S02]  /*40a10*/  VIADD R5, R2, 0x3d ;  /* 0x0000003d02057836 */ /* 0x008fe40000000000 */
[C---:B------:R-:W-:Y:S02]  /*40a20*/  IMAD.WIDE R2, R4.reuse, 0x2, R10 ;  /* 0x0000000204027825 */ /* 0x040fe400078e020a */
[----:B------:R-:W2:Y:S04]  /*40a30*/  LDL R11, [R1+0x14c0] ;  /* 0x0014c000010b7983 */ /* 0x000ea80000100800 */
[----:B------:R1:W-:Y:S01]  /*40a40*/  @P3 STG.E.U16 desc[UR8][R2.64], R0 ;  /* 0x0000000002003986 */ /* 0x0003e2000c101508 */
[----:B------:R-:W-:Y:S01]  /*40a50*/  ISETP.GE.AND P2, PT, R5, UR11, PT ;  /* 0x0000000b05007c0c */ /* 0x000fe2000bf46270 */
[----:B------:R-:W-:-:S04]  /*40a60*/  IMAD.WIDE R26, R4, 0x2, R16 ;  /* 0x00000002041a7825 */ /* 0x000fc800078e0210 */
[C---:B-1----:R-:W-:Y:S01]  /*40a70*/  IMAD.WIDE R2, R4.reuse, 0x2, R12 ;  /* 0x0000000204027825 */ /* 0x042fe200078e020c */
[----:B------:R-:W3:Y:S01]  /*40a80*/  LDL.LU R5, [R1+0x3d8] ;  /* 0x0003d80001057983 */ /* 0x000ee20000300800 */
[----:B------:R-:W-:Y:S01]  /*40a90*/  PRMT R0, R19, 0x7632, R0 ;  /* 0x0000763213007816 */ /* 0x000fe20000000000 */
[----:B------:R-:W2:Y:S02]  /*40aa0*/  LDCU UR11, c[0x0][0x398] ;  /* 0x00007300ff0b77ac */ /* 0x000ea40008000800 */
[----:B------:R1:W-:Y:S04]  /*40ab0*/  @P4 STG.E.U16 desc[UR8][R2.64], R19 ;  /* 0x0000001302004986 */ /* 0x0003e8000c101508 */
[----:B-1----:R-:W2:Y:S04]  /*40ac0*/  LDL.LU R19, [R1+0x1500] ;  /* 0x0015000001137983 */ /* 0x002ea80000300800 */
[----:B------:R-:W2:Y:S04]  /*40ad0*/  LDL R2, [R1+0x14bc] ;  /* 0x0014bc0001027983 */ /* 0x000ea80000100800 */
[----:B------:R-:W2:Y:S01]  /*40ae0*/  LDL.LU R3, [R1+0x3b8] ;  /* 0x0003b80001037983 */ /* 0x000ea20000300800 */
[----:B----4-:R-:W-:Y:S01]  /*40af0*/  ISETP.LT.AND P5, PT, R25, UR12, !P1 ;  /* 0x0000000c19007c0c */ /* 0x010fe2000cfa1270 */
[----:B------:R-:W-:Y:S01]  /*40b00*/  IMAD.WIDE R24, R4, 0x2, R14 ;  /* 0x0000000204187825 */ /* 0x000fe200078e020e */
[----:B------:R-:W-:Y:S01]  /*40b10*/  ISETP.LT.AND P3, PT, R6, UR16, !P1 ;  /* 0x0000001006007c0c */ /* 0x000fe2000cf61270 */
[----:B------:R-:W1:Y:S01]  /*40b20*/  LDCU UR12, c[0x0][0x398] ;  /* 0x00007300ff0c77ac */ /* 0x000e620008000800 */
[----:B------:R-:W4:Y:S09]  /*40b30*/  LDCU UR16, c[0x0][0x398] ;  /* 0x00007300ff1077ac */ /* 0x000f320008000800 */
[----:B------:R-:W-:Y:S04]  /*40b40*/  @P5 STG.E.U16 desc[UR8][R24.64], R0 ;  /* 0x0000000018005986 */ /* 0x000fe8000c101508 */
[----:B--2---:R2:W-:Y:S04]  /*40b50*/  @P6 STG.E.U16 desc[UR8][R26.64], R3 ;  /* 0x000000031a006986 */ /* 0x0045e8000c101508 */
[----:B--2---:R-:W1:Y:S04]  /*40b60*/  LDL.LU R27, [R1+0x14cc] ;  /* 0x0014cc00011b7983 */ /* 0x004e680000300800 */
[----:B------:R-:W2:Y:S01]  /*40b70*/  LDL.LU R26, [R1+0x14b8] ;  /* 0x0014b800011a7983 */ /* 0x000ea20000300800 */
[----:B------:R-:W-:-:S02]  /*40b80*/  ISETP.LT.AND P4, PT, R2, UR13, !P1 ;  /* 0x0000000d02007c0c */ /* 0x000fc4000cf81270 */
[----:B------:R-:W-:Y:S01]  /*40b90*/  PRMT R0, R3, 0x7632, R0 ;  /* 0x0000763203007816 */ /* 0x000fe20000000000 */
[----:B------:R-:W-:-:S04]  /*40ba0*/  IMAD.WIDE R2, R4, 0x2, R18 ;  /* 0x0000000204027825 */ /* 0x000fc800078e0212 */
[C---:B------:R-:W-:Y:S01]  /*40bb0*/  IMAD.WIDE R24, R4.reuse, 0x2, R20 ;  /* 0x0000000204187825 */ /* 0x040fe200078e0214 */
[----:B------:R0:W-:Y:S01]  /*40bc0*/  @P3 STG.E.U16 desc[UR8][R2.64], R0 ;  /* 0x0000000002003986 */ /* 0x0001e2000c101508 */
[----:B------:R-:W-:Y:S01]  /*40bd0*/  ISETP.LT.AND P5, PT, R29, UR17, !P2 ;  /* 0x000000111d007c0c */ /* 0x000fe2000d7a1270 */
[----:B------:R-:W1:Y:S03]  /*40be0*/  LDCU UR13, c[0x0][0x398] ;  /* 0x00007300ff0d77ac */ /* 0x000e660008000800 */
[----:B---3--:R3:W-:Y:S01]  /*40bf0*/  @P4 STG.E.U16 desc[UR8][R24.64], R5 ;  /* 0x0000000518004986 */ /* 0x0087e2000c101508 */
[----:B------:R-:W-:Y:S01]  /*40c00*/  ISETP.LT.AND P4, PT, R11, UR11, !P2 ;  /* 0x0000000b0b007c0c */ /* 0x000fe2000d781270 */
[----:B------:R-:W1:Y:S01]  /*40c10*/  LDCU UR11, c[0x0][0x398] ;  /* 0x00007300ff0b77ac */ /* 0x000e620008000800 */
[----:B0-----:R-:W-:Y:S01]  /*40c20*/  VIADD R0, R4, UR5 ;  /* 0x0000000504007c36 */ /* 0x001fe20008000000 */
[----:B--2---:R-:W-:Y:S01]  /*40c30*/  ISETP.LT.AND P1, PT, R26, UR10, !P1 ;  /* 0x0000000a1a007c0c */ /* 0x004fe2000cf21270 */
[----:B---3--:R-:W2:Y:S01]  /*40c40*/  LDL.LU R25, [R1+0x14b4] ;  /* 0x0014b40001197983 */ /* 0x008ea20000300800 */
[----:B------:R-:W-:Y:S01]  /*40c50*/  PRMT R24, R5, 0x7632, R24 ;  /* 0x0000763205187816 */ /* 0x000fe20000000018 */
[----:B------:R-:W-:Y:S01]  /*40c60*/  IMAD.WIDE R4, R4, 0x2, R22 ;  /* 0x0000000204047825 */ /* 0x000fe200078e0216 */
[----:B------:R-:W-:Y:S01]  /*40c70*/  ISETP.LT.AND P3, PT, R7, UR14, !P2 ;  /* 0x0000000e07007c0c */ /* 0x000fe2000d761270 */
[----:B------:R-:W3:Y:S01]  /*40c80*/  LDL.LU R11, [R1+0x14fc] ;  /* 0x0014fc00010b7983 */ /* 0x000ee20000300800 */
[----:B------:R-:W0:Y:S01]  /*40c90*/  LDCU UR10, c[0x0][0x398] ;  /* 0x00007300ff0a77ac */ /* 0x000e220008000800 */
[----:B-1----:R-:W-:Y:S01]  /*40ca0*/  ISETP.LT.AND P6, PT, R28, UR13, !P2 ;  /* 0x0000000d1c007c0c */ /* 0x002fe2000d7c1270 */
[----:B------:R-:W1:Y:S05]  /*40cb0*/  LDCU UR5, c[0x0][0x3b8] ;  /* 0x00007700ff0577ac */ /* 0x000e6a0008000800 */
[----:B------:R0:W-:Y:S04]  /*40cc0*/  @P1 STG.E.U16 desc[UR8][R4.64], R24 ;  /* 0x0000001804001986 */ /* 0x0001e8000c101508 */
[----:B0-----:R-:W3:Y:S01]  /*40cd0*/  LDL.LU R5, [R1+0x3c8] ;  /* 0x0003c80001057983 */ /* 0x001ee20000300800 */
[----:B------:R-:W-:-:S04]  /*40ce0*/  IMAD.WIDE R2, R0, 0x2, R8 ;  /* 0x0000000200027825 */ /* 0x000fc800078e0208 */
[----:B--2---:R-:W-:-:S05]  /*40cf0*/  VIADD R25, R25, 0x3e ;  /* 0x0000003e19197836 */ /* 0x004fca0000000000 */
[----:B------:R-:W-:Y:S01]  /*40d00*/  ISETP.GE.AND P1, PT, R25, UR7, PT ;  /* 0x0000000719007c0c */ /* 0x000fe2000bf26270 */
[----:B------:R-:W0:Y:S01]  /*40d10*/  LDCU UR7, c[0x0][0x398] ;  /* 0x00007300ff0777ac */ /* 0x000e220008000800 */
[----:B------:R-:W2:Y:S04]  /*40d20*/  LDL.LU R25, [R1+0x14bc] ;  /* 0x0014bc0001197983 */ /* 0x000ea80000300800 */
[----:B---3--:R3:W-:Y:S01]  /*40d30*/  @P5 STG.E.U16 desc[UR8][R2.64], R5 ;  /* 0x0000000502005986 */ /* 0x0087e2000c101508 */
[----:B------:R-:W-:Y:S01]  /*40d40*/  PRMT R24, R5, 0x7632, R24 ;  /* 0x0000763205187816 */ /* 0x000fe20000000018 */
[----:B---3--:R-:W-:-:S05]  /*40d50*/  IMAD.WIDE R2, R0, 0x2, R10 ;  /* 0x0000000200027825 */ /* 0x008fca00078e020a */
[----:B------:R3:W-:Y:S04]  /*40d60*/  @P3 STG.E.U16 desc[UR8][R2.64], R24 ;  /* 0x0000001802003986 */ /* 0x0007e8000c101508 */
[----:B---3--:R-:W3:Y:S01]  /*40d70*/  LDL.LU R3, [R1+0x3a8] ;  /* 0x0003a80001037983 */ /* 0x008ee20000300800 */
[----:B------:R-:W-:Y:S01]  /*40d80*/  ISETP.LT.AND P5, PT, R27, UR12, !P2 ;  /* 0x0000000c1b007c0c */ /* 0x000fe2000d7a1270 */
[----:B------:R-:W-:Y:S01]  /*40d90*/  IMAD.WIDE R4, R0, 0x2, R12 ;  /* 0x0000000200047825 */ /* 0x000fe200078e020c */
[----:B------:R-:W-:Y:S01]  /*40da0*/  ISETP.LT.AND P3, PT, R6, UR10, !P2 ;  /* 0x0000000a06007c0c */ /* 0x000fe2000d761270 */
[----:B------:R-:W0:Y:S01]  /*40db0*/  LDCU UR10, c[0x0][0x398] ;  /* 0x00007300ff0a77ac */ /* 0x000e220008000800 */
[----:B------:R-:W2:Y:S01]  /*40dc0*/  LDL.LU R6, [R1+0x14f8] ;  /* 0x0014f80001067983 */ /* 0x000ea20000300800 */
[----:B------:R-:W0:Y:S03]  /*40dd0*/  LDCU UR12, c[0x0][0x398] ;  /* 0x00007300ff0c77ac */ /* 0x000e260008000800 */
[----:B---3--:R3:W-:Y:S01]  /*40de0*/  @P4 STG.E.U16 desc[UR8][R4.64], R3 ;  /* 0x0000000304004986 */ /* 0x0087e2000c101508 */
[----:B------:R-:W-:Y:S01]  /*40df0*/  PRMT R24, R3, 0x7632, R24 ;  /* 0x0000763203187816 */ /* 0x000fe20000000018 */
[----:B---3--:R-:W-:-:S05]  /*40e00*/  IMAD.WIDE R2, R0, 0x2, R14 ;  /* 0x0000000200027825 */ /* 0x008fca00078e020e */
[----:B------:R3:W-:Y:S04]  /*40e10*/  @P5 STG.E.U16 desc[UR8][R2.64], R24 ;  /* 0x0000001802005986 */ /* 0x0007e8000c101508 */
[----:B---3--:R-:W3:Y:S01]  /*40e20*/  LDL.LU R3, [R1+0x388] ;  /* 0x0003880001037983 */ /* 0x008ee20000300800 */
[----:B--2---:R-:W-:Y:S01]  /*40e30*/  ISETP.LT.AND P4, PT, R25, UR15, !P2 ;  /* 0x0000000f19007c0c */ /* 0x004fe2000d781270 */
[----:B------:R-:W-:Y:S01]  /*40e40*/  IMAD.WIDE R4, R0, 0x2, R16 ;  /* 0x0000000200047825 */ /* 0x000fe200078e0210 */
[----:B----4-:R-:W-:Y:S02]  /*40e50*/  ISETP.LT.AND P2, PT, R26, UR16, !P2 ;  /* 0x000000101a007c0c */ /* 0x010fe4000d741270 */
[----:B------:R-:W-:Y:S01]  /*40e60*/  ISETP.LT.AND P5, PT, R29, UR6, !P0 ;  /* 0x000000061d007c0c */ /* 0x000fe2000c7a1270 */
[----:B------:R-:W2:Y:S01]  /*40e70*/  LDCU UR6, c[0x0][0x398] ;  /* 0x00007300ff0677ac */ /* 0x000ea20008000800 */
[----:B---3--:R3:W-:Y:S01]  /*40e80*/  @P6 STG.E.U16 desc[UR8][R4.64], R3 ;  /* 0x0000000304006986 */ /* 0x0087e2000c101508 */
[----:B------:R-:W-:Y:S01]  /*40e90*/  PRMT R24, R3, 0x7632, R24 ;  /* 0x0000763203187816 */ /* 0x000fe20000000018 */
[----:B---3--:R-:W-:-:S04]  /*40ea0*/  IMAD.WIDE R2, R0, 0x2, R18 ;  /* 0x0000000200027825 */ /* 0x008fc800078e0212 */
[C---:B------:R-:W-:Y:S01]  /*40eb0*/  IMAD.WIDE R4, R0.reuse, 0x2, R20 ;  /* 0x0000000200047825 */ /* 0x040fe200078e0214 */
[----:B------:R3:W-:Y:S04]  /*40ec0*/  @P3 STG.E.U16 desc[UR8][R2.64], R24 ;  /* 0x0000001802003986 */ /* 0x0007e8000c101508 */
[----:B------:R4:W-:Y:S01]  /*40ed0*/  @P4 STG.E.U16 desc[UR8][R4.64], R6 ;  /* 0x0000000604004986 */ /* 0x0009e2000c101508 */
[----:B0-----:R-:W-:Y:S02]  /*40ee0*/  ISETP.LT.AND P6, PT, R29, UR7, !P1 ;  /* 0x000000071d007c0c */ /* 0x001fe4000cfc1270 */
[----:B------:R-:W-:Y:S01]  /*40ef0*/  ISETP.LT.AND P3, PT, R7, UR4, !P0 ;  /* 0x0000000407007c0c */ /* 0x000fe2000c761270 */
[----:B------:R-:W2:Y:S01]  /*40f00*/  LDL.LU R29, [R1+0x3bc] ;  /* 0x0003bc00011d7983 */ /* 0x000ea20000300800 */
[----:B---3--:R-:W-:Y:S01]  /*40f10*/  IMAD.WIDE R2, R0, 0x2, R22 ;  /* 0x0000000200027825 */ /* 0x008fe200078e0216 */
[----:B----4-:R-:W-:-:S03]  /*40f20*/  PRMT R6, R6, 0x7632, R6 ;  /* 0x0000763206067816 */ /* 0x010fc60000000006 */
[----:B-1----:R-:W-:Y:S01]  /*40f30*/  VIADD R24, R0, UR5 ;  /* 0x0000000500187c36 */ /* 0x002fe20008000000 */
[----:B------:R-:W-:Y:S01]  /*40f40*/  ISETP.LT.AND P4, PT, R7, UR10, !P1 ;  /* 0x0000000a07007c0c */ /* 0x000fe2000cf81270 */
[----:B------:R-:W0:Y:S01]  /*40f50*/  LDCU UR4, c[0x0][0x398] ;  /* 0x00007300ff0477ac */ /* 0x000e220008000800 */
[----:B------:R-:W3:Y:S04]  /*40f60*/  LDL.LU R7, [R1+0x14f4] ;  /* 0x0014f40001077983 */ /* 0x000ee80000300800 */
[----:B------:R1:W-:Y:S01]  /*40f70*/  @P2 STG.E.U16 desc[UR8][R2.64], R6 ;  /* 0x0000000602002986 */ /* 0x0003e2000c101508 */
[----:B------:R-:W4:Y:S03]  /*40f80*/  LDCU UR5, c[0x0][0x398] ;  /* 0x00007300ff0577ac */ /* 0x000f260008000800 */
[----:B-1----:R-:W2:Y:S04]  /*40f90*/  LDL.LU R2, [R1+0x14c0] ;  /* 0x0014c00001027983 */ /* 0x002ea80000300800 */
[----:B------:R-:W3:Y:S01]  /*40fa0*/  LDL.LU R3, [R1+0x37c] ;  /* 0x00037c0001037983 */ /* 0x000ee20000300800 */
[----:B------:R-:W-:Y:S01]  /*40fb0*/  IMAD.WIDE R4, R24, 0x2, R8 ;  /* 0x0000000218047825 */ /* 0x000fe200078e0208 */
[----:B--2---:R-:W-:-:S04]  /*40fc0*/  ISETP.LT.AND P2, PT, R2, UR12, !P0 ;  /* 0x0000000c02007c0c */ /* 0x004fc8000c741270 */
[----:B---3--:R1:W-:Y:S01]  /*40fd0*/  @P6 STG.E.U16 desc[UR8][R4.64], R3 ;  /* 0x0000000304006986 */ /* 0x0083e2000c101508 */
[----:B------:R-:W-:Y:S02]  /*40fe0*/  ISETP.LT.AND P6, PT, R2, UR11, !P1 ;  /* 0x0000000b02007c0c */ /* 0x000fe4000cfc1270 */
[----:B------:R-:W-:Y:S01]  /*40ff0*/  PRMT R0, R3, 0x7632, R0 ;  /* 0x0000763203007816 */ /* 0x000fe20000000000 */
[----:B-1----:R-:W-:-:S05]  /*41000*/  IMAD.WIDE R2, R24, 0x2, R10 ;  /* 0x0000000218027825 */ /* 0x002fca00078e020a */
[----:B------:R1:W-:Y:S04]  /*41010*/  @P4 STG.E.U16 desc[UR8][R2.64], R0 ;  /* 0x0000000002004986 */ /* 0x0003e8000c101508 */
[----:B-1----:R-:W2:Y:S01]  /*41020*/  LDL.LU R3, [R1+0x39c] ;  /* 0x00039c0001037983 */ /* 0x002ea20000300800 */
[C---:B------:R-:W-:Y:S01]  /*41030*/  IMAD.WIDE R4, R24.reuse, 0x2, R12 ;  /* 0x0000000218047825 */ /* 0x040fe200078e020c */
[----:B0-----:R-:W-:Y:S01]  /*41040*/  ISETP.LT.AND P4, PT, R27, UR4, !P1 ;  /* 0x000000041b007c0c */ /* 0x001fe2000cf81270 */
[----:B------:R-:W0:Y:S03]  /*41050*/  LDCU UR4, c[0x0][0x398] ;  /* 0x00007300ff0477ac */ /* 0x000e260008000800 */
[----:B--2---:R1:W-:Y:S04]  /*41060*/  @P6 STG.E.U16 desc[UR8][R4.64], R3 ;  /* 0x0000000304006986 */ /* 0x0043e8000c101508 */
[----:B-1----:R-:W0:Y:S01]  /*41070*/  LDL.LU R5, [R1+0x14c8] ;  /* 0x0014c80001057983 */ /* 0x002e220000300800 */
[----:B------:R-:W-:Y:S01]  /*41080*/  PRMT R0, R3, 0x7632, R0 ;  /* 0x0000763203007816 */ /* 0x000fe20000000000 */
[----:B------:R-:W-:-:S05]  /*41090*/  IMAD.WIDE R2, R24, 0x2, R14 ;  /* 0x0000000218027825 */ /* 0x000fca00078e020e */
[----:B------:R1:W-:Y:S01]  /*410a0*/  @P4 STG.E.U16 desc[UR8][R2.64], R0 ;  /* 0x0000000002004986 */ /* 0x0003e2000c101508 */
[----:B----4-:R-:W-:Y:S01]  /*410b0*/  ISETP.LT.AND P4, PT, R28, UR5, !P1 ;  /* 0x000000051c007c0c */ /* 0x010fe2000cf81270 */
[----:B------:R-:W2:Y:S01]  /*410c0*/  LDCU UR5, c[0x0][0x398] ;  /* 0x00007300ff0577ac */ /* 0x000ea20008000800 */
[----:B-1----:R-:W-:-:S11]  /*410d0*/  IMAD.WIDE R2, R24, 0x2, R16 ;  /* 0x0000000218027825 */ /* 0x002fd600078e0210 */
[----:B------:R1:W-:Y:S01]  /*410e0*/  @P4 STG.E.U16 desc[UR8][R2.64], R29 ;  /* 0x0000001d02004986 */ /* 0x0003e2000c101508 */
[----:B------:R-:W-:Y:S02]  /*410f0*/  PRMT R4, R29, 0x7632, R4 ;  /* 0x000076321d047816 */ /* 0x000fe40000000004 */
[----:B------:R-:W-:Y:S02]  /*41100*/  ISETP.LT.AND P6, PT, R27, UR6, !P0 ;  /* 0x000000061b007c0c */ /* 0x000fe4000c7c1270 */
[----:B------:R-:W3:Y:S04]  /*41110*/  LDL.LU R27, [R1+0x3cc] ;  /* 0x0003cc00011b7983 */ /* 0x000ee80000300800 */
[----:B------:R-:W4:Y:S01]  /*41120*/  LDL.LU R28, [R1+0x3ac] ;  /* 0x0003ac00011c7983 */ /* 0x000f220000300800 */
[----:B-1----:R-:W-:-:S03]  /*41130*/  IMAD.WIDE R2, R24, 0x2, R18 ;  /* 0x0000000218027825 */ /* 0x002fc600078e0212 */
[----:B------:R-:W3:Y:S01]  /*41140*/  LDL.LU R29, [R1+0x38c] ;  /* 0x00038c00011d7983 */ /* 0x000ee20000300800 */
[----:B0-----:R-:W-:Y:S01]  /*41150*/  ISETP.LT.AND P4, PT, R5, UR4, !P1 ;  /* 0x0000000405007c0c */ /* 0x001fe2000cf81270 */
[----:B------:R-:W0:-:S12]  /*41160*/  LDCU UR4, c[0x0][0x398] ;  /* 0x00007300ff0477ac */ /* 0x000e180008000800 */
[----:B------:R1:W-:Y:S04]  /*41170*/  @P4 STG.E.U16 desc[UR8][R2.64], R4 ;  /* 0x0000000402004986 */ /* 0x0003e8000c101508 */
[----:B-1----:R-:W3:Y:S01]  /*41180*/  LDL.LU R4, [R1+0x3dc] ;  /* 0x0003dc0001047983 */ /* 0x002ee20000300800 */
[----:B--2---:R-:W-:Y:S01]  /*41190*/  ISETP.LT.AND P4, PT, R25, UR5, !P1 ;  /* 0x0000000519007c0c */ /* 0x004fe2000cf81270 */
[----:B------:R-:W-:Y:S01]  /*411a0*/  IMAD.WIDE R2, R24, 0x2, R20 ;  /* 0x0000000218027825 */ /* 0x000fe200078e0214 */
[----:B------:R-:W1:Y:S11]  /*411b0*/  LDCU UR5, c[0x0][0x398] ;  /* 0x00007300ff0577ac */ /* 0x000e760008000800 */
[----:B---3--:R2:W-:Y:S04]  /*411c0*/  @P4 STG.E.U16 desc[UR8][R2.64], R4 ;  /* 0x0000000402004986 */ /* 0x0085e8000c101508 */
[----:B--2---:R-:W0:Y:S01]  /*411d0*/  LDL.LU R3, [R1+0x14d0] ;  /* 0x0014d00001037983 */ /* 0x004e220000300800 */
[----:B------:R-:W-:-:S02]  /*411e0*/  PRMT R6, R4, 0x7632, R6 ;  /* 0x0000763204067816 */ /* 0x000fc40000000006 */
[----:B------:R-:W-:Y:S02]  /*411f0*/  PRMT R0, R27, 0x7632, R0 ;  /* 0x000076321b007816 */ /* 0x000fe40000000000 */
[----:B0-----:R-:W-:Y:S01]  /*41200*/  ISETP.LT.AND P4, PT, R3, UR4, !P0 ;  /* 0x0000000403007c0c */ /* 0x001fe2000c781270 */
[----:B------:R-:W0:Y:S01]  /*41210*/  LDCU UR4, c[0x0][0x398] ;  /* 0x00007300ff0477ac */ /* 0x000e220008000800 */
[----:B------:R-:W-:Y:S01]  /*41220*/  IMAD.WIDE R2, R24, 0x2, R22 ;  /* 0x0000000218027825 */ /* 0x000fe200078e0216 */
[----:B0-----:R-:W-:Y:S01]  /*41230*/  ISETP.LT.AND P1, PT, R26, UR4, !P1 ;  /* 0x000000041a007c0c */ /* 0x001fe2000cf21270 */
[----:B------:R-:W0:-:S12]  /*41240*/  LDCU UR4, c[0x0][0x3b8] ;  /* 0x00007700ff0477ac */ /* 0x000e180008000800 */
[----:B------:R4:W-:Y:S01]  /*41250*/  @P1 STG.E.U16 desc[UR8][R2.64], R6 ;  /* 0x0000000602001986 */ /* 0x0009e2000c101508 */
[----:B-1----:R-:W-:Y:S01]  /*41260*/  ISETP.LT.AND P1, PT, R5, UR5, !P0 ;  /* 0x0000000505007c0c */ /* 0x002fe2000c721270 */
[----:B------:R-:W1:Y:S01]  /*41270*/  LDCU UR5, c[0x0][0x398] ;  /* 0x00007300ff0577ac */ /* 0x000e620008000800 */
[----:B0-----:R-:W-:Y:S01]  /*41280*/  VIADD R5, R24, UR4 ;  /* 0x0000000418057c36 */ /* 0x001fe20008000000 */
[----:B------:R-:W0:Y:S03]  /*41290*/  LDCU UR4, c[0x0][0x398] ;  /* 0x00007300ff0477ac */ /* 0x000e260008000800 */
[----:B------:R-:W-:-:S05]  /*412a0*/  IMAD.WIDE R8, R5, 0x2, R8 ;  /* 0x0000000205087825 */ /* 0x000fca00078e0208 */
[----:B------:R2:W-:Y:S01]  /*412b0*/  @P5 STG.E.U16 desc[UR8][R8.64], R27 ;  /* 0x0000001b08005986 */ /* 0x0005e2000c101508 */
[----:B------:R-:W-:Y:S01]  /*412c0*/  IMAD.WIDE R10, R5, 0x2, R10 ;  /* 0x00000002050a7825 */ /* 0x000fe200078e020a */
[----:B-1----:R-:W-:-:S03]  /*412d0*/  ISETP.LT.AND P5, PT, R25, UR5, !P0 ;  /* 0x0000000519007c0c */ /* 0x002fc6000c7a1270 */
[----:B------:R-:W-:Y:S01]  /*412e0*/  IMAD.WIDE R12, R5, 0x2, R12 ;  /* 0x00000002050c7825 */ /* 0x000fe200078e020c */
[----:B0-----:R-:W-:-:S03]  /*412f0*/  ISETP.LT.AND P0, PT, R26, UR4, !P0 ;  /* 0x000000041a007c0c */ /* 0x001fc6000c701270 */
[----:B------:R-:W-:Y:S01]  /*41300*/  IMAD.WIDE R14, R5, 0x2, R14 ;  /* 0x00000002050e7825 */ /* 0x000fe200078e020e */
[----:B----4-:R-:W-:Y:S01]  /*41310*/  PRMT R2, R28, 0x7632, R2 ;  /* 0x000076321c027816 */ /* 0x010fe20000000002 */
[----:B------:R0:W-:Y:S01]  /*41320*/  @P3 STG.E.U16 desc[UR8][R10.64], R0 ;  /* 0x000000000a003986 */ /* 0x0001e2000c101508 */
[----:B--2---:R-:W-:Y:S01]  /*41330*/  PRMT R9, R29, 0x7632, R9 ;  /* 0x000076321d097816 */ /* 0x004fe20000000009 */
[C---:B------:R-:W-:Y:S02]  /*41340*/  IMAD.WIDE R16, R5.reuse, 0x2, R16 ;  /* 0x0000000205107825 */ /* 0x040fe400078e0210 */
[----:B------:R0:W-:Y:S02]  /*41350*/  @P2 STG.E.U16 desc[UR8][R12.64], R28 ;  /* 0x0000001c0c002986 */ /* 0x0001e4000c101508 */
[C---:B------:R-:W-:Y:S02]  /*41360*/  IMAD.WIDE R18, R5.reuse, 0x2, R18 ;  /* 0x0000000205127825 */ /* 0x040fe400078e0212 */
[----:B------:R0:W-:Y:S02]  /*41370*/  @P6 STG.E.U16 desc[UR8][R14.64], R2 ;  /* 0x000000020e006986 */ /* 0x0001e4000c101508 */
[----:B------:R-:W-:-:S02]  /*41380*/  IMAD.WIDE R20, R5, 0x2, R20 ;  /* 0x0000000205147825 */ /* 0x000fc400078e0214 */
[----:B------:R0:W-:Y:S04]  /*41390*/  @P4 STG.E.U16 desc[UR8][R16.64], R29 ;  /* 0x0000001d10004986 */ /* 0x0001e8000c101508 */
[----:B------:R0:W-:Y:S01]  /*413a0*/  @P1 STG.E.U16 desc[UR8][R18.64], R9 ;  /* 0x0000000912001986 */ /* 0x0001e2000c101508 */
[----:B------:R-:W-:-:S03]  /*413b0*/  IMAD.WIDE R22, R5, 0x2, R22 ;  /* 0x0000000205167825 */ /* 0x000fc600078e0216 */
[----:B------:R0:W-:Y:S01]  /*413c0*/  @P5 STG.E.U16 desc[UR8][R20.64], R7 ;  /* 0x0000000714005986 */ /* 0x0001e2000c101508 */
[----:B------:R-:W-:Y:S05]  /*413d0*/  @!P0 EXIT ;  /* 0x000000000000894d */ /* 0x000fea0003800000 */
[----:B0-----:R-:W-:-:S05]  /*413e0*/  PRMT R11, R7, 0x7632, R11 ;  /* 0x00007632070b7816 */ /* 0x001fca000000000b */
[----:B------:R-:W-:Y:S01]  /*413f0*/  STG.E.U16 desc[UR8][R22.64], R11 ;  /* 0x0000000b16007986 */ /* 0x000fe2000c101508 */
[----:B------:R-:W-:Y:S05]  /*41400*/  EXIT ;  /* 0x000000000000794d */ /* 0x000fea0003800000 */
.L_x_2:
[----:B------:R-:W-:-:S00]  /*41410*/  BRA `(.L_x_2) ;  /* 0xfffffffc00fc7947 */ /* 0x000fc0000383ffff */
[----:B------:R-:W-:-:S00]  /*41420*/  NOP ;  /* 0x0000000000007918 */ /* 0x000fc00000000000 */
        /* <DEDUP_REMOVED lines=13> */
.L_x_3:


//--------------------- .nv.shared.matmul_kernel  --------------------------
	.section	.nv.shared.matmul_kernel,"aw",@nobits
	.sectionflags	@""
	.align	16
	.zero		1024


//--------------------- .nv.shared.reserved.0     --------------------------
	.section	.nv.shared.reserved.0,"aw",@nobits
	.weak		__nv_reservedSMEM_offset_0_alias
	.size		__nv_reservedSMEM_offset_0_alias, 0, 64
	.other		__nv_reservedSMEM_offset_0_alias,@"STO_CUDA_RESERVED_SHARED STV_DEFAULT"
__nv_reservedSMEM_offset_0_alias:
	.zero		0
	.zero		64


//--------------------- .nv.constant0.matmul_kernel --------------------------
	.section	.nv.constant0.matmul_kernel,"a",@progbits
	.sectionflags	@""
	.align	4
.nv.constant0.matmul_kernel:
	.zero		976


//--------------------- SYMBOLS --------------------------

	.type		.nv.reservedSmem.offset0,@object
	.size		.nv.reservedSmem.offset0,0x4
	.type		.nv.reservedSmem.cap,@object
	.size		.nv.reservedSmem.cap,0x4
